def attn_fwd(
    Q,
    K,
    V,
    Out,
    Lse,
    sm_scale,
    stride_qz,
    stride_qh,
    stride_qm,
    stride_qk,
    stride_kz,
    stride_kh,
    stride_kn,
    stride_kk,
    stride_vz,
    stride_vh,
    stride_vn,
    stride_vk,
    stride_oz,
    stride_oh,
    stride_om,
    stride_ok,
    seqlen_q,
    seqlen_k,
    BLOCK_M: tl.constexpr,
    BLOCK_N: tl.constexpr,
    HEAD_DIM: tl.constexpr,
    CAUSAL: tl.constexpr,
):
    start_m = tl.program_id(0)
    off_hz = tl.program_id(1)
    q_off = off_hz * stride_qh
    k_off = off_hz * stride_kh
    v_off = off_hz * stride_vh
    offs_m = start_m * BLOCK_M + tl.arange(0, BLOCK_M)
    offs_d = tl.arange(0, HEAD_DIM)
    offs_n = tl.arange(0, BLOCK_N)
    q_ptrs = Q + q_off + offs_m[:, None] * stride_qm + offs_d[None, :] * stride_qk
    k_ptrs = K + k_off + offs_d[:, None] * stride_kk + offs_n[None, :] * stride_kn
    v_ptrs = V + v_off + offs_n[:, None] * stride_vn + offs_d[None, :] * stride_vk
    m_i = tl.full([BLOCK_M], float("-inf"), dtype=tl.float32)
    l_i = tl.zeros([BLOCK_M], dtype=tl.float32) + 1.0
    acc = tl.zeros([BLOCK_M, HEAD_DIM], dtype=tl.float32)
    q = tl.load(q_ptrs)
    acc, l_i, m_i = _attn_fwd_inner(
        acc,
        l_i,
        m_i,
        q,
        k_ptrs,
        v_ptrs,
        sm_scale,
        stride_kn,
        stride_vn,
        start_m,
        seqlen_k,
        BLOCK_M,
        BLOCK_N,
        HEAD_DIM,
        CAUSAL,
    )
    acc = acc / l_i[:, None]
    lse = m_i + tl.math.log2(l_i) / 1.4426950408889634
    o_ptrs = (
        Out
        + off_hz * stride_oh
        + offs_m[:, None] * stride_om
        + offs_d[None, :] * stride_ok
    )
    tl.store(o_ptrs, acc.to(Out.dtype.element_ty))
    tl.store(Lse + off_hz * seqlen_q + offs_m, lse)

# config = {"BLOCK_M": 128, "BLOCK_N": 128, "HEAD_DIM": 512, "arch": "sm_90", "causal": false, "dtype": "bf16", "num_stages": 2, "num_warps": 8}
# arch = sm_90


// ===== COMPILED SASS (sm_90a) =====

	.target	sm_90a

	.elftype	@"ET_EXEC"


//--------------------- .note.nv.tkinfo           --------------------------
	.section	.note.nv.tkinfo,"",@"SHT_NOTE"
	.sectionflags	@"SHF_NOTE_NV_TKINFO"
	.tkinfo
        /*0018*/ 	.word	0x00000002
        /*0030*/ 	.string	""
        /*0030*/ 	.string	"ptxas"
        /*0030*/ 	.string	"Cuda compilation tools, release 13.0, V13.0.88"
        /*0030*/ 	.string	"Build cuda_13.0.r13.0/compiler.36424714_0"
        /*0030*/ 	.string	"-v  -suppress-debug-info  -lineinfo  -arch sm_90a "



//--------------------- .note.nv.cuinfo           --------------------------
	.section	.note.nv.cuinfo,"",@"SHT_NOTE"
	.sectionflags	@"SHF_NOTE_NV_CUINFO"
        /*0018*/ 	.short	0x0002
        /*001a*/ 	.short	0x005a
        /*001c*/ 	.short	0x0082
	.zero		2


//--------------------- .nv.info                  --------------------------
	.section	.nv.info,"",@"SHT_CUDA_INFO"
	.align	4


	//----- nvinfo : EIATTR_REGCOUNT
	.align		4
        /*0000*/ 	.byte	0x04, 0x2f
        /*0002*/ 	.short	(.L_2 - .L_1)
	.align		4
.L_1:
        /*0004*/ 	.word	index@(attn_fwd)
        /*0008*/ 	.word	0x000000ff


	//----- nvinfo : EIATTR_FRAME_SIZE
	.align		4
.L_2:
        /*000c*/ 	.byte	0x04, 0x11
        /*000e*/ 	.short	(.L_4 - .L_3)
	.align		4
.L_3:
        /*0010*/ 	.word	index@(attn_fwd)
        /*0014*/ 	.word	0x00000f08


	//----- nvinfo : EIATTR_MIN_STACK_SIZE
	.align		4
.L_4:
        /*0018*/ 	.byte	0x04, 0x12
        /*001a*/ 	.short	(.L_6 - .L_5)
	.align		4
.L_5:
        /*001c*/ 	.word	index@(attn_fwd)
        /*0020*/ 	.word	0x00000f08
.L_6:


//--------------------- .nv.compat                --------------------------
	.section	.nv.compat,"",@"SHT_CUDA_COMPAT_INFO"
	.align	4
        /*0000*/ 	.byte	0x02, 0x09, 0x01, 0x00, 0x02, 0x02, 0x04, 0x00, 0x02, 0x05, 0x05, 0x00, 0x03, 0x07, 0x01, 0x01
        /*0010*/ 	.byte	0x02, 0x03, 0x00, 0x00, 0x02, 0x06, 0x01, 0x00, 0x04, 0x0b, 0x08, 0x00, 0x00, 0x00, 0x00, 0x00
        /*0020*/ 	.byte	0x00, 0x00, 0x00, 0x00


//--------------------- .nv.info.attn_fwd         --------------------------
	.section	.nv.info.attn_fwd,"",@"SHT_CUDA_INFO"
	.sectionflags	@""
	.align	4


	//----- nvinfo : EIATTR_CUDA_API_VERSION
	.align		4
        /*0000*/ 	.byte	0x04, 0x37
        /*0002*/ 	.short	(.L_8 - .L_7)
.L_7:
        /*0004*/ 	.word	0x00000082


	//----- nvinfo : EIATTR_KPARAM_INFO
	.align		4
.L_8:
        /*0008*/ 	.byte	0x04, 0x17
        /*000a*/ 	.short	(.L_10 - .L_9)
.L_9:
        /*000c*/ 	.word	0x00000000
        /*0010*/ 	.short	0x0019
        /*0012*/ 	.short	0x0080
        /*0014*/ 	.byte	0x00, 0xf4, 0x21, 0x00


	//----- nvinfo : EIATTR_KPARAM_INFO
	.align		4
.L_10:
        /*0018*/ 	.byte	0x04, 0x17
        /*001a*/ 	.short	(.L_12 - .L_11)
.L_11:
        /*001c*/ 	.word	0x00000000
        /*0020*/ 	.short	0x0018
        /*0022*/ 	.short	0x0078
        /*0024*/ 	.byte	0x00, 0xf4, 0x21, 0x00


	//----- nvinfo : EIATTR_KPARAM_INFO
	.align		4
.L_12:
        /*0028*/ 	.byte	0x04, 0x17
        /*002a*/ 	.short	(.L_14 - .L_13)
.L_13:
        /*002c*/ 	.word	0x00000000
        /*0030*/ 	.short	0x0017
        /*0032*/ 	.short	0x0070
        /*0034*/ 	.byte	0x00, 0xf0, 0x11, 0x00


	//----- nvinfo : EIATTR_KPARAM_INFO
	.align		4
.L_14:
        /*0038*/ 	.byte	0x04, 0x17
        /*003a*/ 	.short	(.L_16 - .L_15)
.L_15:
        /*003c*/ 	.word	0x00000000
        /*0040*/ 	.short	0x0016
        /*0042*/ 	.short	0x006c
        /*0044*/ 	.byte	0x00, 0xf0, 0x11, 0x00


	//----- nvinfo : EIATTR_KPARAM_INFO
	.align		4
.L_16:
        /*0048*/ 	.byte	0x04, 0x17
        /*004a*/ 	.short	(.L_18 - .L_17)
.L_17:
        /*004c*/ 	.word	0x00000000
        /*0050*/ 	.short	0x0015
        /*0052*/ 	.short	0x0068
        /*0054*/ 	.byte	0x00, 0xf0, 0x11, 0x00


	//----- nvinfo : EIATTR_KPARAM_INFO
	.align		4
.L_18:
        /*0058*/ 	.byte	0x04, 0x17
        /*005a*/ 	.short	(.L_20 - .L_19)
.L_19:
        /*005c*/ 	.word	0x00000000
        /*0060*/ 	.short	0x0014
        /*0062*/ 	.short	0x0064
        /*0064*/ 	.byte	0x00, 0xf0, 0x11, 0x00


	//----- nvinfo : EIATTR_KPARAM_INFO
	.align		4
.L_20:
        /*0068*/ 	.byte	0x04, 0x17
        /*006a*/ 	.short	(.L_22 - .L_21)
.L_21:
        /*006c*/ 	.word	0x00000000
        /*0070*/ 	.short	0x0013
        /*0072*/ 	.short	0x0060
        /*0074*/ 	.byte	0x00, 0xf0, 0x11, 0x00


	//----- nvinfo : EIATTR_KPARAM_INFO
	.align		4
.L_22:
        /*0078*/ 	.byte	0x04, 0x17
        /*007a*/ 	.short	(.L_24 - .L_23)
.L_23:
        /*007c*/ 	.word	0x00000000
        /*0080*/ 	.short	0x0012
        /*0082*/ 	.short	0x005c
        /*0084*/ 	.byte	0x00, 0xf0, 0x11, 0x00


	//----- nvinfo : EIATTR_KPARAM_INFO
	.align		4
.L_24:
        /*0088*/ 	.byte	0x04, 0x17
        /*008a*/ 	.short	(.L_26 - .L_25)
.L_25:
        /*008c*/ 	.word	0x00000000
        /*0090*/ 	.short	0x0011
        /*0092*/ 	.short	0x0058
        /*0094*/ 	.byte	0x00, 0xf0, 0x11, 0x00


	//----- nvinfo : EIATTR_KPARAM_INFO
	.align		4
.L_26:
        /*0098*/ 	.byte	0x04, 0x17
        /*009a*/ 	.short	(.L_28 - .L_27)
.L_27:
        /*009c*/ 	.word	0x00000000
        /*00a0*/ 	.short	0x0010
        /*00a2*/ 	.short	0x0054
        /*00a4*/ 	.byte	0x00, 0xf0, 0x11, 0x00


	//----- nvinfo : EIATTR_KPARAM_INFO
	.align		4
.L_28:
        /*00a8*/ 	.byte	0x04, 0x17
        /*00aa*/ 	.short	(.L_30 - .L_29)
.L_29:
        /*00ac*/ 	.word	0x00000000
        /*00b0*/ 	.short	0x000f
        /*00b2*/ 	.short	0x0050
        /*00b4*/ 	.byte	0x00, 0xf0, 0x11, 0x00


	//----- nvinfo : EIATTR_KPARAM_INFO
	.align		4
.L_30:
        /*00b8*/ 	.byte	0x04, 0x17
        /*00ba*/ 	.short	(.L_32 - .L_31)
.L_31:
        /*00bc*/ 	.word	0x00000000
        /*00c0*/ 	.short	0x000e
        /*00c2*/ 	.short	0x004c
        /*00c4*/ 	.byte	0x00, 0xf0, 0x11, 0x00


	//----- nvinfo : EIATTR_KPARAM_INFO
	.align		4
.L_32:
        /*00c8*/ 	.byte	0x04, 0x17
        /*00ca*/ 	.short	(.L_34 - .L_33)
.L_33:
        /*00cc*/ 	.word	0x00000000
        /*00d0*/ 	.short	0x000d
        /*00d2*/ 	.short	0x0048
        /*00d4*/ 	.byte	0x00, 0xf0, 0x11, 0x00


	//----- nvinfo : EIATTR_KPARAM_INFO
	.align		4
.L_34:
        /*00d8*/ 	.byte	0x04, 0x17
        /*00da*/ 	.short	(.L_36 - .L_35)
.L_35:
        /*00dc*/ 	.word	0x00000000
        /*00e0*/ 	.short	0x000c
        /*00e2*/ 	.short	0x0044
        /*00e4*/ 	.byte	0x00, 0xf0, 0x11, 0x00


	//----- nvinfo : EIATTR_KPARAM_INFO
	.align		4
.L_36:
        /*00e8*/ 	.byte	0x04, 0x17
        /*00ea*/ 	.short	(.L_38 - .L_37)
.L_37:
        /*00ec*/ 	.word	0x00000000
        /*00f0*/ 	.short	0x000b
        /*00f2*/ 	.short	0x0040
        /*00f4*/ 	.byte	0x00, 0xf0, 0x11, 0x00


	//----- nvinfo : EIATTR_KPARAM_INFO
	.align		4
.L_38:
        /*00f8*/ 	.byte	0x04, 0x17
        /*00fa*/ 	.short	(.L_40 - .L_39)
.L_39:
        /*00fc*/ 	.word	0x00000000
        /*0100*/ 	.short	0x000a
        /*0102*/ 	.short	0x003c
        /*0104*/ 	.byte	0x00, 0xf0, 0x11, 0x00


	//----- nvinfo : EIATTR_KPARAM_INFO
	.align		4
.L_40:
        /*0108*/ 	.byte	0x04, 0x17
        /*010a*/ 	.short	(.L_42 - .L_41)
.L_41:
        /*010c*/ 	.word	0x00000000
        /*0110*/ 	.short	0x0009
        /*0112*/ 	.short	0x0038
        /*0114*/ 	.byte	0x00, 0xf0, 0x11, 0x00


	//----- nvinfo : EIATTR_KPARAM_INFO
	.align		4
.L_42:
        /*0118*/ 	.byte	0x04, 0x17
        /*011a*/ 	.short	(.L_44 - .L_43)
.L_43:
        /*011c*/ 	.word	0x00000000
        /*0120*/ 	.short	0x0008
        /*0122*/ 	.short	0x0034
        /*0124*/ 	.byte	0x00, 0xf0, 0x11, 0x00


	//----- nvinfo : EIATTR_KPARAM_INFO
	.align		4
.L_44:
        /*0128*/ 	.byte	0x04, 0x17
        /*012a*/ 	.short	(.L_46 - .L_45)
.L_45:
        /*012c*/ 	.word	0x00000000
        /*0130*/ 	.short	0x0007
        /*0132*/ 	.short	0x0030
        /*0134*/ 	.byte	0x00, 0xf0, 0x11, 0x00


	//----- nvinfo : EIATTR_KPARAM_INFO
	.align		4
.L_46:
        /*0138*/ 	.byte	0x04, 0x17
        /*013a*/ 	.short	(.L_48 - .L_47)
.L_47:
        /*013c*/ 	.word	0x00000000
        /*0140*/ 	.short	0x0006
        /*0142*/ 	.short	0x002c
        /*0144*/ 	.byte	0x00, 0xf0, 0x11, 0x00


	//----- nvinfo : EIATTR_KPARAM_INFO
	.align		4
.L_48:
        /*0148*/ 	.byte	0x04, 0x17
        /*014a*/ 	.short	(.L_50 - .L_49)
.L_49:
        /*014c*/ 	.word	0x00000000
        /*0150*/ 	.short	0x0005
        /*0152*/ 	.short	0x0028
        /*0154*/ 	.byte	0x00, 0xf0, 0x11, 0x00


	//----- nvinfo : EIATTR_KPARAM_INFO
	.align		4
.L_50:
        /*0158*/ 	.byte	0x04, 0x17
        /*015a*/ 	.short	(.L_52 - .L_51)
.L_51:
        /*015c*/ 	.word	0x00000000
        /*0160*/ 	.short	0x0004
        /*0162*/ 	.short	0x0020
        /*0164*/ 	.byte	0x00, 0xf4, 0x21, 0x00


	//----- nvinfo : EIATTR_KPARAM_INFO
	.align		4
.L_52:
        /*0168*/ 	.byte	0x04, 0x17
        /*016a*/ 	.short	(.L_54 - .L_53)
.L_53:
        /*016c*/ 	.word	0x00000000
        /*0170*/ 	.short	0x0003
        /*0172*/ 	.short	0x0018
        /*0174*/ 	.byte	0x00, 0xf4, 0x21, 0x00


	//----- nvinfo : EIATTR_KPARAM_INFO
	.align		4
.L_54:
        /*0178*/ 	.byte	0x04, 0x17
        /*017a*/ 	.short	(.L_56 - .L_55)
.L_55:
        /*017c*/ 	.word	0x00000000
        /*0180*/ 	.short	0x0002
        /*0182*/ 	.short	0x0010
        /*0184*/ 	.byte	0x00, 0xf4, 0x21, 0x00


	//----- nvinfo : EIATTR_KPARAM_INFO
	.align		4
.L_56:
        /*0188*/ 	.byte	0x04, 0x17
        /*018a*/ 	.short	(.L_58 - .L_57)
.L_57:
        /*018c*/ 	.word	0x00000000
        /*0190*/ 	.short	0x0001
        /*0192*/ 	.short	0x0008
        /*0194*/ 	.byte	0x00, 0xf4, 0x21, 0x00


	//----- nvinfo : EIATTR_KPARAM_INFO
	.align		4
.L_58:
        /*0198*/ 	.byte	0x04, 0x17
        /*019a*/ 	.short	(.L_60 - .L_59)
.L_59:
        /*019c*/ 	.word	0x00000000
        /*01a0*/ 	.short	0x0000
        /*01a2*/ 	.short	0x0000
        /*01a4*/ 	.byte	0x00, 0xf4, 0x21, 0x00


	//----- nvinfo : EIATTR_SPARSE_MMA_MASK
	.align		4
.L_60:
        /*01a8*/ 	.byte	0x03, 0x50
        /*01aa*/ 	.short	0x0000


	//----- nvinfo : EIATTR_MAXREG_COUNT
	.align		4
        /*01ac*/ 	.byte	0x03, 0x1b
        /*01ae*/ 	.short	0x00ff


	//----- nvinfo : EIATTR_NUM_BARRIERS
	.align		4
        /*01b0*/ 	.byte	0x02, 0x4c
        /*01b2*/ 	.byte	0x01
	.zero		1


	//----- nvinfo : EIATTR_ANNOTATIONS
	.align		4
        /*01b4*/ 	.byte	0x04, 0x55
        /*01b6*/ 	.short	(.L_62 - .L_61)


	//   ....[0]....
.L_61:
        /*01b8*/ 	.word	0x00000001
        /*01bc*/ 	.byte	0x90, 0x04, 0x00, 0x00, 0x01, 0x00, 0x00, 0x00, 0xf0, 0x04, 0x00, 0x00, 0x01, 0x00, 0x00, 0x00
        /* <DEDUP_REMOVED lines=719> */
        /*2ebc*/ 	.byte	0x70, 0x67, 0x02, 0x00


	//----- nvinfo : EIATTR_MERCURY_ISA_VERSION
	.align		4
.L_62:
        /*2ec0*/ 	.byte	0x03, 0x5f
        /*2ec2*/ 	.short	0x0101


	//----- nvinfo : EIATTR_COOP_GROUP_MASK_REGIDS
	.align		4
        /*2ec4*/ 	.byte	0x04, 0x29
        /*2ec6*/ 	.short	(.L_64 - .L_63)


	//   ....[0]....
.L_63:
        /*2ec8*/ 	.word	0xffffffff


	//   ....[1]....
        /*2ecc*/ 	.word	0xffffffff


	//   ....[2]....
        /*2ed0*/ 	.word	0xffffffff


	//   ....[3]....
        /*2ed4*/ 	.word	0xffffffff


	//   ....[4]....
        /*2ed8*/ 	.word	0xffffffff


	//   ....[5]....
        /*2edc*/ 	.word	0xffffffff


	//   ....[6]....
        /*2ee0*/ 	.word	0xffffffff


	//   ....[7]....
        /*2ee4*/ 	.word	0xffffffff


	//----- nvinfo : EIATTR_COOP_GROUP_INSTR_OFFSETS
	.align		4
.L_64:
        /*2ee8*/ 	.byte	0x04, 0x28
        /*2eea*/ 	.short	(.L_66 - .L_65)


	//   ....[0]....
.L_65:
        /*2eec*/ 	.word	0x000168d0


	//   ....[1]....
        /*2ef0*/ 	.word	0x00017520


	//   ....[2]....
        /*2ef4*/ 	.word	0x00017530


	//   ....[3]....
        /*2ef8*/ 	.word	0x00017550


	//   ....[4]....
        /*2efc*/ 	.word	0x0001a510


	//   ....[5]....
        /*2f00*/ 	.word	0x0001a530


	//   ....[6]....
        /*2f04*/ 	.word	0x0001a560


	//   ....[7]....
        /*2f08*/ 	.word	0x0001a570


	//----- nvinfo : EIATTR_EXIT_INSTR_OFFSETS
	.align		4
.L_66:
        /*2f0c*/ 	.byte	0x04, 0x1c
        /*2f0e*/ 	.short	(.L_68 - .L_67)


	//   ....[0]....
.L_67:
        /*2f10*/ 	.word	0x00026760


	//   ....[1]....
        /*2f14*/ 	.word	0x00026820


	//----- nvinfo : EIATTR_REQNTID
	.align		4
.L_68:
        /*2f18*/ 	.byte	0x04, 0x10
        /*2f1a*/ 	.short	(.L_70 - .L_69)
.L_69:
        /*2f1c*/ 	.word	0x00000100
        /*2f20*/ 	.word	0x00000001
        /*2f24*/ 	.word	0x00000001


	//----- nvinfo : EIATTR_CBANK_PARAM_SIZE
	.align		4
.L_70:
        /*2f28*/ 	.byte	0x03, 0x19
        /*2f2a*/ 	.short	0x0088


	//----- nvinfo : EIATTR_PARAM_CBANK
	.align		4
        /*2f2c*/ 	.byte	0x04, 0x0a
        /*2f2e*/ 	.short	(.L_72 - .L_71)
	.align		4
.L_71:
        /*2f30*/ 	.word	index@(.nv.constant0.attn_fwd)
        /*2f34*/ 	.short	0x0210
        /*2f36*/ 	.short	0x0088


	//----- nvinfo : EIATTR_SW_WAR
	.align		4
.L_72:
        /*2f38*/ 	.byte	0x04, 0x36
        /*2f3a*/ 	.short	(.L_74 - .L_73)
.L_73:
        /*2f3c*/ 	.word	0x00000008
.L_74:


//--------------------- .nv.callgraph             --------------------------
	.section	.nv.callgraph,"",@"SHT_CUDA_CALLGRAPH"
	.align	4
	.sectionentsize	8
	.align		4
        /*0000*/ 	.word	0x00000000
	.align		4
        /*0004*/ 	.word	0xffffffff
	.align		4
        /*0008*/ 	.word	0x00000000
	.align		4
        /*000c*/ 	.word	0xfffffffe
	.align		4
        /*0010*/ 	.word	0x00000000
	.align		4
        /*0014*/ 	.word	0xfffffffd
	.align		4
        /*0018*/ 	.word	0x00000000
	.align		4
        /*001c*/ 	.word	0xfffffffc


//--------------------- .nv.constant4             --------------------------
	.section	.nv.constant4,"a",@progbits
	.align	8
	.align		8
.nv.constant4:
        /*0000*/ 	.dword	_$_str


//--------------------- .text.attn_fwd            --------------------------
	.section	.text.attn_fwd,"ax",@progbits
	.align	128
        .global         attn_fwd
        .type           attn_fwd,@function
        .size           attn_fwd,(.L_x_3 - attn_fwd)
        .other          attn_fwd,@"STO_CUDA_ENTRY STV_DEFAULT"
attn_fwd:
.text.attn_fwd:
[----:B------:R-:W0:Y:S01]  /*0000*/  LDC R1, c[0x0][0x28] ;  /* 0x00000a00ff017b82 */ /* 0x000e220000000800 */
[----:B------:R-:W1:Y:S07]  /*0010*/  S2R R191, SR_TID.X ;  /* 0x0000000000bf7919 */ /* 0x000e6e0000002100 */
[----:B------:R-:W2:Y:S01]  /*0020*/  LDC R90, c[0x0][0x248] ;  /* 0x00009200ff5a7b82 */ /* 0x000ea20000000800 */
[----:B------:R-:W-:Y:S01]  /*0030*/  ULDC.64 UR60, c[0x0][0x208] ;  /* 0x00008200003c7ab9 */ /* 0x000fe20000000a00 */
[----:B0-----:R-:W-:Y:S01]  /*0040*/  VIADD R1, R1, 0xfffff0f8 ;  /* 0xfffff0f801017836 */ /* 0x001fe20000000000 */
[----:B------:R-:W0:Y:S05]  /*0050*/  S2R R6, SR_CTAID.Y ;  /* 0x0000000000067919 */ /* 0x000e2a0000002600 */
[----:B------:R-:W3:Y:S01]  /*0060*/  LDC.64 R46, c[0x0][0x210] ;  /* 0x00008400ff2e7b82 */ /* 0x000ee20000000a00 */
[----:B-1----:R-:W-:-:S02]  /*0070*/  SHF.R.U32.HI R0, RZ, 0x7, R191 ;  /* 0x00000007ff007819 */ /* 0x002fc400000116bf */
[----:B------:R-:W-:Y:S02]  /*0080*/  LOP3.LUT R4, R191, 0x7f, RZ, 0xc0, !PT ;  /* 0x0000007fbf047812 */ /* 0x000fe400078ec0ff */
[----:B------:R-:W-:Y:S02]  /*0090*/  SGXT.U32 R2, R0, 0x1 ;  /* 0x000000010002781a */ /* 0x000fe40000000000 */
[----:B------:R-:W1:Y:S03]  /*00a0*/  S2R R0, SR_CTAID.X ;  /* 0x0000000000007919 */ /* 0x000e660000002500 */
[----:B--2---:R-:W-:Y:S02]  /*00b0*/  IMAD R5, R2, R90, RZ ;  /* 0x0000005a02057224 */ /* 0x004fe400078e02ff */
[----:B------:R-:W0:Y:S02]  /*00c0*/  LDC.64 R2, c[0x0][0x240] ;  /* 0x00009000ff027b82 */ /* 0x000e240000000a00 */
[----:B------:R-:W-:-:S05]  /*00d0*/  IMAD R7, R90, 0x2, R5 ;  /* 0x000000025a077824 */ /* 0x000fca00078e0205 */
[----:B------:R-:W-:-:S05]  /*00e0*/  LEA R9, R90, R7, 0x1 ;  /* 0x000000075a097211 */ /* 0x000fca00078e08ff */
[----:B------:R-:W-:-:S04]  /*00f0*/  IMAD R11, R90, 0x2, R9 ;  /* 0x000000025a0b7824 */ /* 0x000fc800078e0209 */
[----:B------:R-:W-:-:S05]  /*0100*/  IMAD R13, R90, 0x2, R11 ;  /* 0x000000025a0d7824 */ /* 0x000fca00078e020b */
[----:B------:R-:W-:-:S05]  /*0110*/  LEA R15, R90, R13, 0x1 ;  /* 0x0000000d5a0f7211 */ /* 0x000fca00078e08ff */
[----:B------:R-:W-:Y:S01]  /*0120*/  IMAD R17, R90, 0x2, R15 ;  /* 0x000000025a117824 */ /* 0x000fe200078e020f */
[----:B-1----:R-:W-:Y:S01]  /*0130*/  LEA R4, R0, R4, 0x7 ;  /* 0x0000000400047211 */ /* 0x002fe200078e38ff */
[----:B0-----:R-:W-:Y:S02]  /*0140*/  IMAD R0, R6, R2, RZ ;  /* 0x0000000206007224 */ /* 0x001fe400078e02ff */
[----:B------:R-:W-:Y:S02]  /*0150*/  IMAD R19, R90, 0x2, R17 ;  /* 0x000000025a137824 */ /* 0x000fe400078e0211 */
[----:B------:R-:W-:Y:S01]  /*0160*/  IMAD R2, R4, R3, RZ ;  /* 0x0000000304027224 */ /* 0x000fe200078e02ff */
[C---:B------:R-:W-:Y:S01]  /*0170*/  SHF.L.U32 R3, R0.reuse, 0x1, RZ ;  /* 0x0000000100037819 */ /* 0x040fe200000006ff */
[----:B------:R-:W-:Y:S01]  /*0180*/  IMAD.HI R0, R0, 0x2, RZ ;  /* 0x0000000200007827 */ /* 0x000fe200078e02ff */
[----:B------:R-:W-:-:S03]  /*0190*/  LEA R21, R90, R19, 0x1 ;  /* 0x000000135a157211 */ /* 0x000fc600078e08ff */
[C---:B------:R-:W-:Y:S02]  /*01a0*/  IMAD.SHL.U32 R6, R2.reuse, 0x2, RZ ;  /* 0x0000000202067824 */ /* 0x040fe400078e00ff */
[----:B------:R-:W-:-:S03]  /*01b0*/  IMAD.HI R91, R2, 0x2, RZ ;  /* 0x00000002025b7827 */ /* 0x000fc600078e02ff */
[----:B---3--:R-:W-:Y:S01]  /*01c0*/  IADD3 R6, P0, P1, R6, R46, R3 ;  /* 0x0000002e06067210 */ /* 0x008fe2000791e003 */
[----:B------:R-:W-:-:S03]  /*01d0*/  IMAD R23, R90, 0x2, R21 ;  /* 0x000000025a177824 */ /* 0x000fc600078e0215 */
[----:B------:R-:W-:Y:S01]  /*01e0*/  IADD3.X R91, R91, R47, R0, P0, P1 ;  /* 0x0000002f5b5b7210 */ /* 0x000fe200007e2400 */
[C---:B------:R-:W-:Y:S01]  /*01f0*/  IMAD R25, R90.reuse, 0x2, R23 ;  /* 0x000000025a197824 */ /* 0x040fe200078e0217 */
[-C--:B------:R-:W-:Y:S02]  /*0200*/  LEA R2, P1, R7, R6.reuse, 0x1 ;  /* 0x0000000607027211 */ /* 0x080fe400078208ff */
[-C--:B------:R-:W-:Y:S02]  /*0210*/  LEA R92, P0, R5, R6.reuse, 0x1 ;  /* 0x00000006055c7211 */ /* 0x080fe400078008ff */
[-C--:B------:R-:W-:Y:S02]  /*0220*/  LEA.HI.X.SX32 R3, R7, R91.reuse, 0x1, P1 ;  /* 0x0000005b07037211 */ /* 0x080fe400008f0eff */
[----:B------:R-:W-:Y:S02]  /*0230*/  LEA.HI.X.SX32 R93, R5, R91, 0x1, P0 ;  /* 0x0000005b055d7211 */ /* 0x000fe400000f0eff */
[----:B------:R-:W-:Y:S01]  /*0240*/  LEA R4, P0, R9, R6, 0x1 ;  /* 0x0000000609047211 */ /* 0x000fe200078008ff */
[----:B------:R0:W2:Y:S01]  /*0250*/  LDG.E.U16 R18, desc[UR60][R2.64] ;  /* 0x0000003c02127981 */ /* 0x0000a2000c1e1500 */
[----:B------:R-:W-:-:S02]  /*0260*/  LEA R27, R90, R25, 0x1 ;  /* 0x000000195a1b7211 */ /* 0x000fc400078e08ff */
[-C--:B------:R-:W-:Y:S01]  /*0270*/  LEA.HI.X.SX32 R5, R9, R91.reuse, 0x1, P0 ;  /* 0x0000005b09057211 */ /* 0x080fe200000f0eff */
[----:B------:R-:W3:Y:S01]  /*0280*/  LDG.E.U16 R92, desc[UR60][R92.64] ;  /* 0x0000003c5c5c7981 */ /* 0x000ee2000c1e1500 */
[C---:B------:R-:W-:Y:S01]  /*0290*/  LEA R8, P0, R11.reuse, R6, 0x1 ;  /* 0x000000060b087211 */ /* 0x040fe200078008ff */
[C---:B------:R-:W-:Y:S02]  /*02a0*/  IMAD R29, R90.reuse, 0x2, R27 ;  /* 0x000000025a1d7824 */ /* 0x040fe400078e021b */
[----:B------:R1:W4:Y:S01]  /*02b0*/  LDG.E.U16 R14, desc[UR60][R4.64] ;  /* 0x0000003c040e7981 */ /* 0x000322000c1e1500 */
[----:B------:R-:W-:Y:S01]  /*02c0*/  LEA.HI.X.SX32 R9, R11, R91, 0x1, P0 ;  /* 0x0000005b0b097211 */ /* 0x000fe200000f0eff */
[----:B------:R-:W-:-:S04]  /*02d0*/  IMAD R31, R90, 0x2, R29 ;  /* 0x000000025a1f7824 */ /* 0x000fc800078e021d */
[----:B------:R-:W5:Y:S01]  /*02e0*/  LDG.E.U16 R0, desc[UR60][R8.64] ;  /* 0x0000003c08007981 */ /* 0x000f62000c1e1500 */
[-C--:B------:R-:W-:Y:S02]  /*02f0*/  LEA R10, P0, R15, R6.reuse, 0x1 ;  /* 0x000000060f0a7211 */ /* 0x080fe400078008ff */
[-C--:B------:R-:W-:Y:S02]  /*0300*/  LEA R56, P1, R13, R6.reuse, 0x1 ;  /* 0x000000060d387211 */ /* 0x080fe400078208ff */
[----:B------:R-:W-:Y:S02]  /*0310*/  LEA.HI.X.SX32 R11, R15, R91, 0x1, P0 ;  /* 0x0000005b0f0b7211 */ /* 0x000fe400000f0eff */
[C---:B0-----:R-:W-:Y:S02]  /*0320*/  LEA R2, P0, R17.reuse, R6, 0x1 ;  /* 0x0000000611027211 */ /* 0x041fe400078008ff */
[----:B------:R-:W-:Y:S01]  /*0330*/  LEA R33, R90, R31, 0x1 ;  /* 0x0000001f5a217211 */ /* 0x000fe200078e08ff */
[----:B------:R0:W3:Y:S01]  /*0340*/  LDG.E.U16 R20, desc[UR60][R10.64] ;  /* 0x0000003c0a147981 */ /* 0x0000e2000c1e1500 */
[----:B------:R-:W-:-:S02]  /*0350*/  LEA.HI.X.SX32 R3, R17, R91, 0x1, P0 ;  /* 0x0000005b11037211 */ /* 0x000fc400000f0eff */
[----:B-1----:R-:W-:Y:S01]  /*0360*/  LEA R4, P0, R19, R6, 0x1 ;  /* 0x0000000613047211 */ /* 0x002fe200078008ff */
[----:B------:R-:W-:-:S03]  /*0370*/  IMAD R35, R90, 0x2, R33 ;  /* 0x000000025a237824 */ /* 0x000fc600078e0221 */
[-C--:B------:R-:W-:Y:S01]  /*0380*/  LEA.HI.X.SX32 R5, R19, R91.reuse, 0x1, P0 ;  /* 0x0000005b13057211 */ /* 0x080fe200000f0eff */
[C---:B------:R-:W-:Y:S01]  /*0390*/  IMAD R37, R90.reuse, 0x2, R35 ;  /* 0x000000025a257824 */ /* 0x040fe200078e0223 */
[----:B------:R1:W3:Y:S01]  /*03a0*/  LDG.E.U16 R19, desc[UR60][R2.64] ;  /* 0x0000003c02137981 */ /* 0x0002e2000c1e1500 */
[-C--:B------:R-:W-:Y:S02]  /*03b0*/  LEA R12, P0, R23, R6.reuse, 0x1 ;  /* 0x00000006170c7211 */ /* 0x080fe400078008ff */
[-C--:B------:R-:W-:Y:S01]  /*03c0*/  LEA.HI.X.SX32 R57, R13, R91.reuse, 0x1, P1 ;  /* 0x0000005b0d397211 */ /* 0x080fe200008f0eff */
[----:B------:R2:W3:Y:S01]  /*03d0*/  LDG.E.U16 R16, desc[UR60][R4.64] ;  /* 0x0000003c04107981 */ /* 0x0004e2000c1e1500 */
[-C--:B------:R-:W-:Y:S01]  /*03e0*/  LEA.HI.X.SX32 R13, R23, R91.reuse, 0x1, P0 ;  /* 0x0000005b170d7211 */ /* 0x080fe200000f0eff */
[C---:B------:R-:W-:Y:S01]  /*03f0*/  IMAD R39, R90.reuse, 0x2, R37 ;  /* 0x000000025a277824 */ /* 0x040fe200078e0225 */
[-C--:B0-----:R-:W-:Y:S01]  /*0400*/  LEA R10, P0, R25, R6.reuse, 0x1 ;  /* 0x00000006190a7211 */ /* 0x081fe200078008ff */
[----:B------:R-:W3:Y:S01]  /*0410*/  LDG.E.U16 R56, desc[UR60][R56.64] ;  /* 0x0000003c38387981 */ /* 0x000ee2000c1e1500 */
[----:B------:R-:W-:Y:S01]  /*0420*/  LEA R8, P1, R21, R6, 0x1 ;  /* 0x0000000615087211 */ /* 0x000fe200078208ff */
[----:B------:R-:W-:Y:S01]  /*0430*/  IMAD R41, R90, 0x2, R39 ;  /* 0x000000025a297824 */ /* 0x000fe200078e0227 */
[----:B------:R-:W-:-:S02]  /*0440*/  LEA.HI.X.SX32 R11, R25, R91, 0x1, P0 ;  /* 0x0000005b190b7211 */ /* 0x000fc400000f0eff */
[C---:B-1----:R-:W-:Y:S01]  /*0450*/  LEA R2, P0, R27.reuse, R6, 0x1 ;  /* 0x000000061b027211 */ /* 0x042fe200078008ff */
[----:B------:R-:W-:Y:S02]  /*0460*/  IMAD R43, R90, 0x2, R41 ;  /* 0x000000025a2b7824 */ /* 0x000fe400078e0229 */
[----:B------:R-:W3:Y:S01]  /*0470*/  LDG.E.U16 R17, desc[UR60][R10.64] ;  /* 0x0000003c0a117981 */ /* 0x000ee2000c1e1500 */
[----:B------:R-:W-:-:S03]  /*0480*/  LEA.HI.X.SX32 R3, R27, R91, 0x1, P0 ;  /* 0x0000005b1b037211 */ /* 0x000fc600000f0eff */
[----:B--2---:R0:W-:Y:S01]  /*0490*/  STL [R1+0x38], R18 ;  /* 0x0000381201007387 */ /* 0x0041e20000100800 */
[----:B------:R-:W-:Y:S02]  /*04a0*/  LEA.HI.X.SX32 R9, R21, R91, 0x1, P1 ;  /* 0x0000005b15097211 */ /* 0x000fe400008f0eff */
[C---:B------:R-:W-:Y:S02]  /*04b0*/  LEA R4, P0, R31.reuse, R6, 0x1 ;  /* 0x000000061f047211 */ /* 0x040fe400078008ff */
[C---:B------:R-:W-:Y:S01]  /*04c0*/  LEA R45, R90.reuse, R43, 0x1 ;  /* 0x0000002b5a2d7211 */ /* 0x040fe200078e08ff */
[----:B------:R1:W2:Y:S04]  /*04d0*/  LDG.E.U16 R57, desc[UR60][R8.64] ;  /* 0x0000003c08397981 */ /* 0x0002a8000c1e1500 */
[----:B0-----:R-:W2:Y:S04]  /*04e0*/  LDG.E.U16 R18, desc[UR60][R12.64] ;  /* 0x0000003c0c127981 */ /* 0x001ea8000c1e1500 */
[----:B----4-:R-:W-:Y:S01]  /*04f0*/  STL [R1+0x34], R14 ;  /* 0x0000340e01007387 */ /* 0x010fe20000100800 */
[----:B------:R-:W-:Y:S01]  /*0500*/  LEA.HI.X.SX32 R5, R31, R91, 0x1, P0 ;  /* 0x0000005b1f057211 */ /* 0x000fe200000f0eff */
[----:B------:R-:W-:-:S02]  /*0510*/  IMAD R47, R90, 0x2, R45 ;  /* 0x000000025a2f7824 */ /* 0x000fc400078e022d */
[----:B-----5:R0:W-:Y:S01]  /*0520*/  STL [R1+0x30], R0 ;  /* 0x0000300001007387 */ /* 0x0201e20000100800 */
[-C--:B-1----:R-:W-:Y:S01]  /*0530*/  LEA R8, P0, R33, R6.reuse, 0x1 ;  /* 0x0000000621087211 */ /* 0x082fe200078008ff */
[----:B------:R-:W-:Y:S02]  /*0540*/  IMAD R49, R90, 0x2, R47 ;  /* 0x000000025a317824 */ /* 0x000fe400078e022f */
[----:B0-----:R0:W4:Y:S01]  /*0550*/  LDG.E.U16 R0, desc[UR60][R2.64] ;  /* 0x0000003c02007981 */ /* 0x001122000c1e1500 */
[-C--:B------:R-:W-:Y:S02]  /*0560*/  LEA R14, P1, R29, R6.reuse, 0x1 ;  /* 0x000000061d0e7211 */ /* 0x080fe400078208ff */
[-C--:B------:R-:W-:Y:S02]  /*0570*/  LEA.HI.X.SX32 R9, R33, R91.reuse, 0x1, P0 ;  /* 0x0000005b21097211 */ /* 0x080fe400000f0eff */
[----:B------:R-:W-:Y:S02]  /*0580*/  LEA R10, P0, R35, R6, 0x1 ;  /* 0x00000006230a7211 */ /* 0x000fe400078008ff */
[----:B------:R-:W-:-:S02]  /*0590*/  LEA.HI.X.SX32 R15, R29, R91, 0x1, P1 ;  /* 0x0000005b1d0f7211 */ /* 0x000fc400008f0eff */
[----:B------:R-:W-:Y:S01]  /*05a0*/  LEA.HI.X.SX32 R11, R35, R91, 0x1, P0 ;  /* 0x0000005b230b7211 */ /* 0x000fe200000f0eff */
[----:B---3--:R-:W-:Y:S01]  /*05b0*/  STL [R1+0x2c], R20 ;  /* 0x00002c1401007387 */ /* 0x008fe20000100800 */
[----:B------:R-:W-:-:S03]  /*05c0*/  LEA R59, R90, R49, 0x1 ;  /* 0x000000315a3b7211 */ /* 0x000fc600078e08ff */
[----:B------:R-:W3:Y:S04]  /*05d0*/  LDG.E.U16 R73, desc[UR60][R14.64] ;  /* 0x0000003c0e497981 */ /* 0x000ee8000c1e1500 */
[----:B------:R-:W-:Y:S04]  /*05e0*/  STL [R1+0x28], R19 ;  /* 0x0000281301007387 */ /* 0x000fe80000100800 */
[----:B------:R1:W-:Y:S04]  /*05f0*/  STL [R1+0x24], R16 ;  /* 0x0000241001007387 */ /* 0x0003e80000100800 */
[----:B------:R5:W3:Y:S04]  /*0600*/  LDG.E.U16 R15, desc[UR60][R4.64] ;  /* 0x0000003c040f7981 */ /* 0x000ae8000c1e1500 */
[----:B------:R5:W3:Y:S04]  /*0610*/  LDG.E.U16 R14, desc[UR60][R8.64] ;  /* 0x0000003c080e7981 */ /* 0x000ae8000c1e1500 */
[----:B-1----:R1:W3:Y:S01]  /*0620*/  LDG.E.U16 R16, desc[UR60][R10.64] ;  /* 0x0000003c0a107981 */ /* 0x0022e2000c1e1500 */
[----:B0-----:R-:W-:-:S04]  /*0630*/  LEA R2, P0, R39, R6, 0x1 ;  /* 0x0000000627027211 */ /* 0x001fc800078008ff */
[----:B------:R-:W-:Y:S01]  /*0640*/  LEA.HI.X.SX32 R3, R39, R91, 0x1, P0 ;  /* 0x0000005b27037211 */ /* 0x000fe200000f0eff */
[----:B------:R-:W-:-:S04]  /*0650*/  IMAD R7, R90, 0x2, R59 ;  /* 0x000000025a077824 */ /* 0x000fc800078e023b */
[----:B------:R-:W-:-:S05]  /*0660*/  IMAD R61, R90, 0x2, R7 ;  /* 0x000000025a3d7824 */ /* 0x000fca00078e0207 */
[----:B------:R-:W-:-:S05]  /*0670*/  LEA R63, R90, R61, 0x1 ;  /* 0x0000003d5a3f7211 */ /* 0x000fca00078e08ff */
        /* <DEDUP_REMOVED lines=8> */
[C---:B------:R-:W-:Y:S01]  /*0700*/  LEA R74, R90.reuse, R23, 0x1 ;  /* 0x000000175a4a7211 */ /* 0x040fe200078e08ff */
[----:B--2---:R0:W-:Y:S04]  /*0710*/  STL [R1+0x20], R18 ;  /* 0x0000201201007387 */ /* 0x0041e80000100800 */
[----:B0-----:R0:W2:Y:S01]  /*0720*/  LDG.E.U16 R18, desc[UR60][R2.64] ;  /* 0x0000003c02127981 */ /* 0x0010a2000c1e1500 */
[----:B------:R-:W-:-:S04]  /*0730*/  IMAD R25, R90, 0x2, R74 ;  /* 0x000000025a197824 */ /* 0x000fc800078e024a */
[----:B------:R-:W-:-:S05]  /*0740*/  IMAD R27, R90, 0x2, R25 ;  /* 0x000000025a1b7824 */ /* 0x000fca00078e0219 */
[----:B------:R-:W-:-:S05]  /*0750*/  LEA R29, R90, R27, 0x1 ;  /* 0x0000001b5a1d7211 */ /* 0x000fca00078e08ff */
[----:B------:R-:W-:-:S04]  /*0760*/  IMAD R51, R90, 0x2, R29 ;  /* 0x000000025a337824 */ /* 0x000fc800078e021d */
[----:B------:R-:W-:Y:S01]  /*0770*/  IMAD R31, R90, 0x2, R51 ;  /* 0x000000025a1f7824 */ /* 0x000fe200078e0233 */
[----:B-----5:R-:W-:-:S04]  /*0780*/  LEA R4, P0, R41, R6, 0x1 ;  /* 0x0000000629047211 */ /* 0x020fc800078008ff */
[C---:B------:R-:W-:Y:S02]  /*0790*/  LEA R33, R90.reuse, R31, 0x1 ;  /* 0x0000001f5a217211 */ /* 0x040fe400078e08ff */
[-C--:B------:R-:W-:Y:S02]  /*07a0*/  LEA.HI.X.SX32 R5, R41, R91.reuse, 0x1, P0 ;  /* 0x0000005b29057211 */ /* 0x080fe400000f0eff */
[CC--:B------:R-:W-:Y:S01]  /*07b0*/  LEA R8, P0, R43.reuse, R6.reuse, 0x1 ;  /* 0x000000062b087211 */ /* 0x0c0fe200078008ff */
[C---:B------:R-:W-:Y:S01]  /*07c0*/  IMAD R83, R90.reuse, 0x2, R33 ;  /* 0x000000025a537824 */ /* 0x040fe200078e0221 */
[----:B------:R-:W-:Y:S02]  /*07d0*/  STL [R1+0x1c], R17 ;  /* 0x00001c1101007387 */ /* 0x000fe40000100800 */
[----:B------:R-:W-:Y:S01]  /*07e0*/  LEA.HI.X.SX32 R9, R43, R91, 0x1, P0 ;  /* 0x0000005b2b097211 */ /* 0x000fe200000f0eff */
[----:B------:R-:W-:Y:S01]  /*07f0*/  IMAD R52, R90, 0x2, R83 ;  /* 0x000000025a347824 */ /* 0x000fe200078e0253 */
[----:B------:R-:W5:Y:S01]  /*0800*/  LDG.E.U16 R2, desc[UR60][R4.64] ;  /* 0x0000003c04027981 */ /* 0x000f62000c1e1500 */
[----:B------:R-:W-:-:S03]  /*0810*/  LEA R12, P1, R37, R6, 0x1 ;  /* 0x00000006250c7211 */ /* 0x000fc600078208ff */
[----:B----4-:R4:W-:Y:S01]  /*0820*/  STL [R1+0x18], R0 ;  /* 0x0000180001007387 */ /* 0x0109e20000100800 */
[C---:B------:R-:W-:Y:S02]  /*0830*/  LEA R35, R90.reuse, R52, 0x1 ;  /* 0x000000345a237211 */ /* 0x040fe400078e08ff */
[----:B------:R-:W-:Y:S01]  /*0840*/  LEA.HI.X.SX32 R13, R37, R91, 0x1, P1 ;  /* 0x0000005b250d7211 */ /* 0x000fe200008f0eff */
[----:B----4-:R-:W4:Y:S02]  /*0850*/  LDG.E.U16 R0, desc[UR60][R8.64] ;  /* 0x0000003c08007981 */ /* 0x010f24000c1e1500 */
[C---:B------:R-:W-:Y:S01]  /*0860*/  IMAD R37, R90.reuse, 0x2, R35 ;  /* 0x000000025a257824 */ /* 0x040fe200078e0223 */
[-C--:B-1----:R-:W-:Y:S02]  /*0870*/  LEA R10, P0, R47, R6.reuse, 0x1 ;  /* 0x000000062f0a7211 */ /* 0x082fe400078008ff */
[----:B------:R-:W-:Y:S01]  /*0880*/  LEA R76, P1, R45, R6, 0x1 ;  /* 0x000000062d4c7211 */ /* 0x000fe200078208ff */
[C---:B------:R-:W-:Y:S01]  /*0890*/  IMAD R39, R90.reuse, 0x2, R37 ;  /* 0x000000025a277824 */ /* 0x040fe200078e0225 */
[----:B------:R1:W4:Y:S04]  /*08a0*/  LDG.E.U16 R75, desc[UR60][R12.64] ;  /* 0x0000003c0c4b7981 */ /* 0x000328000c1e1500 */
[----:B------:R-:W-:-:S05]  /*08b0*/  LEA R53, R90, R39, 0x1 ;  /* 0x000000275a357211 */ /* 0x000fca00078e08ff */
[----:B------:R-:W-:-:S04]  /*08c0*/  IMAD R41, R90, 0x2, R53 ;  /* 0x000000025a297824 */ /* 0x000fc800078e0235 */
[----:B------:R-:W-:-:S05]  /*08d0*/  IMAD R85, R90, 0x2, R41 ;  /* 0x000000025a557824 */ /* 0x000fca00078e0229 */
[----:B------:R-:W-:-:S05]  /*08e0*/  LEA R87, R90, R85, 0x1 ;  /* 0x000000555a577211 */ /* 0x000fca00078e08ff */
[----:B0-----:R-:W-:Y:S01]  /*08f0*/  IMAD R3, R90, 0x2, R87 ;  /* 0x000000025a037824 */ /* 0x001fe200078e0257 */
[----:B------:R-:W-:-:S03]  /*0900*/  LEA.HI.X.SX32 R11, R47, R91, 0x1, P0 ;  /* 0x0000005b2f0b7211 */ /* 0x000fc600000f0eff */
[C---:B------:R-:W-:Y:S01]  /*0910*/  IMAD R89, R90.reuse, 0x2, R3 ;  /* 0x000000025a597824 */ /* 0x040fe200078e0203 */
[----:B------:R-:W-:Y:S01]  /*0920*/  LEA.HI.X.SX32 R77, R45, R91, 0x1, P1 ;  /* 0x0000005b2d4d7211 */ /* 0x000fe200008f0eff */
[----:B---3--:R-:W-:Y:S01]  /*0930*/  STL [R1+0x14], R15 ;  /* 0x0000140f01007387 */ /* 0x008fe20000100800 */
[CC--:B-1----:R-:W-:Y:S02]  /*0940*/  LEA R12, P0, R49.reuse, R6.reuse, 0x1 ;  /* 0x00000006310c7211 */ /* 0x0c2fe400078008ff */
[C---:B------:R-:W-:Y:S01]  /*0950*/  LEA R9, R90.reuse, R89, 0x1 ;  /* 0x000000595a097211 */ /* 0x040fe200078e08ff */
[----:B------:R0:W3:Y:S01]  /*0960*/  LDG.E.U16 R76, desc[UR60][R76.64] ;  /* 0x0000003c4c4c7981 */ /* 0x0000e2000c1e1500 */
[-C--:B------:R-:W-:Y:S02]  /*0970*/  LEA.HI.X.SX32 R13, R49, R91.reuse, 0x1, P0 ;  /* 0x0000005b310d7211 */ /* 0x080fe400000f0eff */
[C---:B------:R-:W-:Y:S01]  /*0980*/  LEA R4, P0, R59.reuse, R6, 0x1 ;  /* 0x000000063b047211 */ /* 0x040fe200078008ff */
[----:B------:R1:W-:Y:S03]  /*0990*/  STL [R1+0x10], R14 ;  /* 0x0000100e01007387 */ /* 0x0003e60000100800 */
[----:B------:R-:W-:Y:S01]  /*09a0*/  LEA.HI.X.SX32 R5, R59, R91, 0x1, P0 ;  /* 0x0000005b3b057211 */ /* 0x000fe200000f0eff */
[----:B------:R1:W3:Y:S01]  /*09b0*/  LDG.E.U16 R252, desc[UR60][R10.64] ;  /* 0x0000003c0afc7981 */ /* 0x0002e2000c1e1500 */
[----:B0-----:R-:W-:-:S03]  /*09c0*/  IMAD R77, R90, 0x2, R9 ;  /* 0x000000025a4d7824 */ /* 0x001fc600078e0209 */
[----:B------:R0:W-:Y:S01]  /*09d0*/  STL [R1+0xc], R16 ;  /* 0x00000c1001007387 */ /* 0x0001e20000100800 */
[C---:B------:R-:W-:Y:S01]  /*09e0*/  IMAD R47, R90.reuse, 0x2, R77 ;  /* 0x000000025a2f7824 */ /* 0x040fe200078e024d */
[-C--:B-1----:R-:W-:Y:S02]  /*09f0*/  LEA R14, P1, R7, R6.reuse, 0x1 ;  /* 0x00000006070e7211 */ /* 0x082fe400078208ff */
[----:B------:R1:W3:Y:S04]  /*0a00*/  LDG.E.U16 R251, desc[UR60][R12.64] ;  /* 0x0000003c0cfb7981 */ /* 0x0002e8000c1e1500 */
[----:B------:R-:W3:Y:S01]  /*0a10*/  LDG.E.U16 R250, desc[UR60][R4.64] ;  /* 0x0000003c04fa7981 */ /* 0x000ee2000c1e1500 */
[----:B0-----:R-:W-:Y:S02]  /*0a20*/  LEA R16, P0, R61, R6, 0x1 ;  /* 0x000000063d107211 */ /* 0x001fe400078008ff */
[----:B------:R-:W-:-:S02]  /*0a30*/  LEA R95, R90, R47, 0x1 ;  /* 0x0000002f5a5f7211 */ /* 0x000fc400078e08ff */
[-C--:B------:R-:W-:Y:S02]  /*0a40*/  LEA.HI.X.SX32 R17, R61, R91.reuse, 0x1, P0 ;  /* 0x0000005b3d117211 */ /* 0x080fe400000f0eff */
[-C--:B------:R-:W-:Y:S02]  /*0a50*/  LEA R10, P0, R63, R6.reuse, 0x1 ;  /* 0x000000063f0a7211 */ /* 0x080fe400078008ff */
[-C--:B------:R-:W-:Y:S01]  /*0a60*/  LEA.HI.X.SX32 R15, R7, R91.reuse, 0x1, P1 ;  /* 0x0000005b070f7211 */ /* 0x080fe200008f0eff */
[----:B------:R-:W3:Y:S01]  /*0a70*/  LDG.E.U16 R249, desc[UR60][R16.64] ;  /* 0x0000003c10f97981 */ /* 0x000ee2000c1e1500 */
[----:B------:R-:W-:Y:S01]  /*0a80*/  LEA.HI.X.SX32 R11, R63, R91, 0x1, P0 ;  /* 0x0000005b3f0b7211 */ /* 0x000fe200000f0eff */
[C---:B------:R-:W-:Y:S02]  /*0a90*/  IMAD R63, R90.reuse, 0x2, R95 ;  /* 0x000000025a3f7824 */ /* 0x040fe400078e025f */
[----:B------:R0:W3:Y:S02]  /*0aa0*/  LDG.E.U16 R8, desc[UR60][R14.64] ;  /* 0x0000003c0e087981 */ /* 0x0000e4000c1e1500 */
[C---:B------:R-:W-:Y:S01]  /*0ab0*/  IMAD R97, R90.reuse, 0x2, R63 ;  /* 0x000000025a617824 */ /* 0x040fe200078e023f */
[----:B-1----:R-:W-:Y:S01]  /*0ac0*/  LEA R12, P0, R65, R6, 0x1 ;  /* 0x00000006410c7211 */ /* 0x002fe200078008ff */
[----:B------:R1:W3:Y:S03]  /*0ad0*/  LDG.E.U16 R248, desc[UR60][R10.64] ;  /* 0x0000003c0af87981 */ /* 0x0002e6000c1e1500 */
[----:B------:R-:W-:-:S02]  /*0ae0*/  LEA R48, R90, R97, 0x1 ;  /* 0x000000615a307211 */ /* 0x000fc400078e08ff */
[----:B------:R-:W-:-:S03]  /*0af0*/  LEA.HI.X.SX32 R13, R65, R91, 0x1, P0 ;  /* 0x0000005b410d7211 */ /* 0x000fc600000f0eff */
[----:B------:R-:W-:Y:S01]  /*0b00*/  IMAD R65, R90, 0x2, R48 ;  /* 0x000000025a417824 */ /* 0x000fe200078e0230 */
[CC--:B0-----:R-:W-:Y:S01]  /*0b10*/  LEA R14, P0, R69.reuse, R6.reuse, 0x1 ;  /* 0x00000006450e7211 */ /* 0x0c1fe200078008ff */
[----:B------:R0:W3:Y:S03]  /*0b20*/  LDG.E.U16 R247, desc[UR60][R12.64] ;  /* 0x0000003c0cf77981 */ /* 0x0000e6000c1e1500 */
[----:B------:R-:W-:Y:S02]  /*0b30*/  LEA.HI.X.SX32 R15, R69, R91, 0x1, P0 ;  /* 0x0000005b450f7211 */ /* 0x000fe400000f0eff */
[----:B------:R-:W-:-:S03]  /*0b40*/  LEA R16, P0, R71, R6, 0x1 ;  /* 0x0000000647107211 */ /* 0x000fc600078008ff */
[----:B------:R0:W3:Y:S01]  /*0b50*/  LDG.E.U16 R246, desc[UR60][R14.64] ;  /* 0x0000003c0ef67981 */ /* 0x0000e2000c1e1500 */
[----:B------:R-:W-:Y:S02]  /*0b60*/  LEA.HI.X.SX32 R17, R71, R91, 0x1, P0 ;  /* 0x0000005b47117211 */ /* 0x000fe400000f0eff */
[----:B-1----:R-:W-:-:S03]  /*0b70*/  LEA R10, P0, R81, R6, 0x1 ;  /* 0x00000006510a7211 */ /* 0x002fc600078008ff */
[----:B------:R1:W3:Y:S01]  /*0b80*/  LDG.E.U16 R245, desc[UR60][R16.64] ;  /* 0x0000003c10f57981 */ /* 0x0002e2000c1e1500 */
[----:B------:R-:W-:Y:S02]  /*0b90*/  LEA.HI.X.SX32 R11, R81, R91, 0x1, P0 ;  /* 0x0000005b510b7211 */ /* 0x000fe400000f0eff */
[----:B0-----:R-:W-:-:S03]  /*0ba0*/  LEA R12, P0, R23, R6, 0x1 ;  /* 0x00000006170c7211 */ /* 0x001fc600078008ff */
[----:B------:R0:W3:Y:S01]  /*0bb0*/  LDG.E.U16 R244, desc[UR60][R10.64] ;  /* 0x0000003c0af47981 */ /* 0x0000e2000c1e1500 */
        /* <DEDUP_REMOVED lines=17> */
[----:B------:R-:W3:Y:S01]  /*0cd0*/  LDG.E.U16 R238, desc[UR60][R14.64] ;  /* 0x0000003c0eee7981 */ /* 0x000ee2000c1e1500 */
[----:B------:R-:W-:Y:S02]  /*0ce0*/  LEA.HI.X.SX32 R17, R39, R91, 0x1, P0 ;  /* 0x0000005b27117211 */ /* 0x000fe400000f0eff */
[----:B------:R-:W-:-:S03]  /*0cf0*/  LEA R10, P0, R85, R6, 0x1 ;  /* 0x00000006550a7211 */ /* 0x000fc600078008ff */
[----:B------:R-:W3:Y:S01]  /*0d00*/  LDG.E.U16 R237, desc[UR60][R16.64] ;  /* 0x0000003c10ed7981 */ /* 0x000ee2000c1e1500 */
[----:B------:R-:W-:-:S03]  /*0d10*/  LEA.HI.X.SX32 R11, R85, R91, 0x1, P0 ;  /* 0x0000005b550b7211 */ /* 0x000fc600000f0eff */
[----:B--2---:R0:W-:Y:S01]  /*0d20*/  STL [R1+0x8], R18 ;  /* 0x0000081201007387 */ /* 0x0041e20000100800 */
[----:B-1----:R-:W-:-:S03]  /*0d30*/  LEA R12, P0, R87, R6, 0x1 ;  /* 0x00000006570c7211 */ /* 0x002fc600078008ff */
[----:B------:R-:W2:Y:S01]  /*0d40*/  LDG.E.U16 R236, desc[UR60][R10.64] ;  /* 0x0000003c0aec7981 */ /* 0x000ea2000c1e1500 */
[----:B0-----:R-:W-:-:S04]  /*0d50*/  LEA R18, P1, R67, R6, 0x1 ;  /* 0x0000000643127211 */ /* 0x001fc800078208ff */
[----:B------:R-:W-:Y:S01]  /*0d60*/  LEA.HI.X.SX32 R19, R67, R91, 0x1, P1 ;  /* 0x0000005b43137211 */ /* 0x000fe200008f0eff */
[----:B------:R-:W-:Y:S01]  /*0d70*/  IMAD R67, R90, 0x2, R65 ;  /* 0x000000025a437824 */ /* 0x000fe200078e0241 */
[----:B------:R-:W-:-:S03]  /*0d80*/  LEA R20, P1, R79, R6, 0x1 ;  /* 0x000000064f147211 */ /* 0x000fc600078208ff */
[----:B------:R0:W2:Y:S01]  /*0d90*/  LDG.E.U16 R4, desc[UR60][R18.64] ;  /* 0x0000003c12047981 */ /* 0x0000a2000c1e1500 */
[----:B------:R-:W-:-:S05]  /*0da0*/  LEA R69, R90, R67, 0x1 ;  /* 0x000000435a457211 */ /* 0x000fca00078e08ff */
[----:B------:R-:W-:-:S04]  /*0db0*/  IMAD R49, R90, 0x2, R69 ;  /* 0x000000025a317824 */ /* 0x000fc800078e0245 */
[----:B------:R-:W-:Y:S01]  /*0dc0*/  IMAD R71, R90, 0x2, R49 ;  /* 0x000000025a477824 */ /* 0x000fe200078e0231 */
[----:B------:R-:W-:-:S04]  /*0dd0*/  LEA.HI.X.SX32 R21, R79, R91, 0x1, P1 ;  /* 0x0000005b4f157211 */ /* 0x000fc800008f0eff */
[C---:B------:R-:W-:Y:S01]  /*0de0*/  LEA R79, R90.reuse, R71, 0x1 ;  /* 0x000000475a4f7211 */ /* 0x040fe200078e08ff */
[----:B------:R-:W2:Y:S04]  /*0df0*/  LDG.E.U16 R54, desc[UR60][R20.64] ;  /* 0x0000003c14367981 */ /* 0x000ea8000c1e1500 */
[----:B------:R-:W-:-:S04]  /*0e00*/  IMAD R81, R90, 0x2, R79 ;  /* 0x000000025a517824 */ /* 0x000fc800078e024f */
[----:B------:R-:W-:Y:S01]  /*0e10*/  IMAD R50, R90, 0x2, R81 ;  /* 0x000000025a327824 */ /* 0x000fe200078e0251 */
[----:B------:R-:W-:-:S04]  /*0e20*/  LEA R60, P1, R25, R6, 0x1 ;  /* 0x00000006193c7211 */ /* 0x000fc800078208ff */
[----:B------:R-:W-:Y:S02]  /*0e30*/  LEA R23, R90, R50, 0x1 ;  /* 0x000000325a177211 */ /* 0x000fe400078e08ff */
[----:B------:R-:W-:-:S03]  /*0e40*/  LEA.HI.X.SX32 R61, R25, R91, 0x1, P1 ;  /* 0x0000005b193d7211 */ /* 0x000fc600008f0eff */
[C---:B------:R-:W-:Y:S01]  /*0e50*/  IMAD R25, R90.reuse, 0x2, R23 ;  /* 0x000000025a197824 */ /* 0x040fe200078e0217 */
[----:B0-----:R-:W-:Y:S01]  /*0e60*/  LEA R18, P1, R31, R6, 0x1 ;  /* 0x000000061f127211 */ /* 0x001fe200078208ff */
[----:B------:R0:W2:Y:S02]  /*0e70*/  LDG.E.U16 R60, desc[UR60][R60.64] ;  /* 0x0000003c3c3c7981 */ /* 0x0000a4000c1e1500 */
[----:B------:R-:W-:-:S05]  /*0e80*/  IMAD R27, R90, 0x2, R25 ;  /* 0x000000025a1b7824 */ /* 0x000fca00078e0219 */
[----:B------:R-:W-:Y:S02]  /*0e90*/  LEA R43, R90, R27, 0x1 ;  /* 0x0000001b5a2b7211 */ /* 0x000fe400078e08ff */
[----:B------:R-:W-:-:S03]  /*0ea0*/  LEA.HI.X.SX32 R19, R31, R91, 0x1, P1 ;  /* 0x0000005b1f137211 */ /* 0x000fc600008f0eff */
[C---:B------:R-:W-:Y:S01]  /*0eb0*/  IMAD R29, R90.reuse, 0x2, R43 ;  /* 0x000000025a1d7824 */ /* 0x040fe200078e022b */
[----:B------:R-:W-:Y:S01]  /*0ec0*/  LEA R58, P1, R35, R6, 0x1 ;  /* 0x00000006233a7211 */ /* 0x000fe200078208ff */
[----:B------:R1:W2:Y:S02]  /*0ed0*/  LDG.E.U16 R7, desc[UR60][R18.64] ;  /* 0x0000003c12077981 */ /* 0x0002a4000c1e1500 */
[----:B------:R-:W-:-:S05]  /*0ee0*/  IMAD R31, R90, 0x2, R29 ;  /* 0x000000025a1f7824 */ /* 0x000fca00078e021d */
[----:B------:R-:W-:-:S05]  /*0ef0*/  LEA R33, R90, R31, 0x1 ;  /* 0x0000001f5a217211 */ /* 0x000fca00078e08ff */
[----:B------:R-:W-:-:S04]  /*0f00*/  IMAD R44, R90, 0x2, R33 ;  /* 0x000000025a2c7824 */ /* 0x000fc800078e0221 */
[----:B0-----:R-:W-:-:S05]  /*0f10*/  IMAD R61, R90, 0x2, R44 ;  /* 0x000000025a3d7824 */ /* 0x001fca00078e022c */
[----:B------:R-:W-:-:S05]  /*0f20*/  LEA R37, R90, R61, 0x1 ;  /* 0x0000003d5a257211 */ /* 0x000fca00078e08ff */
[----:B------:R-:W-:-:S04]  /*0f30*/  IMAD R83, R90, 0x2, R37 ;  /* 0x000000025a537824 */ /* 0x000fc800078e0225 */
[----:B------:R-:W-:-:S05]  /*0f40*/  IMAD R45, R90, 0x2, R83 ;  /* 0x000000025a2d7824 */ /* 0x000fca00078e0253 */
[----:B------:R-:W-:-:S05]  /*0f50*/  LEA R99, R90, R45, 0x1 ;  /* 0x0000002d5a637211 */ /* 0x000fca00078e08ff */
[----:B------:R-:W-:-:S04]  /*0f60*/  IMAD R85, R90, 0x2, R99 ;  /* 0x000000025a557824 */ /* 0x000fc800078e0263 */
[----:B------:R-:W-:Y:S01]  /*0f70*/  IMAD R101, R90, 0x2, R85 ;  /* 0x000000025a657824 */ /* 0x000fe200078e0255 */
[----:B------:R-:W-:-:S04]  /*0f80*/  LEA.HI.X.SX32 R59, R35, R91, 0x1, P1 ;  /* 0x0000005b233b7211 */ /* 0x000fc800008f0eff */
[C---:B------:R-:W-:Y:S01]  /*0f90*/  LEA R46, R90.reuse, R101, 0x1 ;  /* 0x000000655a2e7211 */ /* 0x040fe200078e08ff */
[----:B------:R-:W2:Y:S01]  /*0fa0*/  LDG.E.U16 R58, desc[UR60][R58.64] ;  /* 0x0000003c3a3a7981 */ /* 0x000ea2000c1e1500 */
[-C--:B------:R-:W-:Y:S02]  /*0fb0*/  LEA.HI.X.SX32 R13, R87, R91.reuse, 0x1, P0 ;  /* 0x0000005b570d7211 */ /* 0x080fe400000f0eff */
[-C--:B-1----:R-:W-:Y:S01]  /*0fc0*/  LEA R18, P1, R41, R6.reuse, 0x1 ;  /* 0x0000000629127211 */ /* 0x082fe200078208ff */
[C---:B------:R-:W-:Y:S01]  /*0fd0*/  IMAD R87, R90.reuse, 0x2, R46 ;  /* 0x000000025a577824 */ /* 0x040fe200078e022e */
[-C--:B------:R-:W-:Y:S01]  /*0fe0*/  LEA R14, P0, R9, R6.reuse, 0x1 ;  /* 0x00000006090e7211 */ /* 0x080fe200078008ff */
[----:B------:R-:W2:Y:S01]  /*0ff0*/  LDG.E.U16 R235, desc[UR60][R12.64] ;  /* 0x0000003c0ceb7981 */ /* 0x000ea2000c1e1500 */
[-C--:B------:R-:W-:Y:S02]  /*1000*/  LEA.HI.X.SX32 R19, R41, R91.reuse, 0x1, P1 ;  /* 0x0000005b29137211 */ /* 0x080fe400008f0eff */
[-C--:B------:R-:W-:Y:S01]  /*1010*/  LEA.HI.X.SX32 R15, R9, R91.reuse, 0x1, P0 ;  /* 0x0000005b090f7211 */ /* 0x080fe200000f0eff */
[C---:B------:R-:W-:Y:S01]  /*1020*/  IMAD R9, R90.reuse, 0x2, R87 ;  /* 0x000000025a097824 */ /* 0x040fe200078e0257 */
[C---:B------:R-:W-:Y:S01]  /*1030*/  LEA R20, P1, R89.reuse, R6, 0x1 ;  /* 0x0000000659147211 */ /* 0x040fe200078208ff */
[----:B------:R0:W2:Y:S03]  /*1040*/  LDG.E.U16 R93, desc[UR60][R18.64] ;  /* 0x0000003c125d7981 */ /* 0x0000a6000c1e1500 */
[----:B------:R-:W-:Y:S01]  /*1050*/  LEA.HI.X.SX32 R21, R89, R91, 0x1, P1 ;  /* 0x0000005b59157211 */ /* 0x000fe200008f0eff */
[----:B------:R-:W2:Y:S01]  /*1060*/  LDG.E.U16 R234, desc[UR60][R14.64] ;  /* 0x0000003c0eea7981 */ /* 0x000ea2000c1e1500 */
[----:B------:R-:W-:-:S02]  /*1070*/  LEA R89, R90, R9, 0x1 ;  /* 0x000000095a597211 */ /* 0x000fc400078e08ff */
[CC--:B------:R-:W-:Y:S01]  /*1080*/  LEA R16, P0, R77.reuse, R6.reuse, 0x1 ;  /* 0x000000064d107211 */ /* 0x0c0fe200078008ff */
[----:B------:R1:W2:Y:S02]  /*1090*/  LDG.E.U16 R59, desc[UR60][R20.64] ;  /* 0x0000003c143b7981 */ /* 0x0002a4000c1e1500 */
[C---:B------:R-:W-:Y:S01]  /*10a0*/  IMAD R39, R90.reuse, 0x2, R89 ;  /* 0x000000025a277824 */ /* 0x040fe200078e0259 */
[-C--:B------:R-:W-:Y:S02]  /*10b0*/  LEA.HI.X.SX32 R17, R77, R91.reuse, 0x1, P0 ;  /* 0x0000005b4d117211 */ /* 0x080fe400000f0eff */
[-C--:B------:R-:W-:Y:S01]  /*10c0*/  LEA R10, P0, R63, R6.reuse, 0x1 ;  /* 0x000000063f0a7211 */ /* 0x080fe200078008ff */
[----:B------:R-:W-:Y:S01]  /*10d0*/  IMAD R77, R90, 0x2, R39 ;  /* 0x000000025a4d7824 */ /* 0x000fe200078e0227 */
[----:B0-----:R-:W-:Y:S01]  /*10e0*/  LEA R18, P1, R95, R6, 0x1 ;  /* 0x000000065f127211 */ /* 0x001fe200078208ff */
[----:B------:R0:W2:Y:S01]  /*10f0*/  LDG.E.U16 R233, desc[UR60][R16.64] ;  /* 0x0000003c10e97981 */ /* 0x0000a2000c1e1500 */
[----:B------:R-:W-:-:S02]  /*1100*/  LEA.HI.X.SX32 R11, R63, R91, 0x1, P0 ;  /* 0x0000005b3f0b7211 */ /* 0x000fc400000f0eff */
[C---:B------:R-:W-:Y:S02]  /*1110*/  LEA R63, R90.reuse, R77, 0x1 ;  /* 0x0000004d5a3f7211 */ /* 0x040fe400078e08ff */
[-C--:B------:R-:W-:Y:S01]  /*1120*/  LEA.HI.X.SX32 R19, R95, R91.reuse, 0x1, P1 ;  /* 0x0000005b5f137211 */ /* 0x080fe200008f0eff */
[----:B------:R5:W2:Y:S02]  /*1130*/  LDG.E.U16 R232, desc[UR60][R10.64] ;  /* 0x0000003c0ae87981 */ /* 0x000aa4000c1e1500 */
[C---:B------:R-:W-:Y:S01]  /*1140*/  IMAD R103, R90.reuse, 0x2, R63 ;  /* 0x000000025a677824 */ /* 0x040fe200078e023f */
[-C--:B------:R-:W-:Y:S01]  /*1150*/  LEA R12, P0, R97, R6.reuse, 0x1 ;  /* 0x00000006610c7211 */ /* 0x080fe200078008ff */
[----:B------:R-:W2:Y:S01]  /*1160*/  LDG.E.U16 R5, desc[UR60][R18.64] ;  /* 0x0000003c12057981 */ /* 0x000ea2000c1e1500 */
[----:B-1----:R-:W-:Y:S01]  /*1170*/  LEA R20, P1, R65, R6, 0x1 ;  /* 0x0000000641147211 */ /* 0x002fe200078208ff */
[----:B------:R-:W-:Y:S01]  /*1180*/  IMAD R40, R90, 0x2, R103 ;  /* 0x000000025a287824 */ /* 0x000fe200078e0267 */
[----:B------:R-:W-:-:S02]  /*1190*/  LEA.HI.X.SX32 R13, R97, R91, 0x1, P0 ;  /* 0x0000005b610d7211 */ /* 0x000fc400000f0eff */
[-C--:B------:R-:W-:Y:S02]  /*11a0*/  LEA.HI.X.SX32 R21, R65, R91.reuse, 0x1, P1 ;  /* 0x0000005b41157211 */ /* 0x080fe400008f0eff */
[C---:B------:R-:W-:Y:S01]  /*11b0*/  LEA R14, P0, R67.reuse, R6, 0x1 ;  /* 0x00000006430e7211 */ /* 0x040fe200078008ff */
[----:B------:R1:W2:Y:S01]  /*11c0*/  LDG.E.U16 R231, desc[UR60][R12.64] ;  /* 0x0000003c0ce77981 */ /* 0x0002a2000c1e1500 */
[----:B------:R-:W-:Y:S02]  /*11d0*/  LEA R65, R90, R40, 0x1 ;  /* 0x000000285a417211 */ /* 0x000fe400078e08ff */
[----:B------:R-:W-:-:S03]  /*11e0*/  LEA.HI.X.SX32 R15, R67, R91, 0x1, P0 ;  /* 0x0000005b430f7211 */ /* 0x000fc600000f0eff */
[C---:B------:R-:W-:Y:S01]  /*11f0*/  IMAD R67, R90.reuse, 0x2, R65 ;  /* 0x000000025a437824 */ /* 0x040fe200078e0241 */
[-C--:B0-----:R-:W-:Y:S01]  /*1200*/  LEA R16, P0, R69, R6.reuse, 0x1 ;  /* 0x0000000645107211 */ /* 0x081fe200078008ff */
[----:B------:R0:W2:Y:S02]  /*1210*/  LDG.E.U16 R230, desc[UR60][R14.64] ;  /* 0x0000003c0ee67981 */ /* 0x0000a4000c1e1500 */
[----:B------:R-:W-:Y:S01]  /*1220*/  IMAD R97, R90, 0x2, R67 ;  /* 0x000000025a617824 */ /* 0x000fe200078e0243 */
[----:B------:R-:W-:-:S04]  /*1230*/  LEA R94, P1, R71, R6, 0x1 ;  /* 0x00000006475e7211 */ /* 0x000fc800078208ff */
[----:B------:R-:W-:Y:S02]  /*1240*/  LEA R41, R90, R97, 0x1 ;  /* 0x000000615a297211 */ /* 0x000fe400078e08ff */
[----:B------:R-:W-:-:S03]  /*1250*/  LEA.HI.X.SX32 R17, R69, R91, 0x1, P0 ;  /* 0x0000005b45117211 */ /* 0x000fc600000f0eff */
[C---:B------:R-:W-:Y:S01]  /*1260*/  IMAD R69, R90.reuse, 0x2, R41 ;  /* 0x000000025a457824 */ /* 0x040fe200078e0229 */
[-C--:B------:R-:W-:Y:S01]  /*1270*/  LEA.HI.X.SX32 R95, R71, R91.reuse, 0x1, P1 ;  /* 0x0000005b475f7211 */ /* 0x080fe200008f0eff */
[----:B------:R-:W2:Y:S01]  /*1280*/  LDG.E.U16 R229, desc[UR60][R16.64] ;  /* 0x0000003c10e57981 */ /* 0x000ea2000c1e1500 */
[CC--:B-----5:R-:W-:Y:S01]  /*1290*/  LEA R10, P0, R79.reuse, R6.reuse, 0x1 ;  /* 0x000000064f0a7211 */ /* 0x0e0fe200078008ff */
[C---:B------:R-:W-:Y:S02]  /*12a0*/  IMAD R71, R90.reuse, 0x2, R69 ;  /* 0x000000025a477824 */ /* 0x040fe400078e0245 */
[----:B------:R5:W2:Y:S01]  /*12b0*/  LDG.E.U16 R94, desc[UR60][R94.64] ;  /* 0x0000003c5e5e7981 */ /* 0x000aa2000c1e1500 */
[----:B------:R-:W-:Y:S02]  /*12c0*/  LEA.HI.X.SX32 R11, R79, R91, 0x1, P0 ;  /* 0x0000005b4f0b7211 */ /* 0x000fe400000f0eff */
[C---:B------:R-:W-:Y:S02]  /*12d0*/  LEA R79, R90.reuse, R71, 0x1 ;  /* 0x000000475a4f7211 */ /* 0x040fe400078e08ff */
[C---:B-1----:R-:W-:Y:S01]  /*12e0*/  LEA R12, P0, R81.reuse, R6, 0x1 ;  /* 0x00000006510c7211 */ /* 0x042fe200078008ff */
[----:B------:R1:W2:Y:S02]  /*12f0*/  LDG.E.U16 R228, desc[UR60][R10.64] ;  /* 0x0000003c0ae47981 */ /* 0x0002a4000c1e1500 */
[----:B------:R-:W-:Y:S01]  /*1300*/  IMAD R42, R90, 0x2, R79 ;  /* 0x000000025a2a7824 */ /* 0x000fe200078e024f */
[----:B------:R-:W-:-:S03]  /*1310*/  LEA.HI.X.SX32 R13, R81, R91, 0x1, P0 ;  /* 0x0000005b510d7211 */ /* 0x000fc600000f0eff */
[C---:B------:R-:W-:Y:S01]  /*1320*/  IMAD R81, R90.reuse, 0x2, R42 ;  /* 0x000000025a517824 */ /* 0x040fe200078e022a */
[C---:B0-----:R-:W-:Y:S01]  /*1330*/  LEA R14, P0, R25.reuse, R6, 0x1 ;  /* 0x00000006190e7211 */ /* 0x041fe200078008ff */
[----:B------:R-:W-:Y:S03]  /*1340*/  STL [R1+0x4], R2 ;  /* 0x0000040201007387 */ /* 0x000fe60000100800 */
[----:B-----5:R-:W-:Y:S01]  /*1350*/  LEA R95, R90, R81, 0x1 ;  /* 0x000000515a5f7211 */ /* 0x020fe200078e08ff */
[----:B------:R-:W5:Y:S01]  /*1360*/  LDG.E.U16 R227, desc[UR60][R12.64] ;  /* 0x0000003c0ce37981 */ /* 0x000f62000c1e1500 */
[----:B------:R-:W-:-:S03]  /*1370*/  LEA.HI.X.SX32 R15, R25, R91, 0x1, P0 ;  /* 0x0000005b190f7211 */ /* 0x000fc600000f0eff */
[C---:B------:R-:W-:Y:S01]  /*1380*/  IMAD R105, R90.reuse, 0x2, R95 ;  /* 0x000000025a697824 */ /* 0x040fe200078e025f */
[-C--:B------:R-:W-:Y:S01]  /*1390*/  LEA R130, P1, R23, R6.reuse, 0x1 ;  /* 0x0000000617827211 */ /* 0x080fe200078208ff */
[----:B----4-:R0:W-:Y:S01]  /*13a0*/  STL [R1], R0 ;  /* 0x0000000001007387 */ /* 0x0101e20000100800 */
[-C--:B------:R-:W-:Y:S01]  /*13b0*/  LEA R16, P0, R27, R6.reuse, 0x1 ;  /* 0x000000061b107211 */ /* 0x080fe200078008ff */
[C---:B------:R-:W-:Y:S01]  /*13c0*/  IMAD R35, R90.reuse, 0x2, R105 ;  /* 0x000000025a237824 */ /* 0x040fe200078e0269 */
[-C--:B------:R-:W-:Y:S01]  /*13d0*/  LEA.HI.X.SX32 R131, R23, R91.reuse, 0x1, P1 ;  /* 0x0000005b17837211 */ /* 0x080fe200008f0eff */
[----:B------:R-:W4:Y:S01]  /*13e0*/  LDG.E.U16 R226, desc[UR60][R14.64] ;  /* 0x0000003c0ee27981 */ /* 0x000f22000c1e1500 */
[----:B------:R-:W-:Y:S02]  /*13f0*/  LEA.HI.X.SX32 R17, R27, R91, 0x1, P0 ;  /* 0x0000005b1b117211 */ /* 0x000fe400000f0eff */
[----:B------:R-:W-:Y:S01]  /*1400*/  LEA R18, P1, R29, R6, 0x1 ;  /* 0x000000061d127211 */ /* 0x000fe200078208ff */
[----:B------:R-:W5:Y:S01]  /*1410*/  LDG.E.U16 R130, desc[UR60][R130.64] ;  /* 0x0000003c82827981 */ /* 0x000f62000c1e1500 */
[----:B------:R-:W-:-:S02]  /*1420*/  LEA R27, R90, R35, 0x1 ;  /* 0x000000235a1b7211 */ /* 0x000fc400078e08ff */
[----:B------:R-:W-:Y:S01]  /*1430*/  LEA.HI.X.SX32 R19, R29, R91, 0x1, P1 ;  /* 0x0000005b1d137211 */ /* 0x000fe200008f0eff */
[----:B0-----:R0:W2:Y:S02]  /*1440*/  LDG.E.U16 R0, desc[UR60][R20.64] ;  /* 0x0000003c14007981 */ /* 0x0010a4000c1e1500 */
[C---:B------:R-:W-:Y:S01]  /*1450*/  IMAD R29, R90.reuse, 0x2, R27 ;  /* 0x000000025a1d7824 */ /* 0x040fe200078e021b */
[-C--:B------:R-:W-:Y:S01]  /*1460*/  LEA R22, P1, R61, R6.reuse, 0x1 ;  /* 0x000000063d167211 */ /* 0x080fe200078208ff */
[----:B------:R3:W4:Y:S02]  /*1470*/  LDG.E.U16 R123, desc[UR60][R18.64] ;  /* 0x0000003c127b7981 */ /* 0x000724000c1e1500 */
[C---:B------:R-:W-:Y:S01]  /*1480*/  IMAD R107, R90.reuse, 0x2, R29 ;  /* 0x000000025a6b7824 */ /* 0x040fe200078e021d */
[----:B-1----:R-:W-:Y:S01]  /*1490*/  LEA R10, P0, R31, R6, 0x1 ;  /* 0x000000061f0a7211 */ /* 0x002fe200078008ff */
[----:B------:R-:W4:Y:S03]  /*14a0*/  LDG.E.U16 R225, desc[UR60][R16.64] ;  /* 0x0000003c10e17981 */ /* 0x000f26000c1e1500 */
[----:B------:R-:W-:-:S02]  /*14b0*/  LEA R36, R90, R107, 0x1 ;  /* 0x0000006b5a247211 */ /* 0x000fc400078e08ff */
[----:B------:R-:W-:-:S03]  /*14c0*/  LEA.HI.X.SX32 R23, R61, R91, 0x1, P1 ;  /* 0x0000005b3d177211 */ /* 0x000fc600008f0eff */
[C---:B------:R-:W-:Y:S01]  /*14d0*/  IMAD R61, R90.reuse, 0x2, R36 ;  /* 0x000000025a3d7824 */ /* 0x040fe200078e0224 */
[-C--:B------:R-:W-:Y:S01]  /*14e0*/  LEA.HI.X.SX32 R11, R31, R91.reuse, 0x1, P0 ;  /* 0x0000005b1f0b7211 */ /* 0x080fe200000f0eff */
[----:B------:R-:W4:Y:S01]  /*14f0*/  LDG.E.U16 R122, desc[UR60][R22.64] ;  /* 0x0000003c167a7981 */ /* 0x000f22000c1e1500 */
[-C--:B0-----:R-:W-:Y:S01]  /*1500*/  LEA R20, P0, R33, R6.reuse, 0x1 ;  /* 0x0000000621147211 */ /* 0x081fe200078008ff */
[C---:B------:R-:W-:Y:S01]  /*1510*/  IMAD R109, R90.reuse, 0x2, R61 ;  /* 0x000000025a6d7824 */ /* 0x040fe200078e023d */
[-C--:B------:R-:W-:Y:S01]  /*1520*/  LEA R12, P1, R99, R6.reuse, 0x1 ;  /* 0x00000006630c7211 */ /* 0x080fe200078208ff */
[----:B------:R-:W4:Y:S01]  /*1530*/  LDG.E.U16 R224, desc[UR60][R10.64] ;  /* 0x0000003c0ae07981 */ /* 0x000f22000c1e1500 */
[----:B------:R-:W-:Y:S02]  /*1540*/  LEA.HI.X.SX32 R21, R33, R91, 0x1, P0 ;  /* 0x0000005b21157211 */ /* 0x000fe400000f0eff */
[C---:B------:R-:W-:Y:S02]  /*1550*/  LEA R24, P0, R37.reuse, R6, 0x1 ;  /* 0x0000000625187211 */ /* 0x040fe400078008ff */
[----:B------:R-:W-:Y:S01]  /*1560*/  LEA R111, R90, R109, 0x1 ;  /* 0x0000006d5a6f7211 */ /* 0x000fe200078e08ff */
[----:B------:R-:W4:Y:S01]  /*1570*/  LDG.E.U16 R223, desc[UR60][R20.64] ;  /* 0x0000003c14df7981 */ /* 0x000f22000c1e1500 */
[----:B------:R-:W-:-:S02]  /*1580*/  LEA.HI.X.SX32 R25, R37, R91, 0x1, P0 ;  /* 0x0000005b25197211 */ /* 0x000fc400000f0eff */
[CC--:B---3--:R-:W-:Y:S01]  /*1590*/  LEA R18, P0, R83.reuse, R6.reuse, 0x1 ;  /* 0x0000000653127211 */ /* 0x0c8fe200078008ff */
[C---:B------:R-:W-:Y:S02]  /*15a0*/  IMAD R37, R90.reuse, 0x2, R111 ;  /* 0x000000025a257824 */ /* 0x040fe400078e026f */
[----:B------:R0:W3:Y:S01]  /*15b0*/  LDG.E.U16 R222, desc[UR60][R24.64] ;  /* 0x0000003c18de7981 */ /* 0x0000e2000c1e1500 */
[-C--:B------:R-:W-:Y:S01]  /*15c0*/  LEA.HI.X.SX32 R19, R83, R91.reuse, 0x1, P0 ;  /* 0x0000005b53137211 */ /* 0x080fe200000f0eff */
[----:B------:R-:W-:Y:S01]  /*15d0*/  IMAD R83, R90, 0x2, R37 ;  /* 0x000000025a537824 */ /* 0x000fe200078e0225 */
[----:B------:R-:W-:Y:S02]  /*15e0*/  LEA R14, P0, R85, R6, 0x1 ;  /* 0x00000006550e7211 */ /* 0x000fe400078008ff */
[-C--:B------:R-:W-:Y:S01]  /*15f0*/  LEA.HI.X.SX32 R13, R99, R91.reuse, 0x1, P1 ;  /* 0x0000005b630d7211 */ /* 0x080fe200008f0eff */
[----:B------:R1:W3:Y:S01]  /*1600*/  LDG.E.U16 R221, desc[UR60][R18.64] ;  /* 0x0000003c12dd7981 */ /* 0x0002e2000c1e1500 */
[----:B------:R-:W-:-:S02]  /*1610*/  LEA.HI.X.SX32 R15, R85, R91, 0x1, P0 ;  /* 0x0000005b550f7211 */ /* 0x000fc400000f0eff */
[C---:B------:R-:W-:Y:S01]  /*1620*/  LEA R85, R90.reuse, R83, 0x1 ;  /* 0x000000535a557211 */ /* 0x040fe200078e08ff */
[----:B------:R1:W3:Y:S04]  /*1630*/  LDG.E.U16 R121, desc[UR60][R12.64] ;  /* 0x0000003c0c797981 */ /* 0x0002e8000c1e1500 */
[C---:B0-----:R-:W-:Y:S01]  /*1640*/  IMAD R25, R90.reuse, 0x2, R85 ;  /* 0x000000025a197824 */ /* 0x041fe200078e0255 */
[C---:B------:R-:W-:Y:S01]  /*1650*/  LEA R16, P0, R101.reuse, R6, 0x1 ;  /* 0x0000000665107211 */ /* 0x040fe200078008ff */
[----:B------:R0:W3:Y:S02]  /*1660*/  LDG.E.U16 R220, desc[UR60][R14.64] ;  /* 0x0000003c0edc7981 */ /* 0x0000e4000c1e1500 */
[----:B------:R-:W-:Y:S01]  /*1670*/  IMAD R38, R90, 0x2, R25 ;  /* 0x000000025a267824 */ /* 0x000fe200078e0219 */
[----:B------:R-:W-:-:S02]  /*1680*/  LEA.HI.X.SX32 R17, R101, R91, 0x1, P0 ;  /* 0x0000005b65117211 */ /* 0x000fc400000f0eff */
[C---:B-1----:R-:W-:Y:S02]  /*1690*/  LEA R18, P0, R9.reuse, R6, 0x1 ;  /* 0x0000000609127211 */ /* 0x042fe400078008ff */
[----:B------:R-:W-:Y:S01]  /*16a0*/  LEA R99, R90, R38, 0x1 ;  /* 0x000000265a637211 */ /* 0x000fe200078e08ff */
[----:B------:R1:W3:Y:S01]  /*16b0*/  LDG.E.U16 R219, desc[UR60][R16.64] ;  /* 0x0000003c10db7981 */ /* 0x0002e2000c1e1500 */
[----:B------:R-:W-:-:S03]  /*16c0*/  LEA.HI.X.SX32 R19, R9, R91, 0x1, P0 ;  /* 0x0000005b09137211 */ /* 0x000fc600000f0eff */
[C---:B------:R-:W-:Y:S01]  /*16d0*/  IMAD R9, R90.reuse, 0x2, R99 ;  /* 0x000000025a097824 */ /* 0x040fe200078e0263 */
[CC--:B------:R-:W-:Y:S01]  /*16e0*/  LEA R10, P1, R87.reuse, R6.reuse, 0x1 ;  /* 0x00000006570a7211 */ /* 0x0c0fe200078208ff */
[----:B------:R-:W3:Y:S02]  /*16f0*/  LDG.E.U16 R218, desc[UR60][R18.64] ;  /* 0x0000003c12da7981 */ /* 0x000ee4000c1e1500 */
[C---:B------:R-:W-:Y:S01]  /*1700*/  IMAD R101, R90.reuse, 0x2, R9 ;  /* 0x000000025a657824 */ /* 0x040fe200078e0209 */
[----:B------:R-:W-:Y:S02]  /*1710*/  LEA.HI.X.SX32 R11, R87, R91, 0x1, P1 ;  /* 0x0000005b570b7211 */ /* 0x000fe400008f0eff */
[-C--:B------:R-:W-:Y:S02]  /*1720*/  LEA R20, P0, R89, R6.reuse, 0x1 ;  /* 0x0000000659147211 */ /* 0x080fe400078008ff */
[----:B------:R-:W-:Y:S01]  /*1730*/  LEA R12, P1, R77, R6, 0x1 ;  /* 0x000000064d0c7211 */ /* 0x000fe200078208ff */
[----:B------:R1:W3:Y:S01]  /*1740*/  LDG.E.U16 R120, desc[UR60][R10.64] ;  /* 0x0000003c0a787981 */ /* 0x0002e2000c1e1500 */
[----:B------:R-:W-:-:S02]  /*1750*/  LEA R31, R90, R101, 0x1 ;  /* 0x000000655a1f7211 */ /* 0x000fc400078e08ff */
[-C--:B------:R-:W-:Y:S02]  /*1760*/  LEA.HI.X.SX32 R21, R89, R91.reuse, 0x1, P0 ;  /* 0x0000005b59157211 */ /* 0x080fe400000f0eff */
[-C--:B------:R-:W-:Y:S01]  /*1770*/  LEA.HI.X.SX32 R13, R77, R91.reuse, 0x1, P1 ;  /* 0x0000005b4d0d7211 */ /* 0x080fe200008f0eff */
[C---:B------:R-:W-:Y:S01]  /*1780*/  IMAD R77, R90.reuse, 0x2, R31 ;  /* 0x000000025a4d7824 */ /* 0x040fe200078e021f */
[CC--:B0-----:R-:W-:Y:S01]  /*1790*/  LEA R14, P0, R63.reuse, R6.reuse, 0x1 ;  /* 0x000000063f0e7211 */ /* 0x0c1fe200078008ff */
[----:B------:R-:W3:Y:S03]  /*17a0*/  LDG.E.U16 R217, desc[UR60][R20.64] ;  /* 0x0000003c14d97981 */ /* 0x000ee6000c1e1500 */
[----:B------:R-:W-:Y:S01]  /*17b0*/  LEA.HI.X.SX32 R15, R63, R91, 0x1, P0 ;  /* 0x0000005b3f0f7211 */ /* 0x000fe200000f0eff */
[C---:B------:R-:W-:Y:S01]  /*17c0*/  IMAD R63, R90.reuse, 0x2, R77 ;  /* 0x000000025a3f7824 */ /* 0x040fe200078e024d */
[-C--:B-1----:R-:W-:Y:S01]  /*17d0*/  LEA R16, P0, R103, R6.reuse, 0x1 ;  /* 0x0000000667107211 */ /* 0x082fe200078008ff */
[----:B------:R0:W3:Y:S03]  /*17e0*/  LDG.E.U16 R119, desc[UR60][R12.64] ;  /* 0x0000003c0c777981 */ /* 0x0000e6000c1e1500 */
[----:B------:R-:W-:Y:S01]  /*17f0*/  LEA R89, R90, R63, 0x1 ;  /* 0x0000003f5a597211 */ /* 0x000fe200078e08ff */
[----:B------:R-:W3:Y:S01]  /*1800*/  LDG.E.U16 R216, desc[UR60][R14.64] ;  /* 0x0000003c0ed87981 */ /* 0x000ee2000c1e1500 */
[----:B------:R-:W-:-:S03]  /*1810*/  LEA R10, P1, R65, R6, 0x1 ;  /* 0x00000006410a7211 */ /* 0x000fc600078208ff */
[C---:B------:R-:W-:Y:S01]  /*1820*/  IMAD R32, R90.reuse, 0x2, R89 ;  /* 0x000000025a207824 */ /* 0x040fe200078e0259 */
[-C--:B------:R-:W-:Y:S02]  /*1830*/  LEA.HI.X.SX32 R17, R103, R91.reuse, 0x1, P0 ;  /* 0x0000005b67117211 */ /* 0x080fe400000f0eff */
[-C--:B------:R-:W-:Y:S01]  /*1840*/  LEA.HI.X.SX32 R11, R65, R91.reuse, 0x1, P1 ;  /* 0x0000005b410b7211 */ /* 0x080fe200008f0eff */
[C---:B------:R-:W-:Y:S01]  /*1850*/  IMAD R65, R90.reuse, 0x2, R32 ;  /* 0x000000025a417824 */ /* 0x040fe200078e0220 */
[C---:B------:R-:W-:Y:S01]  /*1860*/  LEA R18, P0, R67.reuse, R6, 0x1 ;  /* 0x0000000643127211 */ /* 0x040fe200078008ff */
[----:B------:R-:W3:Y:S03]  /*1870*/  LDG.E.U16 R215, desc[UR60][R16.64] ;  /* 0x0000003c10d77981 */ /* 0x000ee6000c1e1500 */
[----:B------:R-:W-:Y:S01]  /*1880*/  LEA.HI.X.SX32 R19, R67, R91, 0x1, P0 ;  /* 0x0000005b43137211 */ /* 0x000fe200000f0eff */
[----:B------:R1:W3:Y:S01]  /*1890*/  LDG.E.U16 R118, desc[UR60][R10.64] ;  /* 0x0000003c0a767981 */ /* 0x0002e2000c1e1500 */
[----:B------:R-:W-:-:S02]  /*18a0*/  LEA R67, R90, R65, 0x1 ;  /* 0x000000415a437211 */ /* 0x000fc400078e08ff */
[----:B0-----:R-:W-:Y:S01]  /*18b0*/  LEA R12, P1, R69, R6, 0x1 ;  /* 0x00000006450c7211 */ /* 0x001fe200078208ff */
[----:B------:R0:W3:Y:S02]  /*18c0*/  LDG.E.U16 R214, desc[UR60][R18.64] ;  /* 0x0000003c12d67981 */ /* 0x0000e4000c1e1500 */
[----:B------:R-:W-:-:S04]  /*18d0*/  IMAD R125, R90, 0x2, R67 ;  /* 0x000000025a7d7824 */ /* 0x000fc800078e0243 */
[----:B------:R-:W-:-:S05]  /*18e0*/  IMAD R33, R90, 0x2, R125 ;  /* 0x000000025a217824 */ /* 0x000fca00078e027d */
[----:B------:R-:W-:-:S05]  /*18f0*/  LEA R127, R90, R33, 0x1 ;  /* 0x000000215a7f7211 */ /* 0x000fca00078e08ff */
[----:B------:R-:W-:Y:S01]  /*1900*/  IMAD R129, R90, 0x2, R127 ;  /* 0x000000025a817824 */ /* 0x000fe200078e027f */
[----:B------:R-:W-:-:S03]  /*1910*/  LEA R20, P0, R97, R6, 0x1 ;  /* 0x0000000661147211 */ /* 0x000fc600078008ff */
[C---:B------:R-:W-:Y:S01]  /*1920*/  IMAD R131, R90.reuse, 0x2, R129 ;  /* 0x000000025a837824 */ /* 0x040fe200078e0281 */
[----:B------:R-:W-:Y:S02]  /*1930*/  LEA.HI.X.SX32 R13, R69, R91, 0x1, P1 ;  /* 0x0000005b450d7211 */ /* 0x000fe400008f0eff */
[-C--:B-1----:R-:W-:Y:S02]  /*1940*/  LEA R10, P1, R81, R6.reuse, 0x1 ;  /* 0x00000006510a7211 */ /* 0x082fe400078208ff */
[C---:B------:R-:W-:Y:S01]  /*1950*/  LEA R34, R90.reuse, R131, 0x1 ;  /* 0x000000835a227211 */ /* 0x040fe200078e08ff */
[----:B------:R-:W3:Y:S01]  /*1960*/  LDG.E.U16 R117, desc[UR60][R12.64] ;  /* 0x0000003c0c757981 */ /* 0x000ee2000c1e1500 */
[-C--:B------:R-:W-:Y:S02]  /*1970*/  LEA.HI.X.SX32 R21, R97, R91.reuse, 0x1, P0 ;  /* 0x0000005b61157211 */ /* 0x080fe400000f0eff */
[-C--:B------:R-:W-:Y:S02]  /*1980*/  LEA R14, P0, R71, R6.reuse, 0x1 ;  /* 0x00000006470e7211 */ /* 0x080fe400078008ff */
[-C--:B------:R-:W-:Y:S01]  /*1990*/  LEA.HI.X.SX32 R11, R81, R91.reuse, 0x1, P1 ;  /* 0x0000005b510b7211 */ /* 0x080fe200008f0eff */
[C---:B------:R-:W-:Y:S01]  /*19a0*/  IMAD R81, R90.reuse, 0x2, R34 ;  /* 0x000000025a517824 */ /* 0x040fe200078e0222 */
[-C--:B------:R-:W-:Y:S01]  /*19b0*/  LEA.HI.X.SX32 R15, R71, R91.reuse, 0x1, P0 ;  /* 0x0000005b470f7211 */ /* 0x080fe200000f0eff */
[----:B------:R1:W3:Y:S01]  /*19c0*/  LDG.E.U16 R213, desc[UR60][R20.64] ;  /* 0x0000003c14d57981 */ /* 0x0002e2000c1e1500 */
[-C--:B------:R-:W-:Y:S01]  /*19d0*/  LEA R16, P0, R79, R6.reuse, 0x1 ;  /* 0x000000064f107211 */ /* 0x080fe200078008ff */
[----:B------:R-:W-:Y:S01]  /*19e0*/  IMAD R133, R90, 0x2, R81 ;  /* 0x000000025a857824 */ /* 0x000fe200078e0251 */
[----:B0-----:R-:W-:Y:S01]  /*19f0*/  LEA R18, P1, R27, R6, 0x1 ;  /* 0x000000061b127211 */ /* 0x001fe200078208ff */
[----:B------:R-:W3:Y:S01]  /*1a00*/  LDG.E.U16 R212, desc[UR60][R14.64] ;  /* 0x0000003c0ed47981 */ /* 0x000ee2000c1e1500 */
[----:B------:R-:W-:-:S02]  /*1a10*/  LEA.HI.X.SX32 R17, R79, R91, 0x1, P0 ;  /* 0x0000005b4f117211 */ /* 0x000fc400000f0eff */
[C---:B------:R-:W-:Y:S01]  /*1a20*/  LEA R135, R90.reuse, R133, 0x1 ;  /* 0x000000855a877211 */ /* 0x040fe200078e08ff */
[----:B------:R-:W3:Y:S01]  /*1a30*/  LDG.E.U16 R116, desc[UR60][R10.64] ;  /* 0x0000003c0a747981 */ /* 0x000ee2000c1e1500 */
[-C--:B-1----:R-:W-:Y:S02]  /*1a40*/  LEA R20, P0, R95, R6.reuse, 0x1 ;  /* 0x000000065f147211 */ /* 0x082fe400078008ff */
[-C--:B------:R-:W-:Y:S01]  /*1a50*/  LEA.HI.X.SX32 R19, R27, R91.reuse, 0x1, P1 ;  /* 0x0000005b1b137211 */ /* 0x080fe200008f0eff */
[----:B------:R-:W3:Y:S01]  /*1a60*/  LDG.E.U16 R211, desc[UR60][R16.64] ;  /* 0x0000003c10d37981 */ /* 0x000ee2000c1e1500 */
[-C--:B------:R-:W-:Y:S01]  /*1a70*/  LEA.HI.X.SX32 R21, R95, R91.reuse, 0x1, P0 ;  /* 0x0000005b5f157211 */ /* 0x080fe200000f0eff */
[C---:B------:R-:W-:Y:S01]  /*1a80*/  IMAD R27, R90.reuse, 0x2, R135 ;  /* 0x000000025a1b7824 */ /* 0x040fe200078e0287 */
[C---:B------:R-:W-:Y:S01]  /*1a90*/  LEA R22, P0, R105.reuse, R6, 0x1 ;  /* 0x0000000669167211 */ /* 0x040fe200078008ff */
[----:B------:R-:W3:Y:S03]  /*1aa0*/  LDG.E.U16 R115, desc[UR60][R18.64] ;  /* 0x0000003c12737981 */ /* 0x000ee6000c1e1500 */
[----:B------:R-:W-:Y:S01]  /*1ab0*/  LEA.HI.X.SX32 R23, R105, R91, 0x1, P0 ;  /* 0x0000005b69177211 */ /* 0x000fe200000f0eff */
[C---:B------:R-:W-:Y:S01]  /*1ac0*/  IMAD R105, R90.reuse, 0x2, R27 ;  /* 0x000000025a697824 */ /* 0x040fe200078e021b */
[----:B------:R0:W3:Y:S04]  /*1ad0*/  LDG.E.U16 R210, desc[UR60][R20.64] ;  /* 0x0000003c14d27981 */ /* 0x0000e8000c1e1500 */
[C---:B------:R-:W-:Y:S01]  /*1ae0*/  LEA R137, R90.reuse, R105, 0x1 ;  /* 0x000000695a897211 */ /* 0x040fe200078e08ff */
[----:B------:R-:W3:Y:S04]  /*1af0*/  LDG.E.U16 R209, desc[UR60][R22.64] ;  /* 0x0000003c16d17981 */ /* 0x000ee8000c1e1500 */
[----:B0-----:R-:W-:-:S04]  /*1b00*/  IMAD R21, R90, 0x2, R137 ;  /* 0x000000025a157824 */ /* 0x001fc800078e0289 */
[----:B------:R-:W-:-:S05]  /*1b10*/  IMAD R28, R90, 0x2, R21 ;  /* 0x000000025a1c7824 */ /* 0x000fca00078e0215 */
[----:B------:R-:W-:-:S05]  /*1b20*/  LEA R139, R90, R28, 0x1 ;  /* 0x0000001c5a8b7211 */ /* 0x000fca00078e08ff */
[----:B------:R-:W-:Y:S01]  /*1b30*/  IMAD R79, R90, 0x2, R139 ;  /* 0x000000025a4f7824 */ /* 0x000fe200078e028b */
[----:B------:R-:W-:-:S03]  /*1b40*/  LEA R16, P0, R29, R6, 0x1 ;  /* 0x000000061d107211 */ /* 0x000fc600078008ff */
[----:B------:R-:W-:Y:S01]  /*1b50*/  IMAD R71, R90, 0x2, R79 ;  /* 0x000000025a477824 */ /* 0x000fe200078e024f */
[----:B------:R-:W-:-:S04]  /*1b60*/  LEA.HI.X.SX32 R17, R29, R91, 0x1, P0 ;  /* 0x0000005b1d117211 */ /* 0x000fc800000f0eff */
[C---:B------:R-:W-:Y:S01]  /*1b70*/  LEA R29, R90.reuse, R71, 0x1 ;  /* 0x000000475a1d7211 */ /* 0x040fe200078e08ff */
[----:B------:R-:W3:Y:S04]  /*1b80*/  LDG.E.U16 R208, desc[UR60][R16.64] ;  /* 0x0000003c10d07981 */ /* 0x000ee8000c1e1500 */
[----:B------:R-:W-:Y:S01]  /*1b90*/  IMAD R97, R90, 0x2, R29 ;  /* 0x000000025a617824 */ /* 0x000fe200078e021d */
[----:B------:R-:W-:-:S03]  /*1ba0*/  LEA R12, P1, R61, R6, 0x1 ;  /* 0x000000063d0c7211 */ /* 0x000fc600078208ff */
[----:B------:R-:W-:Y:S01]  /*1bb0*/  IMAD R87, R90, 0x2, R97 ;  /* 0x000000025a577824 */ /* 0x000fe200078e0261 */
[----:B------:R-:W-:-:S04]  /*1bc0*/  LEA.HI.X.SX32 R13, R61, R91, 0x1, P1 ;  /* 0x0000005b3d0d7211 */ /* 0x000fc800008f0eff */
[----:B------:R-:W-:Y:S01]  /*1bd0*/  LEA R61, R90, R87, 0x1 ;  /* 0x000000575a3d7211 */ /* 0x000fe200078e08ff */
[----:B------:R0:W3:Y:S01]  /*1be0*/  LDG.E.U16 R114, desc[UR60][R12.64] ;  /* 0x0000003c0c727981 */ /* 0x0000e2000c1e1500 */
[----:B------:R-:W-:-:S03]  /*1bf0*/  LEA R14, P0, R107, R6, 0x1 ;  /* 0x000000066b0e7211 */ /* 0x000fc600078008ff */
[----:B------:R-:W-:Y:S01]  /*1c00*/  IMAD R30, R90, 0x2, R61 ;  /* 0x000000025a1e7824 */ /* 0x000fe200078e023d */
[----:B------:R-:W-:-:S03]  /*1c10*/  LEA.HI.X.SX32 R15, R107, R91, 0x1, P0 ;  /* 0x0000005b6b0f7211 */ /* 0x000fc600000f0eff */
[C---:B------:R-:W-:Y:S01]  /*1c20*/  IMAD R103, R90.reuse, 0x2, R30 ;  /* 0x000000025a677824 */ /* 0x040fe200078e021e */
[-C--:B0-----:R-:W-:Y:S01]  /*1c30*/  LEA R12, P1, R83, R6.reuse, 0x1 ;  /* 0x00000006530c7211 */ /* 0x081fe200078208ff */
[----:B------:R0:W3:Y:S01]  /*1c40*/  LDG.E.U16 R207, desc[UR60][R14.64] ;  /* 0x0000003c0ecf7981 */ /* 0x0000e2000c1e1500 */
[-C--:B------:R-:W-:Y:S02]  /*1c50*/  LEA R10, P0, R109, R6.reuse, 0x1 ;  /* 0x000000066d0a7211 */ /* 0x080fe400078008ff */
[----:B------:R-:W-:Y:S02]  /*1c60*/  LEA.HI.X.SX32 R13, R83, R91, 0x1, P1 ;  /* 0x0000005b530d7211 */ /* 0x000fe400008f0eff */
[C---:B------:R-:W-:Y:S02]  /*1c70*/  LEA R95, R90.reuse, R103, 0x1 ;  /* 0x000000675a5f7211 */ /* 0x040fe400078e08ff */
[----:B------:R-:W-:Y:S01]  /*1c80*/  LEA.HI.X.SX32 R11, R109, R91, 0x1, P0 ;  /* 0x0000005b6d0b7211 */ /* 0x000fe200000f0eff */
[----:B------:R1:W3:Y:S01]  /*1c90*/  LDG.E.U16 R113, desc[UR60][R12.64] ;  /* 0x0000003c0c717981 */ /* 0x0002e2000c1e1500 */
[----:B0-----:R-:W-:Y:S01]  /*1ca0*/  LEA R14, P0, R111, R6, 0x1 ;  /* 0x000000066f0e7211 */ /* 0x001fe200078008ff */
[----:B------:R-:W-:-:S02]  /*1cb0*/  IMAD R69, R90, 0x2, R95 ;  /* 0x000000025a457824 */ /* 0x000fc400078e025f */
[----:B------:R0:W3:Y:S01]  /*1cc0*/  LDG.E.U16 R206, desc[UR60][R10.64] ;  /* 0x0000003c0ace7981 */ /* 0x0000e2000c1e1500 */
[-C--:B------:R-:W-:Y:S02]  /*1cd0*/  LEA.HI.X.SX32 R15, R111, R91.reuse, 0x1, P0 ;  /* 0x0000005b6f0f7211 */ /* 0x080fe400000f0eff */
[CC--:B-1----:R-:W-:Y:S01]  /*1ce0*/  LEA R12, P1, R99.reuse, R6.reuse, 0x1 ;  /* 0x00000006630c7211 */ /* 0x0c2fe200078208ff */
[----:B------:R-:W-:Y:S02]  /*1cf0*/  IMAD R23, R90, 0x2, R69 ;  /* 0x000000025a177824 */ /* 0x000fe400078e0245 */
[----:B------:R1:W3:Y:S01]  /*1d00*/  LDG.E.U16 R205, desc[UR60][R14.64] ;  /* 0x0000003c0ecd7981 */ /* 0x0002e2000c1e1500 */
[----:B------:R-:W-:Y:S02]  /*1d10*/  LEA.HI.X.SX32 R13, R99, R91, 0x1, P1 ;  /* 0x0000005b630d7211 */ /* 0x000fe400008f0eff */
[----:B0-----:R-:W-:-:S03]  /*1d20*/  LEA R10, P0, R85, R6, 0x1 ;  /* 0x00000006550a7211 */ /* 0x001fc600078008ff */
[----:B------:R0:W3:Y:S01]  /*1d30*/  LDG.E.U16 R112, desc[UR60][R12.64] ;  /* 0x0000003c0c707981 */ /* 0x0000e2000c1e1500 */
[----:B------:R-:W-:Y:S02]  /*1d40*/  LEA.HI.X.SX32 R11, R85, R91, 0x1, P0 ;  /* 0x0000005b550b7211 */ /* 0x000fe400000f0eff */
[----:B------:R-:W-:Y:S02]  /*1d50*/  LEA R85, R90, R23, 0x1 ;  /* 0x000000175a557211 */ /* 0x000fe400078e08ff */
[-C--:B-1----:R-:W-:Y:S01]  /*1d60*/  LEA R14, P0, R25, R6.reuse, 0x1 ;  /* 0x00000006190e7211 */ /* 0x082fe200078008ff */
[----:B------:R1:W3:Y:S01]  /*1d70*/  LDG.E.U16 R204, desc[UR60][R10.64] ;  /* 0x0000003c0acc7981 */ /* 0x0002e2000c1e1500 */
[----:B0-----:R-:W-:-:S04]  /*1d80*/  LEA R12, P1, R77, R6, 0x1 ;  /* 0x000000064d0c7211 */ /* 0x001fc800078208ff */
[-C--:B------:R-:W-:Y:S01]  /*1d90*/  LEA.HI.X.SX32 R13, R77, R91.reuse, 0x1, P1 ;  /* 0x0000005b4d0d7211 */ /* 0x080fe200008f0eff */
[C---:B------:R-:W-:Y:S01]  /*1da0*/  IMAD R77, R90.reuse, 0x2, R85 ;  /* 0x000000025a4d7824 */ /* 0x040fe200078e0255 */
[-C--:B------:R-:W-:Y:S02]  /*1db0*/  LEA.HI.X.SX32 R15, R25, R91.reuse, 0x1, P0 ;  /* 0x0000005b190f7211 */ /* 0x080fe400000f0eff */
[C---:B-1----:R-:W-:Y:S01]  /*1dc0*/  LEA R10, P0, R9.reuse, R6, 0x1 ;  /* 0x00000006090a7211 */ /* 0x042fe200078008ff */
[C---:B------:R-:W-:Y:S01]  /*1dd0*/  IMAD R17, R90.reuse, 0x2, R77 ;  /* 0x000000025a117824 */ /* 0x040fe200078e024d */
[----:B------:R-:W3:Y:S02]  /*1de0*/  LDG.E.U16 R111, desc[UR60][R12.64] ;  /* 0x0000003c0c6f7981 */ /* 0x000ee4000c1e1500 */
[----:B------:R-:W-:Y:S02]  /*1df0*/  LEA.HI.X.SX32 R11, R9, R91, 0x1, P0 ;  /* 0x0000005b090b7211 */ /* 0x000fe400000f0eff */
[----:B------:R0:W3:Y:S01]  /*1e00*/  LDG.E.U16 R203, desc[UR60][R14.64] ;  /* 0x0000003c0ecb7981 */ /* 0x0000e2000c1e1500 */
[----:B------:R-:W-:-:S03]  /*1e10*/  LEA R24, R90, R17, 0x1 ;  /* 0x000000115a187211 */ /* 0x000fc600078e08ff */
[----:B------:R1:W3:Y:S01]  /*1e20*/  LDG.E.U16 R202, desc[UR60][R10.64] ;  /* 0x0000003c0aca7981 */ /* 0x0002e2000c1e1500 */
[----:B0-----:R-:W-:-:S04]  /*1e30*/  LEA R14, P0, R101, R6, 0x1 ;  /* 0x00000006650e7211 */ /* 0x001fc800078008ff */
[----:B------:R-:W-:Y:S01]  /*1e40*/  LEA.HI.X.SX32 R15, R101, R91, 0x1, P0 ;  /* 0x0000005b650f7211 */ /* 0x000fe200000f0eff */
[----:B------:R-:W-:Y:S01]  /*1e50*/  IMAD R101, R90, 0x2, R24 ;  /* 0x000000025a657824 */ /* 0x000fe200078e0218 */
[----:B-1----:R-:W-:-:S03]  /*1e60*/  LEA R10, P0, R63, R6, 0x1 ;  /* 0x000000063f0a7211 */ /* 0x002fc600078008ff */
[----:B------:R-:W-:Y:S01]  /*1e70*/  IMAD R99, R90, 0x2, R101 ;  /* 0x000000025a637824 */ /* 0x000fe200078e0265 */
[----:B------:R0:W3:Y:S01]  /*1e80*/  LDG.E.U16 R201, desc[UR60][R14.64] ;  /* 0x0000003c0ec97981 */ /* 0x0000e2000c1e1500 */
[----:B------:R-:W-:-:S03]  /*1e90*/  LEA.HI.X.SX32 R11, R63, R91, 0x1, P0 ;  /* 0x0000005b3f0b7211 */ /* 0x000fc600000f0eff */
[C---:B------:R-:W-:Y:S02]  /*1ea0*/  LEA R9, R90.reuse, R99, 0x1 ;  /* 0x000000635a097211 */ /* 0x040fe400078e08ff */
[----:B------:R1:W3:Y:S01]  /*1eb0*/  LDG.E.U16 R200, desc[UR60][R10.64] ;  /* 0x0000003c0ac87981 */ /* 0x0002e2000c1e1500 */
[CC--:B0-----:R-:W-:Y:S02]  /*1ec0*/  LEA R14, P0, R89.reuse, R6.reuse, 0x1 ;  /* 0x00000006590e7211 */ /* 0x0c1fe400078008ff */
[C---:B------:R-:W-:Y:S02]  /*1ed0*/  IMAD R25, R90.reuse, 0x2, R9 ;  /* 0x000000025a197824 */ /* 0x040fe400078e0209 */
[-C--:B------:R-:W-:Y:S02]  /*1ee0*/  LEA.HI.X.SX32 R15, R89, R91.reuse, 0x1, P0 ;  /* 0x0000005b590f7211 */ /* 0x080fe400000f0eff */
[-C--:B-1----:R-:W-:Y:S02]  /*1ef0*/  LEA R10, P0, R67, R6.reuse, 0x1 ;  /* 0x00000006430a7211 */ /* 0x082fe400078008ff */
[----:B------:R-:W-:Y:S01]  /*1f00*/  LEA R12, P1, R65, R6, 0x1 ;  /* 0x00000006410c7211 */ /* 0x000fe200078208ff */
[----:B------:R0:W3:Y:S01]  /*1f10*/  LDG.E.U16 R199, desc[UR60][R14.64] ;  /* 0x0000003c0ec77981 */ /* 0x0000e2000c1e1500 */
[-C--:B------:R-:W-:Y:S01]  /*1f20*/  LEA.HI.X.SX32 R11, R67, R91.reuse, 0x1, P0 ;  /* 0x0000005b430b7211 */ /* 0x080fe200000f0eff */
[----:B------:R-:W-:Y:S01]  /*1f30*/  IMAD R67, R90, 0x2, R25 ;  /* 0x000000025a437824 */ /* 0x000fe200078e0219 */
[----:B------:R-:W-:-:S03]  /*1f40*/  LEA.HI.X.SX32 R13, R65, R91, 0x1, P1 ;  /* 0x0000005b410d7211 */ /* 0x000fc600008f0eff */
[----:B------:R1:W3:Y:S01]  /*1f50*/  LDG.E.U16 R198, desc[UR60][R10.64] ;  /* 0x0000003c0ac67981 */ /* 0x0002e2000c1e1500 */
[C---:B------:R-:W-:Y:S02]  /*1f60*/  LEA R83, R90.reuse, R67, 0x1 ;  /* 0x000000435a537211 */ /* 0x040fe400078e08ff */
[----:B0-----:R-:W-:Y:S01]  /*1f70*/  LEA R14, P0, R125, R6, 0x1 ;  /* 0x000000067d0e7211 */ /* 0x001fe200078008ff */
[----:B------:R0:W3:Y:S02]  /*1f80*/  LDG.E.U16 R110, desc[UR60][R12.64] ;  /* 0x0000003c0c6e7981 */ /* 0x0000e4000c1e1500 */
[----:B------:R-:W-:-:S04]  /*1f90*/  IMAD R19, R90, 0x2, R83 ;  /* 0x000000025a137824 */ /* 0x000fc800078e0253 */
[----:B------:R-:W-:Y:S01]  /*1fa0*/  IMAD R26, R90, 0x2, R19 ;  /* 0x000000025a1a7824 */ /* 0x000fe200078e0213 */
[----:B------:R-:W-:-:S04]  /*1fb0*/  LEA.HI.X.SX32 R15, R125, R91, 0x1, P0 ;  /* 0x0000005b7d0f7211 */ /* 0x000fc800000f0eff */
[----:B------:R-:W-:Y:S01]  /*1fc0*/  LEA R66, R90, R26, 0x1 ;  /* 0x0000001a5a427211 */ /* 0x000fe200078e08ff */
[----:B------:R5:W3:Y:S01]  /*1fd0*/  LDG.E.U16 R197, desc[UR60][R14.64] ;  /* 0x0000003c0ec57981 */ /* 0x000ae2000c1e1500 */
[----:B-1----:R-:W-:-:S03]  /*1fe0*/  LEA R10, P0, R129, R6, 0x1 ;  /* 0x00000006810a7211 */ /* 0x002fc600078008ff */
[C---:B------:R-:W-:Y:S01]  /*1ff0*/  IMAD R62, R90.reuse, 0x2, R66 ;  /* 0x000000025a3e7824 */ /* 0x040fe200078e0242 */
[-C--:B------:R-:W-:Y:S02]  /*2000*/  LEA.HI.X.SX32 R11, R129, R91.reuse, 0x1, P0 ;  /* 0x0000005b810b7211 */ /* 0x080fe400000f0eff */
[-C--:B0-----:R-:W-:Y:S01]  /*2010*/  LEA R12, P1, R127, R6.reuse, 0x1 ;  /* 0x000000067f0c7211 */ /* 0x081fe200078208ff */
[C---:B------:R-:W-:Y:S01]  /*2020*/  IMAD R63, R90.reuse, 0x2, R62 ;  /* 0x000000025a3f7824 */ /* 0x040fe200078e023e */
[-C--:B-----5:R-:W-:Y:S01]  /*2030*/  LEA R14, P0, R131, R6.reuse, 0x1 ;  /* 0x00000006830e7211 */ /* 0x0a0fe200078008ff */
[----:B------:R0:W5:Y:S01]  /*2040*/  LDG.E.U16 R196, desc[UR60][R10.64] ;  /* 0x0000003c0ac47981 */ /* 0x000162000c1e1500 */
[-C--:B------:R-:W-:Y:S02]  /*2050*/  LEA.HI.X.SX32 R13, R127, R91.reuse, 0x1, P1 ;  /* 0x0000005b7f0d7211 */ /* 0x080fe400008f0eff */
[----:B------:R-:W-:Y:S02]  /*2060*/  LEA.HI.X.SX32 R15, R131, R91, 0x1, P0 ;  /* 0x0000005b830f7211 */ /* 0x000fe400000f0eff */
[----:B------:R-:W-:Y:S01]  /*2070*/  LEA R20, R90, R63, 0x1 ;  /* 0x0000003f5a147211 */ /* 0x000fe200078e08ff */
[----:B------:R1:W5:Y:S01]  /*2080*/  LDG.E.U16 R109, desc[UR60][R12.64] ;  /* 0x0000003c0c6d7981 */ /* 0x000362000c1e1500 */
[----:B0-----:R-:W-:-:S03]  /*2090*/  LEA R10, P0, R133, R6, 0x1 ;  /* 0x00000006850a7211 */ /* 0x001fc600078008ff */
[C---:B------:R-:W-:Y:S01]  /*20a0*/  IMAD R65, R90.reuse, 0x2, R20 ;  /* 0x000000025a417824 */ /* 0x040fe200078e0214 */
[----:B------:R-:W5:Y:S01]  /*20b0*/  LDG.E.U16 R195, desc[UR60][R14.64] ;  /* 0x0000003c0ec37981 */ /* 0x000f62000c1e1500 */
[-C--:B------:R-:W-:Y:S02]  /*20c0*/  LEA.HI.X.SX32 R11, R133, R91.reuse, 0x1, P0 ;  /* 0x0000005b850b7211 */ /* 0x080fe400000f0eff */
[-C--:B-1----:R-:W-:Y:S02]  /*20d0*/  LEA R12, P1, R81, R6.reuse, 0x1 ;  /* 0x00000006510c7211 */ /* 0x082fe400078208ff */
[----:B------:R-:W-:Y:S01]  /*20e0*/  LEA R188, P0, R135, R6, 0x1 ;  /* 0x0000000687bc7211 */ /* 0x000fe200078008ff */
[----:B------:R0:W5:Y:S01]  /*20f0*/  LDG.E.U16 R194, desc[UR60][R10.64] ;  /* 0x0000003c0ac27981 */ /* 0x000162000c1e1500 */
[-C--:B------:R-:W-:Y:S01]  /*2100*/  LEA.HI.X.SX32 R13, R81, R91.reuse, 0x1, P1 ;  /* 0x0000005b510d7211 */ /* 0x080fe200008f0eff */
[----:B------:R-:W-:Y:S01]  /*2110*/  IMAD R81, R90, 0x2, R65 ;  /* 0x000000025a517824 */ /* 0x000fe200078e0241 */
[----:B------:R-:W-:-:S03]  /*2120*/  LEA.HI.X.SX32 R189, R135, R91, 0x1, P0 ;  /* 0x0000005b87bd7211 */ /* 0x000fc600000f0eff */
[----:B------:R1:W5:Y:S01]  /*2130*/  LDG.E.U16 R108, desc[UR60][R12.64] ;  /* 0x0000003c0c6c7981 */ /* 0x000362000c1e1500 */
[----:B0-----:R-:W-:-:S03]  /*2140*/  LEA R10, P0, R137, R6, 0x1 ;  /* 0x00000006890a7211 */ /* 0x001fc600078008ff */
[----:B------:R-:W5:Y:S01]  /*2150*/  LDG.E.U16 R188, desc[UR60][R188.64] ;  /* 0x0000003cbcbc7981 */ /* 0x000f62000c1e1500 */
[C---:B------:R-:W-:Y:S02]  /*2160*/  LEA R64, R90.reuse, R81, 0x1 ;  /* 0x000000515a407211 */ /* 0x040fe400078e08ff */
[-C--:B------:R-:W-:Y:S02]  /*2170*/  LEA.HI.X.SX32 R11, R137, R91.reuse, 0x1, P0 ;  /* 0x0000005b890b7211 */ /* 0x080fe400000f0eff */
[-C--:B------:R-:W-:Y:S02]  /*2180*/  LEA R14, P0, R21, R6.reuse, 0x1 ;  /* 0x00000006150e7211 */ /* 0x080fe400078008ff */
[----:B-1----:R-:W-:Y:S01]  /*2190*/  LEA R12, P1, R105, R6, 0x1 ;  /* 0x00000006690c7211 */ /* 0x002fe200078208ff */
[----:B------:R0:W5:Y:S01]  /*21a0*/  LDG.E.U16 R89, desc[UR60][R10.64] ;  /* 0x0000003c0a597981 */ /* 0x000162000c1e1500 */
[-C--:B------:R-:W-:Y:S01]  /*21b0*/  LEA.HI.X.SX32 R15, R21, R91.reuse, 0x1, P0 ;  /* 0x0000005b150f7211 */ /* 0x080fe200000f0eff */
[----:B------:R-:W-:Y:S01]  /*21c0*/  IMAD R21, R90, 0x2, R64 ;  /* 0x000000025a157824 */ /* 0x000fe200078e0240 */
[----:B------:R-:W-:-:S03]  /*21d0*/  LEA.HI.X.SX32 R13, R105, R91, 0x1, P1 ;  /* 0x0000005b690d7211 */ /* 0x000fc600008f0eff */
[----:B------:R-:W-:Y:S01]  /*21e0*/  IMAD R80, R90, 0x2, R21 ;  /* 0x000000025a507824 */ /* 0x000fe200078e0215 */
[----:B------:R-:W5:Y:S01]  /*21f0*/  LDG.E.U16 R72, desc[UR60][R14.64] ;  /* 0x0000003c0e487981 */ /* 0x000f62000c1e1500 */
[----:B0-----:R-:W-:-:S03]  /*2200*/  LEA R10, P0, R79, R6, 0x1 ;  /* 0x000000064f0a7211 */ /* 0x001fc600078008ff */
[----:B------:R0:W5:Y:S01]  /*2210*/  LDG.E.U16 R107, desc[UR60][R12.64] ;  /* 0x0000003c0c6b7981 */ /* 0x000162000c1e1500 */
[----:B------:R-:W-:Y:S02]  /*2220*/  LEA R78, R90, R80, 0x1 ;  /* 0x000000505a4e7211 */ /* 0x000fe400078e08ff */
[----:B------:R-:W-:-:S03]  /*2230*/  LEA.HI.X.SX32 R11, R79, R91, 0x1, P0 ;  /* 0x0000005b4f0b7211 */ /* 0x000fc600000f0eff */
[----:B------:R-:W-:Y:S01]  /*2240*/  IMAD R79, R90, 0x2, R78 ;  /* 0x000000025a4f7824 */ /* 0x000fe200078e024e */
[----:B0-----:R-:W-:-:S03]  /*2250*/  LEA R12, P1, R139, R6, 0x1 ;  /* 0x000000068b0c7211 */ /* 0x001fc600078208ff */
[C---:B------:R-:W-:Y:S01]  /*2260*/  IMAD R2, R90.reuse, 0x2, R79 ;  /* 0x000000025a027824 */ /* 0x040fe200078e024f */
[----:B------:R-:W-:Y:S01]  /*2270*/  LEA R14, P0, R71, R6, 0x1 ;  /* 0x00000006470e7211 */ /* 0x000fe200078008ff */
[----:B------:R-:W5:Y:S01]  /*2280*/  LDG.E.U16 R88, desc[UR60][R10.64] ;  /* 0x0000003c0a587981 */ /* 0x000f62000c1e1500 */
[----:B------:R-:W-:Y:S02]  /*2290*/  LEA.HI.X.SX32 R13, R139, R91, 0x1, P1 ;  /* 0x0000005b8b0d7211 */ /* 0x000fe400008f0eff */
[----:B------:R-:W-:-:S03]  /*22a0*/  LEA R124, R90, R2, 0x1 ;  /* 0x000000025a7c7211 */ /* 0x000fc600078e08ff */
[----:B------:R0:W5:Y:S02]  /*22b0*/  LDG.E.U16 R106, desc[UR60][R12.64] ;  /* 0x0000003c0c6a7981 */ /* 0x000164000c1e1500 */
[----:B0-----:R-:W-:-:S04]  /*22c0*/  LEA R12, P1, R97, R6, 0x1 ;  /* 0x00000006610c7211 */ /* 0x001fc800078208ff */
[----:B------:R-:W-:Y:S01]  /*22d0*/  LEA.HI.X.SX32 R13, R97, R91, 0x1, P1 ;  /* 0x0000005b610d7211 */ /* 0x000fe200008f0eff */
[----:B------:R-:W-:-:S04]  /*22e0*/  IMAD R97, R90, 0x2, R124 ;  /* 0x000000025a617824 */ /* 0x000fc800078e027c */
[C---:B------:R-:W-:Y:S01]  /*22f0*/  IMAD R96, R90.reuse, 0x2, R97 ;  /* 0x000000025a607824 */ /* 0x040fe200078e0261 */
[----:B------:R-:W-:Y:S01]  /*2300*/  LEA.HI.X.SX32 R15, R71, R91, 0x1, P0 ;  /* 0x0000005b470f7211 */ /* 0x000fe200000f0eff */
[----:B------:R-:W5:Y:S03]  /*2310*/  LDG.E.U16 R105, desc[UR60][R12.64] ;  /* 0x0000003c0c697981 */ /* 0x000f66000c1e1500 */
[----:B------:R-:W-:Y:S01]  /*2320*/  LEA R22, R90, R96, 0x1 ;  /* 0x000000605a167211 */ /* 0x000fe200078e08ff */
[----:B------:R0:W5:Y:S01]  /*2330*/  LDG.E.U16 R71, desc[UR60][R14.64] ;  /* 0x0000003c0e477981 */ /* 0x000162000c1e1500 */
[----:B------:R-:W-:-:S03]  /*2340*/  LEA R10, P0, R87, R6, 0x1 ;  /* 0x00000006570a7211 */ /* 0x000fc600078008ff */
[----:B------:R-:W-:Y:S01]  /*2350*/  IMAD R125, R90, 0x2, R22 ;  /* 0x000000025a7d7824 */ /* 0x000fe200078e0216 */
[----:B------:R-:W-:-:S03]  /*2360*/  LEA.HI.X.SX32 R11, R87, R91, 0x1, P0 ;  /* 0x0000005b570b7211 */ /* 0x000fc600000f0eff */
[C---:B------:R-:W-:Y:S01]  /*2370*/  IMAD R128, R90.reuse, 0x2, R125 ;  /* 0x000000025a807824 */ /* 0x040fe200078e027d */
[C---:B0-----:R-:W-:Y:S01]  /*2380*/  LEA R14, P0, R61.reuse, R6, 0x1 ;  /* 0x000000063d0e7211 */ /* 0x041fe200078008ff */
[----:B------:R0:W5:Y:S03]  /*2390*/  LDG.E.U16 R87, desc[UR60][R10.64] ;  /* 0x0000003c0a577981 */ /* 0x000166000c1e1500 */
[----:B------:R-:W-:Y:S02]  /*23a0*/  LEA.HI.X.SX32 R15, R61, R91, 0x1, P0 ;  /* 0x0000005b3d0f7211 */ /* 0x000fe400000f0eff */
[----:B------:R-:W-:-:S03]  /*23b0*/  LEA R61, R90, R128, 0x1 ;  /* 0x000000805a3d7211 */ /* 0x000fc600078e08ff */
[----:B------:R1:W5:Y:S01]  /*23c0*/  LDG.E.U16 R70, desc[UR60][R14.64] ;  /* 0x0000003c0e467981 */ /* 0x000362000c1e1500 */
[----:B0-----:R-:W-:Y:S01]  /*23d0*/  LEA R10, P0, R95, R6, 0x1 ;  /* 0x000000065f0a7211 */ /* 0x001fe200078008ff */
[----:B------:R-:W-:-:S03]  /*23e0*/  IMAD R16, R90, 0x2, R61 ;  /* 0x000000025a107824 */ /* 0x000fc600078e023d */
[----:B------:R-:W-:Y:S01]  /*23f0*/  LEA.HI.X.SX32 R11, R95, R91, 0x1, P0 ;  /* 0x0000005b5f0b7211 */ /* 0x000fe200000f0eff */
[----:B------:R-:W-:Y:S01]  /*2400*/  IMAD R134, R90, 0x2, R16 ;  /* 0x000000025a867824 */ /* 0x000fe200078e0210 */
[----:B-1----:R-:W-:-:S03]  /*2410*/  LEA R14, P0, R69, R6, 0x1 ;  /* 0x00000006450e7211 */ /* 0x002fc600078008ff */
[----:B------:R0:W5:Y:S01]  /*2420*/  LDG.E.U16 R86, desc[UR60][R10.64] ;  /* 0x0000003c0a567981 */ /* 0x000162000c1e1500 */
[----:B------:R-:W-:Y:S02]  /*2430*/  LEA R95, R90, R134, 0x1 ;  /* 0x000000865a5f7211 */ /* 0x000fe400078e08ff */
[----:B------:R-:W-:Y:S02]  /*2440*/  LEA.HI.X.SX32 R15, R69, R91, 0x1, P0 ;  /* 0x0000005b450f7211 */ /* 0x000fe400000f0eff */
[----:B------:R-:W-:-:S03]  /*2450*/  LEA R12, P1, R103, R6, 0x1 ;  /* 0x00000006670c7211 */ /* 0x000fc600078208ff */
[----:B------:R1:W5:Y:S01]  /*2460*/  LDG.E.U16 R69, desc[UR60][R14.64] ;  /* 0x0000003c0e457981 */ /* 0x000362000c1e1500 */
[----:B0-----:R-:W-:-:S04]  /*2470*/  LEA R10, P0, R77, R6, 0x1 ;  /* 0x000000064d0a7211 */ /* 0x001fc800078008ff */
[-C--:B------:R-:W-:Y:S01]  /*2480*/  LEA.HI.X.SX32 R11, R77, R91.reuse, 0x1, P0 ;  /* 0x0000005b4d0b7211 */ /* 0x080fe200000f0eff */
[C---:B------:R-:W-:Y:S01]  /*2490*/  IMAD R77, R90.reuse, 0x2, R95 ;  /* 0x000000025a4d7824 */ /* 0x040fe200078e025f */
[-C--:B-1----:R-:W-:Y:S02]  /*24a0*/  LEA R14, P0, R17, R6.reuse, 0x1 ;  /* 0x00000006110e7211 */ /* 0x082fe400078008ff */
[-C--:B------:R-:W-:Y:S02]  /*24b0*/  LEA.HI.X.SX32 R13, R103, R91.reuse, 0x1, P1 ;  /* 0x0000005b670d7211 */ /* 0x080fe400008f0eff */
[----:B------:R-:W-:Y:S01]  /*24c0*/  LEA.HI.X.SX32 R15, R17, R91, 0x1, P0 ;  /* 0x0000005b110f7211 */ /* 0x000fe200000f0eff */
[C---:B------:R-:W-:Y:S02]  /*24d0*/  IMAD R17, R90.reuse, 0x2, R77 ;  /* 0x000000025a117824 */ /* 0x040fe400078e024d */
[----:B------:R0:W5:Y:S03]  /*24e0*/  LDG.E.U16 R104, desc[UR60][R12.64] ;  /* 0x0000003c0c687981 */ /* 0x000166000c1e1500 */
[----:B------:R-:W-:Y:S01]  /*24f0*/  LEA R131, R90, R17, 0x1 ;  /* 0x000000115a837211 */ /* 0x000fe200078e08ff */
[----:B------:R-:W5:Y:S01]  /*2500*/  LDG.E.U16 R68, desc[UR60][R14.64] ;  /* 0x0000003c0e447981 */ /* 0x000f62000c1e1500 */
[----:B0-----:R-:W-:-:S03]  /*2510*/  LEA R12, P1, R85, R6, 0x1 ;  /* 0x00000006550c7211 */ /* 0x001fc600078208ff */
[----:B------:R-:W-:Y:S01]  /*2520*/  IMAD R132, R90, 0x2, R131 ;  /* 0x000000025a847824 */ /* 0x000fe200078e0283 */
[----:B------:R-:W-:-:S03]  /*2530*/  LEA.HI.X.SX32 R13, R85, R91, 0x1, P1 ;  /* 0x0000005b550d7211 */ /* 0x000fc600008f0eff */
[C---:B------:R-:W-:Y:S01]  /*2540*/  IMAD R133, R90.reuse, 0x2, R132 ;  /* 0x000000025a857824 */ /* 0x040fe200078e0284 */
[----:B------:R0:W5:Y:S04]  /*2550*/  LDG.E.U16 R85, desc[UR60][R10.64] ;  /* 0x0000003c0a557981 */ /* 0x000168000c1e1500 */
[----:B------:R1:W5:Y:S01]  /*2560*/  LDG.E.U16 R103, desc[UR60][R12.64] ;  /* 0x0000003c0c677981 */ /* 0x000362000c1e1500 */
[----:B------:R-:W-:Y:S02]  /*2570*/  LEA R18, R90, R133, 0x1 ;  /* 0x000000855a127211 */ /* 0x000fe400078e08ff */
[-C--:B0-----:R-:W-:Y:S02]  /*2580*/  LEA R10, P0, R99, R6.reuse, 0x1 ;  /* 0x00000006630a7211 */ /* 0x081fe400078008ff */
[----:B-1----:R-:W-:-:S02]  /*2590*/  LEA R12, P1, R101, R6, 0x1 ;  /* 0x00000006650c7211 */ /* 0x002fc400078208ff */
[-C--:B------:R-:W-:Y:S02]  /*25a0*/  LEA.HI.X.SX32 R11, R99, R91.reuse, 0x1, P0 ;  /* 0x0000005b630b7211 */ /* 0x080fe400000f0eff */
[-C--:B------:R-:W-:Y:S01]  /*25b0*/  LEA.HI.X.SX32 R13, R101, R91.reuse, 0x1, P1 ;  /* 0x0000005b650d7211 */ /* 0x080fe200008f0eff */
[C---:B------:R-:W-:Y:S01]  /*25c0*/  IMAD R135, R90.reuse, 0x2, R18 ;  /* 0x000000025a877824 */ /* 0x040fe200078e0212 */
[CC--:B------:R-:W-:Y:S01]  /*25d0*/  LEA R14, P0, R9.reuse, R6.reuse, 0x1 ;  /* 0x00000006090e7211 */ /* 0x0c0fe200078008ff */
[----:B------:R0:W5:Y:S02]  /*25e0*/  LDG.E.U16 R84, desc[UR60][R10.64] ;  /* 0x0000003c0a547981 */ /* 0x000164000c1e1500 */
[----:B------:R-:W-:Y:S01]  /*25f0*/  IMAD R136, R90, 0x2, R135 ;  /* 0x000000025a887824 */ /* 0x000fe200078e0287 */
[----:B------:R-:W-:Y:S01]  /*2600*/  LEA.HI.X.SX32 R15, R9, R91, 0x1, P0 ;  /* 0x0000005b090f7211 */ /* 0x000fe200000f0eff */
[----:B------:R1:W5:Y:S01]  /*2610*/  LDG.E.U16 R102, desc[UR60][R12.64] ;  /* 0x0000003c0c667981 */ /* 0x000362000c1e1500 */
[----:B0-----:R-:W-:-:S02]  /*2620*/  LEA R10, P0, R83, R6, 0x1 ;  /* 0x00000006530a7211 */ /* 0x001fc400078008ff */
[----:B-1----:R-:W-:Y:S02]  /*2630*/  LEA R12, P1, R67, R6, 0x1 ;  /* 0x00000006430c7211 */ /* 0x002fe400078208ff */
[-C--:B------:R-:W-:Y:S02]  /*2640*/  LEA.HI.X.SX32 R11, R83, R91.reuse, 0x1, P0 ;  /* 0x0000005b530b7211 */ /* 0x080fe400000f0eff */
[----:B------:R-:W-:Y:S02]  /*2650*/  LEA.HI.X.SX32 R13, R67, R91, 0x1, P1 ;  /* 0x0000005b430d7211 */ /* 0x000fe400008f0eff */
[----:B------:R0:W5:Y:S01]  /*2660*/  LDG.E.U16 R67, desc[UR60][R14.64] ;  /* 0x0000003c0e437981 */ /* 0x000162000c1e1500 */
[----:B------:R-:W-:-:S03]  /*2670*/  LEA R9, R90, R136, 0x1 ;  /* 0x000000885a097211 */ /* 0x000fc600078e08ff */
[----:B------:R1:W5:Y:S04]  /*2680*/  LDG.E.U16 R101, desc[UR60][R12.64] ;  /* 0x0000003c0c657981 */ /* 0x000368000c1e1500 */
[----:B------:R-:W5:Y:S01]  /*2690*/  LDG.E.U16 R83, desc[UR60][R10.64] ;  /* 0x0000003c0a537981 */ /* 0x000f62000c1e1500 */
[----:B0-----:R-:W-:-:S04]  /*26a0*/  LEA R14, P0, R19, R6, 0x1 ;  /* 0x00000006130e7211 */ /* 0x001fc800078008ff */
[----:B------:R-:W-:Y:S01]  /*26b0*/  LEA.HI.X.SX32 R15, R19, R91, 0x1, P0 ;  /* 0x0000005b130f7211 */ /* 0x000fe200000f0eff */
[----:B------:R-:W-:-:S04]  /*26c0*/  IMAD R19, R90, 0x2, R9 ;  /* 0x000000025a137824 */ /* 0x000fc800078e0209 */
[----:B------:R-:W-:Y:S01]  /*26d0*/  IMAD R137, R90, 0x2, R19 ;  /* 0x000000025a897824 */ /* 0x000fe200078e0213 */
[----:B-1----:R-:W-:-:S04]  /*26e0*/  LEA R12, P1, R66, R6, 0x1 ;  /* 0x00000006420c7211 */ /* 0x002fc800078208ff */
[----:B------:R-:W-:Y:S02]  /*26f0*/  LEA R158, R90, R137, 0x1 ;  /* 0x000000895a9e7211 */ /* 0x000fe400078e08ff */
[----:B------:R-:W-:Y:S02]  /*2700*/  LEA.HI.X.SX32 R13, R66, R91, 0x1, P1 ;  /* 0x0000005b420d7211 */ /* 0x000fe400008f0eff */
[----:B------:R-:W5:Y:S01]  /*2710*/  LDG.E.U16 R66, desc[UR60][R14.64] ;  /* 0x0000003c0e427981 */ /* 0x000f62000c1e1500 */
[----:B------:R-:W-:-:S03]  /*2720*/  IMAD R159, R90, 0x2, R158 ;  /* 0x000000025a9f7824 */ /* 0x000fc600078e029e */
[----:B------:R0:W5:Y:S02]  /*2730*/  LDG.E.U16 R100, desc[UR60][R12.64] ;  /* 0x0000003c0c647981 */ /* 0x000164000c1e1500 */
[----:B0-----:R-:W-:-:S05]  /*2740*/  IMAD R12, R90, 0x2, R159 ;  /* 0x000000025a0c7824 */ /* 0x001fca00078e029f */
[----:B------:R-:W-:-:S05]  /*2750*/  LEA R140, R90, R12, 0x1 ;  /* 0x0000000c5a8c7211 */ /* 0x000fca00078e08ff */
[----:B------:R-:W-:-:S04]  /*2760*/  IMAD R160, R90, 0x2, R140 ;  /* 0x000000025aa07824 */ /* 0x000fc800078e028c */
[----:B------:R-:W-:Y:S01]  /*2770*/  IMAD R161, R90, 0x2, R160 ;  /* 0x000000025aa17824 */ /* 0x000fe200078e02a0 */
[----:B------:R-:W-:-:S04]  /*2780*/  LEA R14, P1, R65, R6, 0x1 ;  /* 0x00000006410e7211 */ /* 0x000fc800078208ff */
[----:B------:R-:W-:Y:S02]  /*2790*/  LEA R13, R90, R161, 0x1 ;  /* 0x000000a15a0d7211 */ /* 0x000fe400078e08ff */
[-C--:B------:R-:W-:Y:S02]  /*27a0*/  LEA.HI.X.SX32 R15, R65, R91.reuse, 0x1, P1 ;  /* 0x0000005b410f7211 */ /* 0x080fe400008f0eff */
[-C--:B------:R-:W-:Y:S01]  /*27b0*/  LEA R10, P0, R62, R6.reuse, 0x1 ;  /* 0x000000063e0a7211 */ /* 0x080fe200078008ff */
[----:B------:R-:W-:Y:S02]  /*27c0*/  IMAD R141, R90, 0x2, R13 ;  /* 0x000000025a8d7824 */ /* 0x000fe400078e020d */
[----:B------:R0:W5:Y:S01]  /*27d0*/  LDG.E.U16 R99, desc[UR60][R14.64] ;  /* 0x0000003c0e637981 */ /* 0x000162000c1e1500 */
[----:B------:R-:W-:Y:S01]  /*27e0*/  LEA.HI.X.SX32 R11, R62, R91, 0x1, P0 ;  /* 0x0000005b3e0b7211 */ /* 0x000fe200000f0eff */
[----:B------:R-:W-:Y:S01]  /*27f0*/  IMAD R163, R90, 0x2, R141 ;  /* 0x000000025aa37824 */ /* 0x000fe200078e028d */
[----:B------:R-:W-:-:S03]  /*2800*/  LEA R62, P0, R63, R6, 0x1 ;  /* 0x000000063f3e7211 */ /* 0x000fc600078008ff */
[----:B------:R1:W5:Y:S01]  /*2810*/  LDG.E.U16 R82, desc[UR60][R10.64] ;  /* 0x0000003c0a527981 */ /* 0x000362000c1e1500 */
[-C--:B0-----:R-:W-:Y:S02]  /*2820*/  LEA R14, P1, R80, R6.reuse, 0x1 ;  /* 0x00000006500e7211 */ /* 0x081fe400078208ff */
[----:B------:R-:W-:Y:S02]  /*2830*/  LEA R162, R90, R163, 0x1 ;  /* 0x000000a35aa27211 */ /* 0x000fe400078e08ff */
[-C--:B------:R-:W-:Y:S02]  /*2840*/  LEA.HI.X.SX32 R15, R80, R91.reuse, 0x1, P1 ;  /* 0x0000005b500f7211 */ /* 0x080fe400008f0eff */
[-C--:B------:R-:W-:Y:S02]  /*2850*/  LEA.HI.X.SX32 R63, R63, R91.reuse, 0x1, P0 ;  /* 0x0000005b3f3f7211 */ /* 0x080fe400000f0eff */
[CC--:B-1----:R-:W-:Y:S01]  /*2860*/  LEA R10, P0, R81.reuse, R6.reuse, 0x1 ;  /* 0x00000006510a7211 */ /* 0x0c2fe200078008ff */
[----:B------:R0:W5:Y:S03]  /*2870*/  LDG.E.U16 R98, desc[UR60][R14.64] ;  /* 0x0000003c0e627981 */ /* 0x000166000c1e1500 */
[----:B------:R-:W-:Y:S01]  /*2880*/  LEA.HI.X.SX32 R11, R81, R91, 0x1, P0 ;  /* 0x0000005b510b7211 */ /* 0x000fe200000f0eff */
[----:B------:R1:W5:Y:S04]  /*2890*/  LDG.E.U16 R65, desc[UR60][R62.64] ;  /* 0x0000003c3e417981 */ /* 0x000368000c1e1500 */
[----:B------:R2:W5:Y:S01]  /*28a0*/  LDG.E.U16 R81, desc[UR60][R10.64] ;  /* 0x0000003c0a517981 */ /* 0x000562000c1e1500 */
[----:B0-----:R-:W-:Y:S01]  /*28b0*/  IMAD R14, R90, 0x2, R162 ;  /* 0x000000025a0e7824 */ /* 0x001fe200078e02a2 */
[----:B-1----:R-:W-:-:S03]  /*28c0*/  LEA R62, P0, R64, R6, 0x1 ;  /* 0x00000006403e7211 */ /* 0x002fc600078008ff */
[----:B------:R-:W-:Y:S01]  /*28d0*/  IMAD R143, R90, 0x2, R14 ;  /* 0x000000025a8f7824 */ /* 0x000fe200078e020e */
[----:B------:R-:W-:Y:S02]  /*28e0*/  LEA.HI.X.SX32 R63, R64, R91, 0x1, P0 ;  /* 0x0000005b403f7211 */ /* 0x000fe400000f0eff */
[----:B--2---:R-:W-:Y:S02]  /*28f0*/  LEA R10, P0, R78, R6, 0x1 ;  /* 0x000000064e0a7211 */ /* 0x004fe400078008ff */
[----:B------:R-:W-:Y:S01]  /*2900*/  LEA R164, R90, R143, 0x1 ;  /* 0x0000008f5aa47211 */ /* 0x000fe200078e08ff */
[----:B------:R0:W2:Y:S01]  /*2910*/  LDG.E.U16 R64, desc[UR60][R62.64] ;  /* 0x0000003c3e407981 */ /* 0x0000a2000c1e1500 */
[----:B------:R-:W-:-:S03]  /*2920*/  LEA.HI.X.SX32 R11, R78, R91, 0x1, P0 ;  /* 0x0000005b4e0b7211 */ /* 0x000fc600000f0eff */
[----:B------:R-:W-:Y:S01]  /*2930*/  IMAD R165, R90, 0x2, R164 ;  /* 0x000000025aa57824 */ /* 0x000fe200078e02a4 */
[-C--:B------:R-:W-:Y:S01]  /*2940*/  LEA R78, P1, R124, R6.reuse, 0x1 ;  /* 0x000000067c4e7211 */ /* 0x080fe200078208ff */
[----:B------:R1:W2:Y:S01]  /*2950*/  LDG.E.U16 R80, desc[UR60][R10.64] ;  /* 0x0000003c0a507981 */ /* 0x0002a2000c1e1500 */
[----:B0-----:R-:W-:Y:S01]  /*2960*/  LEA R62, P0, R79, R6, 0x1 ;  /* 0x000000064f3e7211 */ /* 0x001fe200078008ff */
[----:B------:R-:W-:-:S03]  /*2970*/  IMAD R15, R90, 0x2, R165 ;  /* 0x000000025a0f7824 */ /* 0x000fc600078e02a5 */
[-C--:B------:R-:W-:Y:S02]  /*2980*/  LEA.HI.X.SX32 R63, R79, R91.reuse, 0x1, P0 ;  /* 0x0000005b4f3f7211 */ /* 0x080fe400000f0eff */
[CC--:B-1----:R-:W-:Y:S02]  /*2990*/  LEA R10, P0, R97.reuse, R6.reuse, 0x1 ;  /* 0x00000006610a7211 */ /* 0x0c2fe400078008ff */
[-C--:B------:R-:W-:Y:S02]  /*29a0*/  LEA.HI.X.SX32 R79, R124, R91.reuse, 0x1, P1 ;  /* 0x0000005b7c4f7211 */ /* 0x080fe400008f0eff */
[----:B------:R-:W-:Y:S01]  /*29b0*/  LEA.HI.X.SX32 R11, R97, R91, 0x1, P0 ;  /* 0x0000005b610b7211 */ /* 0x000fe200000f0eff */
[----:B------:R-:W2:Y:S01]  /*29c0*/  LDG.E.U16 R63, desc[UR60][R62.64] ;  /* 0x0000003c3e3f7981 */ /* 0x000ea2000c1e1500 */
[----:B------:R-:W-:Y:S02]  /*29d0*/  LEA R126, P0, R96, R6, 0x1 ;  /* 0x00000006607e7211 */ /* 0x000fe400078008ff */
[----:B------:R-:W-:Y:S01]  /*29e0*/  LEA R144, R90, R15, 0x1 ;  /* 0x0000000f5a907211 */ /* 0x000fe200078e08ff */
[----:B------:R-:W2:Y:S01]  /*29f0*/  LDG.E.U16 R97, desc[UR60][R78.64] ;  /* 0x0000003c4e617981 */ /* 0x000ea2000c1e1500 */
[----:B------:R-:W-:-:S03]  /*2a00*/  LEA.HI.X.SX32 R127, R96, R91, 0x1, P0 ;  /* 0x0000005b607f7211 */ /* 0x000fc600000f0eff */
[C---:B------:R-:W-:Y:S01]  /*2a10*/  IMAD R167, R90.reuse, 0x2, R144 ;  /* 0x000000025aa77824 */ /* 0x040fe200078e0290 */
[-C--:B------:R-:W-:Y:S01]  /*2a20*/  LEA R124, P1, R125, R6.reuse, 0x1 ;  /* 0x000000067d7c7211 */ /* 0x080fe200078208ff */
[----:B------:R-:W2:Y:S04]  /*2a30*/  LDG.E.U16 R62, desc[UR60][R126.64] ;  /* 0x0000003c7e3e7981 */ /* 0x000ea8000c1e1500 */
[----:B------:R0:W2:Y:S01]  /*2a40*/  LDG.E.U16 R79, desc[UR60][R10.64] ;  /* 0x0000003c0a4f7981 */ /* 0x0000a2000c1e1500 */
[----:B------:R-:W-:Y:S01]  /*2a50*/  IMAD R166, R90, 0x2, R167 ;  /* 0x000000025aa67824 */ /* 0x000fe200078e02a7 */
[----:B0-----:R-:W-:-:S04]  /*2a60*/  LEA R10, P0, R128, R6, 0x1 ;  /* 0x00000006800a7211 */ /* 0x001fc800078008ff */
[----:B------:R-:W-:-:S05]  /*2a70*/  LEA.HI.X.SX32 R11, R128, R91, 0x1, P0 ;  /* 0x0000005b800b7211 */ /* 0x000fca00000f0eff */
[----:B------:R0:W2:Y:S01]  /*2a80*/  LDG.E.U16 R78, desc[UR60][R10.64] ;  /* 0x0000003c0a4e7981 */ /* 0x0000a2000c1e1500 */
[----:B------:R-:W-:Y:S02]  /*2a90*/  LEA.HI.X.SX32 R125, R125, R91, 0x1, P1 ;  /* 0x0000005b7d7d7211 */ /* 0x000fe400008f0eff */
[----:B0-----:R-:W-:-:S03]  /*2aa0*/  LEA R10, R90, R166, 0x1 ;  /* 0x000000a65a0a7211 */ /* 0x001fc600078e08ff */
[----:B------:R0:W2:Y:S02]  /*2ab0*/  LDG.E.U16 R96, desc[UR60][R124.64] ;  /* 0x0000003c7c607981 */ /* 0x0000a4000c1e1500 */
[----:B------:R-:W-:Y:S01]  /*2ac0*/  IMAD R145, R90, 0x2, R10 ;  /* 0x000000025a917824 */ /* 0x000fe200078e020a */
[----:B------:R-:W-:-:S03]  /*2ad0*/  LEA R128, P0, R61, R6, 0x1 ;  /* 0x000000063d807211 */ /* 0x000fc600078008ff */
[----:B------:R-:W-:Y:S01]  /*2ae0*/  IMAD R168, R90, 0x2, R145 ;  /* 0x000000025aa87824 */ /* 0x000fe200078e0291 */
[----:B------:R-:W-:Y:S02]  /*2af0*/  LEA R126, P1, R134, R6, 0x1 ;  /* 0x00000006867e7211 */ /* 0x000fe400078208ff */
[-C--:B------:R-:W-:Y:S02]  /*2b00*/  LEA.HI.X.SX32 R129, R61, R91.reuse, 0x1, P0 ;  /* 0x0000005b3d817211 */ /* 0x080fe400000f0eff */
[----:B------:R-:W-:Y:S02]  /*2b10*/  LEA R169, R90, R168, 0x1 ;  /* 0x000000a85aa97211 */ /* 0x000fe400078e08ff */
[----:B------:R-:W-:Y:S01]  /*2b20*/  LEA.HI.X.SX32 R127, R134, R91, 0x1, P1 ;  /* 0x0000005b867f7211 */ /* 0x000fe200008f0eff */
[----:B------:R1:W2:Y:S01]  /*2b30*/  LDG.E.U16 R61, desc[UR60][R128.64] ;  /* 0x0000003c803d7981 */ /* 0x0002a2000c1e1500 */
[----:B0-----:R-:W-:Y:S01]  /*2b40*/  LEA R124, P0, R95, R6, 0x1 ;  /* 0x000000065f7c7211 */ /* 0x001fe200078008ff */
[----:B------:R-:W-:-:S03]  /*2b50*/  IMAD R11, R90, 0x2, R169 ;  /* 0x000000025a0b7824 */ /* 0x000fc600078e02a9 */
[----:B------:R-:W-:Y:S02]  /*2b60*/  LEA.HI.X.SX32 R125, R95, R91, 0x1, P0 ;  /* 0x0000005b5f7d7211 */ /* 0x000fe400000f0eff */
[----:B------:R0:W2:Y:S01]  /*2b70*/  LDG.E.U16 R95, desc[UR60][R126.64] ;  /* 0x0000003c7e5f7981 */ /* 0x0000a2000c1e1500 */
[----:B------:R-:W-:Y:S01]  /*2b80*/  IMAD R147, R90, 0x2, R11 ;  /* 0x000000025a937824 */ /* 0x000fe200078e020b */
[-C--:B-1----:R-:W-:Y:S02]  /*2b90*/  LEA R128, P1, R131, R6.reuse, 0x1 ;  /* 0x0000000683807211 */ /* 0x082fe400078208ff */
[----:B0-----:R-:W-:-:S04]  /*2ba0*/  LEA R126, P0, R77, R6, 0x1 ;  /* 0x000000064d7e7211 */ /* 0x001fc800078008ff */
[----:B------:R-:W-:Y:S02]  /*2bb0*/  LEA.HI.X.SX32 R127, R77, R91, 0x1, P0 ;  /* 0x0000005b4d7f7211 */ /* 0x000fe400000f0eff */
[----:B------:R0:W2:Y:S01]  /*2bc0*/  LDG.E.U16 R77, desc[UR60][R124.64] ;  /* 0x0000003c7c4d7981 */ /* 0x0000a2000c1e1500 */
[----:B------:R-:W-:Y:S02]  /*2bd0*/  LEA R170, R90, R147, 0x1 ;  /* 0x000000935aaa7211 */ /* 0x000fe400078e08ff */
[----:B------:R-:W-:Y:S02]  /*2be0*/  LEA.HI.X.SX32 R129, R131, R91, 0x1, P1 ;  /* 0x0000005b83817211 */ /* 0x000fe400008f0eff */
[----:B------:R1:W2:Y:S01]  /*2bf0*/  LDG.E.U16 R131, desc[UR60][R126.64] ;  /* 0x0000003c7e837981 */ /* 0x0002a2000c1e1500 */
[----:B0-----:R-:W-:Y:S01]  /*2c00*/  LEA R124, P0, R132, R6, 0x1 ;  /* 0x00000006847c7211 */ /* 0x001fe200078008ff */
[----:B------:R-:W-:-:S03]  /*2c10*/  IMAD R171, R90, 0x2, R170 ;  /* 0x000000025aab7824 */ /* 0x000fc600078e02aa */
[-C--:B------:R-:W-:Y:S02]  /*2c20*/  LEA.HI.X.SX32 R125, R132, R91.reuse, 0x1, P0 ;  /* 0x0000005b847d7211 */ /* 0x080fe400000f0eff */
[C---:B-1----:R-:W-:Y:S01]  /*2c30*/  LEA R126, P0, R133.reuse, R6, 0x1 ;  /* 0x00000006857e7211 */ /* 0x042fe200078008ff */
[----:B------:R0:W2:Y:S03]  /*2c40*/  LDG.E.U16 R132, desc[UR60][R128.64] ;  /* 0x0000003c80847981 */ /* 0x0000a6000c1e1500 */
[----:B------:R-:W-:Y:S01]  /*2c50*/  LEA.HI.X.SX32 R127, R133, R91, 0x1, P0 ;  /* 0x0000005b857f7211 */ /* 0x000fe200000f0eff */
[C---:B------:R-:W-:Y:S01]  /*2c60*/  IMAD R133, R90.reuse, 0x2, R171 ;  /* 0x000000025a857824 */ /* 0x040fe200078e02ab */
[----:B------:R1:W2:Y:S04]  /*2c70*/  LDG.E.U16 R134, desc[UR60][R124.64] ;  /* 0x0000003c7c867981 */ /* 0x0002a8000c1e1500 */
[----:B------:R-:W-:-:S02]  /*2c80*/  LEA R148, R90, R133, 0x1 ;  /* 0x000000855a947211 */ /* 0x000fc400078e08ff */
[----:B0-----:R-:W-:-:S04]  /*2c90*/  LEA R128, P1, R135, R6, 0x1 ;  /* 0x0000000687807211 */ /* 0x001fc800078208ff */
[-C--:B------:R-:W-:Y:S02]  /*2ca0*/  LEA.HI.X.SX32 R129, R135, R91.reuse, 0x1, P1 ;  /* 0x0000005b87817211 */ /* 0x080fe400008f0eff */
[-C--:B-1----:R-:W-:Y:S01]  /*2cb0*/  LEA R124, P0, R136, R6.reuse, 0x1 ;  /* 0x00000006887c7211 */ /* 0x082fe200078008ff */
[----:B------:R-:W-:Y:S01]  /*2cc0*/  IMAD R172, R90, 0x2, R148 ;  /* 0x000000025aac7824 */ /* 0x000fe200078e0294 */
[----:B------:R-:W2:Y:S02]  /*2cd0*/  LDG.E.U16 R135, desc[UR60][R126.64] ;  /* 0x0000003c7e877981 */ /* 0x000ea4000c1e1500 */
[----:B------:R-:W-:Y:S01]  /*2ce0*/  LEA.HI.X.SX32 R125, R136, R91, 0x1, P0 ;  /* 0x0000005b887d7211 */ /* 0x000fe200000f0eff */
[----:B------:R-:W-:Y:S01]  /*2cf0*/  IMAD R173, R90, 0x2, R172 ;  /* 0x000000025aad7824 */ /* 0x000fe200078e02ac */
[----:B------:R0:W2:Y:S04]  /*2d00*/  LDG.E.U16 R136, desc[UR60][R128.64] ;  /* 0x0000003c80887981 */ /* 0x0000a8000c1e1500 */
[----:B------:R1:W2:Y:S01]  /*2d10*/  LDG.E.U16 R138, desc[UR60][R124.64] ;  /* 0x0000003c7c8a7981 */ /* 0x0002a2000c1e1500 */
[----:B0-----:R-:W-:-:S02]  /*2d20*/  LEA R128, P1, R137, R6, 0x1 ;  /* 0x0000000689807211 */ /* 0x001fc400078208ff */
[----:B------:R-:W-:Y:S02]  /*2d30*/  LEA R126, P0, R9, R6, 0x1 ;  /* 0x00000006097e7211 */ /* 0x000fe400078008ff */
[----:B------:R-:W-:Y:S02]  /*2d40*/  LEA.HI.X.SX32 R129, R137, R91, 0x1, P1 ;  /* 0x0000005b89817211 */ /* 0x000fe400008f0eff */
[----:B------:R-:W-:Y:S02]  /*2d50*/  LEA R137, R90, R173, 0x1 ;  /* 0x000000ad5a897211 */ /* 0x000fe400078e08ff */
[----:B------:R-:W-:-:S03]  /*2d60*/  LEA.HI.X.SX32 R127, R9, R91, 0x1, P0 ;  /* 0x0000005b097f7211 */ /* 0x000fc600000f0eff */
[----:B------:R-:W-:Y:S01]  /*2d70*/  IMAD R9, R90, 0x2, R137 ;  /* 0x000000025a097824 */ /* 0x000fe200078e0289 */
[----:B-1----:R-:W-:Y:S01]  /*2d80*/  LEA R124, P0, R140, R6, 0x1 ;  /* 0x000000068c7c7211 */ /* 0x002fe200078008ff */
[----:B------:R-:W2:Y:S02]  /*2d90*/  LDG.E.U16 R139, desc[UR60][R126.64] ;  /* 0x0000003c7e8b7981 */ /* 0x000ea4000c1e1500 */
[----:B------:R-:W-:Y:S01]  /*2da0*/  IMAD R174, R90, 0x2, R9 ;  /* 0x000000025aae7824 */ /* 0x000fe200078e0209 */
[----:B------:R-:W-:Y:S02]  /*2db0*/  LEA.HI.X.SX32 R125, R140, R91, 0x1, P0 ;  /* 0x0000005b8c7d7211 */ /* 0x000fe400000f0eff */
[----:B------:R0:W2:Y:S02]  /*2dc0*/  LDG.E.U16 R140, desc[UR60][R128.64] ;  /* 0x0000003c808c7981 */ /* 0x0000a4000c1e1500 */
[----:B------:R-:W-:Y:S02]  /*2dd0*/  LEA R175, R90, R174, 0x1 ;  /* 0x000000ae5aaf7211 */ /* 0x000fe400078e08ff */
[----:B------:R1:W2:Y:S01]  /*2de0*/  LDG.E.U16 R142, desc[UR60][R124.64] ;  /* 0x0000003c7c8e7981 */ /* 0x0002a2000c1e1500 */
[----:B0-----:R-:W-:-:S04]  /*2df0*/  LEA R128, P0, R141, R6, 0x1 ;  /* 0x000000068d807211 */ /* 0x001fc800078008ff */
[----:B------:R-:W-:Y:S01]  /*2e00*/  LEA.HI.X.SX32 R129, R141, R91, 0x1, P0 ;  /* 0x0000005b8d817211 */ /* 0x000fe200000f0eff */
[----:B------:R-:W-:Y:S01]  /*2e10*/  IMAD R141, R90, 0x2, R175 ;  /* 0x000000025a8d7824 */ /* 0x000fe200078e02af */
[----:B------:R-:W-:-:S03]  /*2e20*/  LEA R126, P1, R143, R6, 0x1 ;  /* 0x000000068f7e7211 */ /* 0x000fc600078208ff */
[----:B------:R-:W-:Y:S01]  /*2e30*/  IMAD R149, R90, 0x2, R141 ;  /* 0x000000025a957824 */ /* 0x000fe200078e028d */
[----:B-1----:R-:W-:Y:S02]  /*2e40*/  LEA R124, P0, R144, R6, 0x1 ;  /* 0x00000006907c7211 */ /* 0x002fe400078008ff */
[----:B------:R-:W-:Y:S02]  /*2e50*/  LEA.HI.X.SX32 R127, R143, R91, 0x1, P1 ;  /* 0x0000005b8f7f7211 */ /* 0x000fe400008f0eff */
[----:B------:R-:W-:Y:S01]  /*2e60*/  LEA R176, R90, R149, 0x1 ;  /* 0x000000955ab07211 */ /* 0x000fe200078e08ff */
[----:B------:R0:W2:Y:S01]  /*2e70*/  LDG.E.U16 R143, desc[UR60][R128.64] ;  /* 0x0000003c808f7981 */ /* 0x0000a2000c1e1500 */
[----:B------:R-:W-:-:S03]  /*2e80*/  LEA.HI.X.SX32 R125, R144, R91, 0x1, P0 ;  /* 0x0000005b907d7211 */ /* 0x000fc600000f0eff */
[----:B------:R-:W-:Y:S01]  /*2e90*/  IMAD R177, R90, 0x2, R176 ;  /* 0x000000025ab17824 */ /* 0x000fe200078e02b0 */
[----:B------:R1:W2:Y:S04]  /*2ea0*/  LDG.E.U16 R144, desc[UR60][R126.64] ;  /* 0x0000003c7e907981 */ /* 0x0002a8000c1e1500 */
[----:B------:R4:W2:Y:S01]  /*2eb0*/  LDG.E.U16 R146, desc[UR60][R124.64] ;  /* 0x0000003c7c927981 */ /* 0x0008a2000c1e1500 */
[----:B0-----:R-:W-:-:S04]  /*2ec0*/  LEA R128, P0, R145, R6, 0x1 ;  /* 0x0000000691807211 */ /* 0x001fc800078008ff */
[----:B------:R-:W-:Y:S01]  /*2ed0*/  LEA.HI.X.SX32 R129, R145, R91, 0x1, P0 ;  /* 0x0000005b91817211 */ /* 0x000fe200000f0eff */
[----:B------:R-:W-:Y:S01]  /*2ee0*/  IMAD R145, R90, 0x2, R177 ;  /* 0x000000025a917824 */ /* 0x000fe200078e02b1 */
[----:B-1----:R-:W-:-:S04]  /*2ef0*/  LEA R126, P1, R147, R6, 0x1 ;  /* 0x00000006937e7211 */ /* 0x002fc800078208ff */
[----:B------:R-:W-:Y:S02]  /*2f00*/  LEA R151, R90, R145, 0x1 ;  /* 0x000000915a977211 */ /* 0x000fe400078e08ff */
[-C--:B------:R-:W-:Y:S02]  /*2f10*/  LEA.HI.X.SX32 R127, R147, R91.reuse, 0x1, P1 ;  /* 0x0000005b937f7211 */ /* 0x080fe400008f0eff */
[-C--:B----4-:R-:W-:Y:S01]  /*2f20*/  LEA R124, P0, R148, R6.reuse, 0x1 ;  /* 0x00000006947c7211 */ /* 0x090fe200078008ff */
[----:B------:R-:W-:Y:S01]  /*2f30*/  IMAD R178, R90, 0x2, R151 ;  /* 0x000000025ab27824 */ /* 0x000fe200078e0297 */
[----:B------:R0:W4:Y:S02]  /*2f40*/  LDG.E.U16 R147, desc[UR60][R128.64] ;  /* 0x0000003c80937981 */ /* 0x000124000c1e1500 */
[----:B------:R-:W-:Y:S01]  /*2f50*/  LEA.HI.X.SX32 R125, R148, R91, 0x1, P0 ;  /* 0x0000005b947d7211 */ /* 0x000fe200000f0eff */
[----:B------:R-:W-:Y:S01]  /*2f60*/  IMAD R179, R90, 0x2, R178 ;  /* 0x000000025ab37824 */ /* 0x000fe200078e02b2 */
[----:B------:R1:W4:Y:S04]  /*2f70*/  LDG.E.U16 R148, desc[UR60][R126.64] ;  /* 0x0000003c7e947981 */ /* 0x000328000c1e1500 */
[----:B------:R3:W4:Y:S01]  /*2f80*/  LDG.E.U16 R150, desc[UR60][R124.64] ;  /* 0x0000003c7c967981 */ /* 0x000722000c1e1500 */
[----:B0-----:R-:W-:-:S02]  /*2f90*/  LEA R128, P0, R9, R6, 0x1 ;  /* 0x0000000609807211 */ /* 0x001fc400078008ff */
[----:B-1----:R-:W-:-:S04]  /*2fa0*/  LEA R126, P1, R149, R6, 0x1 ;  /* 0x00000006957e7211 */ /* 0x002fc800078208ff */
[----:B------:R-:W-:Y:S02]  /*2fb0*/  LEA.HI.X.SX32 R127, R149, R91, 0x1, P1 ;  /* 0x0000005b957f7211 */ /* 0x000fe400008f0eff */
[C---:B------:R-:W-:Y:S02]  /*2fc0*/  LEA R149, R90.reuse, R179, 0x1 ;  /* 0x000000b35a957211 */ /* 0x040fe400078e08ff */
[-C--:B------:R-:W-:Y:S02]  /*2fd0*/  LEA.HI.X.SX32 R129, R9, R91.reuse, 0x1, P0 ;  /* 0x0000005b09817211 */ /* 0x080fe400000f0eff */
[C---:B---3--:R-:W-:Y:S01]  /*2fe0*/  LEA R124, P0, R151.reuse, R6, 0x1 ;  /* 0x00000006977c7211 */ /* 0x048fe200078008ff */
[----:B------:R-:W-:Y:S02]  /*2ff0*/  IMAD R180, R90, 0x2, R149 ;  /* 0x000000025ab47824 */ /* 0x000fe400078e0295 */
[----:B------:R-:W3:Y:S01]  /*3000*/  LDG.E.U16 R128, desc[UR60][R128.64] ;  /* 0x0000003c80807981 */ /* 0x000ee2000c1e1500 */
[----:B------:R-:W-:-:S05]  /*3010*/  LEA.HI.X.SX32 R125, R151, R91, 0x1, P0 ;  /* 0x0000005b977d7211 */ /* 0x000fca00000f0eff */
[----:B------:R-:W3:Y:S04]  /*3020*/  LDG.E.U16 R151, desc[UR60][R124.64] ;  /* 0x0000003c7c977981 */ /* 0x000ee8000c1e1500 */
[----:B------:R0:W3:Y:S02]  /*3030*/  LDG.E.U16 R129, desc[UR60][R126.64] ;  /* 0x0000003c7e817981 */ /* 0x0000e4000c1e1500 */
[----:B0-----:R-:W-:-:S04]  /*3040*/  LEA R126, P0, R180, R6, 0x1 ;  /* 0x00000006b47e7211 */ /* 0x001fc800078008ff */
[----:B------:R-:W-:Y:S01]  /*3050*/  LEA.HI.X.SX32 R127, R180, R91, 0x1, P0 ;  /* 0x0000005bb47f7211 */ /* 0x000fe200000f0eff */
[----:B------:R-:W-:-:S04]  /*3060*/  IMAD R180, R90, 0x2, R180 ;  /* 0x000000025ab47824 */ /* 0x000fc800078e02b4 */
[----:B------:R-:W3:Y:S01]  /*3070*/  LDG.E.U16 R153, desc[UR60][R126.64] ;  /* 0x0000003c7e997981 */ /* 0x000ee2000c1e1500 */
[----:B------:R-:W-:-:S05]  /*3080*/  LEA R183, R90, R180, 0x1 ;  /* 0x000000b45ab77211 */ /* 0x000fca00078e08ff */
[----:B------:R-:W-:-:S04]  /*3090*/  IMAD R152, R90, 0x2, R183 ;  /* 0x000000025a987824 */ /* 0x000fc800078e02b7 */
[----:B------:R-:W-:-:S05]  /*30a0*/  IMAD R181, R90, 0x2, R152 ;  /* 0x000000025ab57824 */ /* 0x000fca00078e0298 */
[----:B------:R-:W-:-:S04]  /*30b0*/  LEA R124, P0, R181, R6, 0x1 ;  /* 0x00000006b57c7211 */ /* 0x000fc800078008ff */
[----:B------:R-:W-:Y:S02]  /*30c0*/  LEA.HI.X.SX32 R125, R181, R91, 0x1, P0 ;  /* 0x0000005bb57d7211 */ /* 0x000fe400000f0eff */
[----:B------:R-:W-:-:S03]  /*30d0*/  LEA R181, R90, R181, 0x1 ;  /* 0x000000b55ab57211 */ /* 0x000fc600078e08ff */
[----:B------:R0:W3:Y:S02]  /*30e0*/  LDG.E.U16 R155, desc[UR60][R124.64] ;  /* 0x0000003c7c9b7981 */ /* 0x0000e4000c1e1500 */
[----:B------:R-:W-:-:S04]  /*30f0*/  IMAD R9, R90, 0x2, R181 ;  /* 0x000000025a097824 */ /* 0x000fc800078e02b5 */
[----:B------:R-:W-:-:S05]  /*3100*/  IMAD R154, R90, 0x2, R9 ;  /* 0x000000025a9a7824 */ /* 0x000fca00078e0209 */
[----:B------:R-:W-:-:S04]  /*3110*/  LEA R182, R90, R154, 0x1 ;  /* 0x0000009a5ab67211 */ /* 0x000fc800078e08ff */
[----:B0-----:R-:W-:-:S04]  /*3120*/  LEA R124, P0, R182, R6, 0x1 ;  /* 0x00000006b67c7211 */ /* 0x001fc800078008ff */
[----:B------:R-:W-:Y:S01]  /*3130*/  LEA.HI.X.SX32 R125, R182, R91, 0x1, P0 ;  /* 0x0000005bb67d7211 */ /* 0x000fe200000f0eff */
[----:B------:R-:W-:-:S04]  /*3140*/  IMAD R182, R90, 0x2, R182 ;  /* 0x000000025ab67824 */ /* 0x000fc800078e02b6 */
[C---:B------:R-:W-:Y:S01]  /*3150*/  IMAD R185, R90.reuse, 0x2, R182 ;  /* 0x000000025ab97824 */ /* 0x040fe200078e02b6 */
[----:B------:R0:W3:Y:S04]  /*3160*/  LDG.E.U16 R157, desc[UR60][R124.64] ;  /* 0x0000003c7c9d7981 */ /* 0x0000e8000c1e1500 */
[----:B------:R-:W-:-:S05]  /*3170*/  LEA R156, R90, R185, 0x1 ;  /* 0x000000b95a9c7211 */ /* 0x000fca00078e08ff */
[----:B------:R-:W-:-:S05]  /*3180*/  IMAD R184, R90, 0x2, R156 ;  /* 0x000000025ab87824 */ /* 0x000fca00078e029c */
[----:B0-----:R-:W-:-:S04]  /*3190*/  LEA R124, P0, R184, R6, 0x1 ;  /* 0x00000006b87c7211 */ /* 0x001fc800078008ff */
[----:B------:R-:W-:-:S05]  /*31a0*/  LEA.HI.X.SX32 R125, R184, R91, 0x1, P0 ;  /* 0x0000005bb87d7211 */ /* 0x000fca00000f0eff */
[----:B------:R0:W3:Y:S01]  /*31b0*/  LDG.E.U16 R189, desc[UR60][R124.64] ;  /* 0x0000003c7cbd7981 */ /* 0x0000e2000c1e1500 */
[-C--:B------:R-:W-:Y:S02]  /*31c0*/  LEA R126, P1, R159, R6.reuse, 0x1 ;  /* 0x000000069f7e7211 */ /* 0x080fe400078208ff */
[----:B0-----:R-:W-:-:S04]  /*31d0*/  LEA R124, P0, R158, R6, 0x1 ;  /* 0x000000069e7c7211 */ /* 0x001fc800078008ff */
[-C--:B------:R-:W-:Y:S02]  /*31e0*/  LEA.HI.X.SX32 R125, R158, R91.reuse, 0x1, P0 ;  /* 0x0000005b9e7d7211 */ /* 0x080fe400000f0eff */
[----:B------:R-:W-:-:S03]  /*31f0*/  LEA.HI.X.SX32 R127, R159, R91, 0x1, P1 ;  /* 0x0000005b9f7f7211 */ /* 0x000fc600008f0eff */
[----:B------:R0:W3:Y:S04]  /*3200*/  LDG.E.U16 R158, desc[UR60][R124.64] ;  /* 0x0000003c7c9e7981 */ /* 0x0000e8000c1e1500 */
[----:B------:R1:W3:Y:S01]  /*3210*/  LDG.E.U16 R159, desc[UR60][R126.64] ;  /* 0x0000003c7e9f7981 */ /* 0x0002e2000c1e1500 */
[CC--:B0-----:R-:W-:Y:S02]  /*3220*/  LEA R124, P0, R160.reuse, R6.reuse, 0x1 ;  /* 0x00000006a07c7211 */ /* 0x0c1fe400078008ff */
[C---:B-1----:R-:W-:Y:S02]  /*3230*/  LEA R126, P1, R161.reuse, R6, 0x1 ;  /* 0x00000006a17e7211 */ /* 0x042fe400078208ff */
        /* <DEDUP_REMOVED lines=22> */
[----:B0-----:R-:W-:-:S04]  /*33a0*/  LEA R124, P0, R168, R6, 0x1 ;  /* 0x00000006a87c7211 */ /* 0x001fc800078008ff */
[----:B------:R-:W-:-:S05]  /*33b0*/  LEA.HI.X.SX32 R125, R168, R91, 0x1, P0 ;  /* 0x0000005ba87d7211 */ /* 0x000fca00000f0eff */
[----:B------:R0:W3:Y:S01]  /*33c0*/  LDG.E.U16 R168, desc[UR60][R124.64] ;  /* 0x0000003c7ca87981 */ /* 0x0000e2000c1e1500 */
[-C--:B-1----:R-:W-:Y:S02]  /*33d0*/  LEA R126, P1, R169, R6.reuse, 0x1 ;  /* 0x00000006a97e7211 */ /* 0x082fe400078208ff */
        /* <DEDUP_REMOVED lines=33> */
[----:B------:R0:W3:Y:S01]  /*35f0*/  LDG.E.U16 R180, desc[UR60][R124.64] ;  /* 0x0000003c7cb47981 */ /* 0x0000e2000c1e1500 */
[----:B------:R-:W-:-:S03]  /*3600*/  IMAD R190, R90, 0x2, R184 ;  /* 0x000000025abe7824 */ /* 0x000fc600078e02b8 */
[----:B------:R1:W3:Y:S01]  /*3610*/  LDG.E.U16 R179, desc[UR60][R126.64] ;  /* 0x0000003c7eb37981 */ /* 0x0002e2000c1e1500 */
[CC--:B0-----:R-:W-:Y:S02]  /*3620*/  LEA R124, P0, R182.reuse, R6.reuse, 0x1 ;  /* 0x00000006b67c7211 */ /* 0x0c1fe400078008ff */
[C---:B-1----:R-:W-:Y:S02]  /*3630*/  LEA R126, P1, R181.reuse, R6, 0x1 ;  /* 0x00000006b57e7211 */ /* 0x042fe400078208ff */
[-C--:B------:R-:W-:Y:S01]  /*3640*/  LEA.HI.X.SX32 R125, R182, R91.reuse, 0x1, P0 ;  /* 0x0000005bb67d7211 */ /* 0x080fe200000f0eff */
[----:B------:R-:W0:Y:S01]  /*3650*/  S2R R187, SR_CgaCtaId ;  /* 0x0000000000bb7919 */ /* 0x000e220000008800 */
[----:B------:R-:W-:-:S03]  /*3660*/  LEA.HI.X.SX32 R127, R181, R91, 0x1, P1 ;  /* 0x0000005bb57f7211 */ /* 0x000fc600008f0eff */
[----:B------:R1:W3:Y:S04]  /*3670*/  LDG.E.U16 R182, desc[UR60][R124.64] ;  /* 0x0000003c7cb67981 */ /* 0x0002e8000c1e1500 */
[----:B------:R5:W3:Y:S01]  /*3680*/  LDG.E.U16 R181, desc[UR60][R126.64] ;  /* 0x0000003c7eb57981 */ /* 0x000ae2000c1e1500 */
[CC--:B-1----:R-:W-:Y:S02]  /*3690*/  LEA R124, P1, R190.reuse, R6.reuse, 0x1 ;  /* 0x00000006be7c7211 */ /* 0x0c2fe400078208ff */
[C---:B-----5:R-:W-:Y:S02]  /*36a0*/  LEA R126, P0, R183.reuse, R6, 0x1 ;  /* 0x00000006b77e7211 */ /* 0x060fe400078008ff */
[-C--:B------:R-:W-:Y:S02]  /*36b0*/  LEA.HI.X.SX32 R125, R190, R91.reuse, 0x1, P1 ;  /* 0x0000005bbe7d7211 */ /* 0x080fe400008f0eff */
[----:B------:R-:W-:-:S03]  /*36c0*/  LEA.HI.X.SX32 R127, R183, R91, 0x1, P0 ;  /* 0x0000005bb77f7211 */ /* 0x000fc600000f0eff */
[----:B------:R1:W5:Y:S04]  /*36d0*/  LDG.E.U16 R183, desc[UR60][R124.64] ;  /* 0x0000003c7cb77981 */ /* 0x000368000c1e1500 */
[----:B------:R2:W5:Y:S01]  /*36e0*/  LDG.E.U16 R184, desc[UR60][R126.64] ;  /* 0x0000003c7eb87981 */ /* 0x000562000c1e1500 */
[-C--:B-1----:R-:W-:Y:S02]  /*36f0*/  LEA R124, P0, R9, R6.reuse, 0x1 ;  /* 0x00000006097c7211 */ /* 0x082fe400078008ff */
[----:B--2---:R-:W-:Y:S02]  /*3700*/  LEA R126, P1, R185, R6, 0x1 ;  /* 0x00000006b97e7211 */ /* 0x004fe400078208ff */
[-C--:B------:R-:W-:Y:S02]  /*3710*/  LEA.HI.X.SX32 R125, R9, R91.reuse, 0x1, P0 ;  /* 0x0000005b097d7211 */ /* 0x080fe400000f0eff */
[----:B------:R-:W-:-:S03]  /*3720*/  LEA.HI.X.SX32 R127, R185, R91, 0x1, P1 ;  /* 0x0000005bb97f7211 */ /* 0x000fc600008f0eff */
[----:B------:R1:W2:Y:S01]  /*3730*/  LDG.E.U16 R185, desc[UR60][R124.64] ;  /* 0x0000003c7cb97981 */ /* 0x0002a2000c1e1500 */
[----:B------:R-:W-:Y:S01]  /*3740*/  MOV R9, 0x400 ;  /* 0x0000040000097802 */ /* 0x000fe20000000f00 */
[----:B------:R-:W-:Y:S02]  /*3750*/  IMAD R190, R90, 0x2, R190 ;  /* 0x000000025abe7824 */ /* 0x000fe400078e02be */
[----:B------:R4:W2:Y:S01]  /*3760*/  LDG.E.U16 R186, desc[UR60][R126.64] ;  /* 0x0000003c7eba7981 */ /* 0x0008a2000c1e1500 */
[----:B-1----:R-:W-:-:S04]  /*3770*/  SHF.R.S32.HI R124, RZ, 0x7, R191 ;  /* 0x00000007ff7c7819 */ /* 0x002fc800000114bf */
[----:B------:R-:W-:Y:S02]  /*3780*/  SGXT R124, R124, 0x1 ;  /* 0x000000017c7c781a */ /* 0x000fe40000000200 */
[----:B------:R-:W-:Y:S02]  /*3790*/  SHF.L.U32 R125, R191, 0x1, RZ ;  /* 0x00000001bf7d7819 */ /* 0x000fe400000006ff */
[----:B------:R-:W-:Y:S02]  /*37a0*/  LOP3.LUT R124, R124, 0x90, RZ, 0xc0, !PT ;  /* 0x000000907c7c7812 */ /* 0x000fe400078ec0ff */
[----:B0-----:R-:W-:Y:S01]  /*37b0*/  LEA R9, R187, R9, 0x18 ;  /* 0x00000009bb097211 */ /* 0x001fe200078ec0ff */
[----:B------:R-:W-:Y:S01]  /*37c0*/  IMAD.SHL.U32 R187, R191, 0x200, RZ ;  /* 0x00000200bfbb7824 */ /* 0x000fe200078e00ff */
[----:B------:R-:W-:Y:S02]  /*37d0*/  LOP3.LUT R124, R124, 0x7e, R125, 0x78, !PT ;  /* 0x0000007e7c7c7812 */ /* 0x000fe400078e787d */
[----:B----4-:R-:W-:-:S02]  /*37e0*/  LEA R126, P1, R190, R6, 0x1 ;  /* 0x00000006be7e7211 */ /* 0x010fc400078208ff */
[----:B------:R-:W-:Y:S02]  /*37f0*/  LOP3.LUT R187, R124, 0x8000, R187, 0xf8, !PT ;  /* 0x000080007cbb7812 */ /* 0x000fe400078ef8bb */
[C---:B------:R-:W-:Y:S02]  /*3800*/  LEA R124, P0, R55.reuse, R6, 0x1 ;  /* 0x00000006377c7211 */ /* 0x040fe400078008ff */
[-C--:B------:R-:W-:Y:S02]  /*3810*/  LEA.HI.X.SX32 R127, R190, R91.reuse, 0x1, P1 ;  /* 0x0000005bbe7f7211 */ /* 0x080fe400008f0eff */
[----:B------:R-:W-:Y:S01]  /*3820*/  LEA.HI.X.SX32 R125, R55, R91, 0x1, P0 ;  /* 0x0000005b377d7211 */ /* 0x000fe200000f0eff */
[C---:B------:R-:W-:Y:S02]  /*3830*/  IMAD.IADD R191, R187.reuse, 0x1, R9 ;  /* 0x00000001bbbf7824 */ /* 0x040fe400078e0209 */
[----:B------:R-:W4:Y:S04]  /*3840*/  LDG.E.U16 R126, desc[UR60][R126.64] ;  /* 0x0000003c7e7e7981 */ /* 0x000f28000c1e1500 */
[----:B------:R-:W4:Y:S04]  /*3850*/  LDG.E.U16 R124, desc[UR60][R124.64] ;  /* 0x0000003c7c7c7981 */ /* 0x000f28000c1e1500 */
[----:B------:R0:W-:Y:S04]  /*3860*/  STS.U16 [R191+0xc00], R73 ;  /* 0x000c0049bf007388 */ /* 0x0001e80000000400 */
[----:B------:R1:W-:Y:S04]  /*3870*/  STS.U16 [R191+0x1400], R76 ;  /* 0x0014004cbf007388 */ /* 0x0003e80000000400 */
[----:B------:R-:W5:Y:S04]  /*3880*/  LDL.LU R125, [R1+0x8] ;  /* 0x00000800017d7983 */ /* 0x000f680000300800 */
[----:B------:R-:W2:Y:S04]  /*3890*/  LDL.LU R127, [R1+0x14] ;  /* 0x00001400017f7983 */ /* 0x000ea80000300800 */
[----:B0-----:R-:W4:Y:S04]  /*38a0*/  LDL.LU R73, [R1+0x20] ;  /* 0x0000200001497983 */ /* 0x001f280000300800 */
[----:B-1----:R-:W4:Y:S04]  /*38b0*/  LDL.LU R76, [R1+0x2c] ;  /* 0x00002c00014c7983 */ /* 0x002f280000300800 */
[----:B------:R0:W-:Y:S04]  /*38c0*/  STS.U16 [R191+0x1800], R8 ;  /* 0x00180008bf007388 */ /* 0x0001e80000000400 */
[----:B------:R1:W-:Y:S04]  /*38d0*/  STS.U16 [R191+0x3c00], R0 ;  /* 0x003c0000bf007388 */ /* 0x0003e80000000400 */
[----:B0-----:R-:W4:Y:S01]  /*38e0*/  LDL.LU R8, [R1+0x38] ;  /* 0x0000380001087983 */ /* 0x001f220000300800 */
[----:B-1----:R-:W-:-:S03]  /*38f0*/  LOP3.LUT R0, R187, 0x20, RZ, 0x3c, !PT ;  /* 0x00000020bb007812 */ /* 0x002fc600078e3cff */
[----:B------:R-:W-:Y:S02]  /*3900*/  STS.U16 [R191], R92 ;  /* 0x0000005cbf007388 */ /* 0x000fe40000000400 */
[----:B------:R-:W-:Y:S02]  /*3910*/  IMAD.IADD R0, R9, 0x1, R0 ;  /* 0x0000000109007824 */ /* 0x000fe400078e0200 */
[----:B------:R-:W-:Y:S04]  /*3920*/  STS.U16 [R191+0x400], R56 ;  /* 0x00040038bf007388 */ /* 0x000fe80000000400 */
[----:B------:R-:W-:Y:S04]  /*3930*/  STS.U16 [R191+0x800], R57 ;  /* 0x00080039bf007388 */ /* 0x000fe80000000400 */
[----:B------:R-:W-:Y:S04]  /*3940*/  STS.U16 [R191+0x1000], R75 ;  /* 0x0010004bbf007388 */ /* 0x000fe80000000400 */
[----:B------:R-:W-:Y:S04]  /*3950*/  STS.U16 [R191+0x1c00], R4 ;  /* 0x001c0004bf007388 */ /* 0x000fe80000000400 */
[----:B------:R-:W-:Y:S04]  /*3960*/  STS.U16 [R191+0x2000], R54 ;  /* 0x00200036bf007388 */ /* 0x000fe80000000400 */
[----:B------:R0:W-:Y:S04]  /*3970*/  STS.U16 [R191+0x2400], R60 ;  /* 0x0024003cbf007388 */ /* 0x0001e80000000400 */
[----:B------:R-:W-:Y:S04]  /*3980*/  STS.U16 [R191+0x2800], R7 ;  /* 0x00280007bf007388 */ /* 0x000fe80000000400 */
        /* <DEDUP_REMOVED lines=45> */
[----:B---3--:R-:W-:Y:S04]  /*3c60*/  STS.U16 [R191+0x16400], R128 ;  /* 0x01640080bf007388 */ /* 0x008fe80000000400 */
[----:B------:R-:W-:Y:S04]  /*3c70*/  STS.U16 [R191+0x16800], R129 ;  /* 0x01680081bf007388 */ /* 0x000fe80000000400 */
[----:B------:R-:W-:Y:S04]  /*3c80*/  STS.U16 [R191+0x16c00], R151 ;  /* 0x016c0097bf007388 */ /* 0x000fe80000000400 */
[----:B------:R-:W-:Y:S04]  /*3c90*/  STS.U16 [R191+0x17000], R153 ;  /* 0x01700099bf007388 */ /* 0x000fe80000000400 */
[----:B------:R-:W-:Y:S04]  /*3ca0*/  STS.U16 [R191+0x17400], R155 ;  /* 0x0174009bbf007388 */ /* 0x000fe80000000400 */
[----:B------:R-:W-:Y:S04]  /*3cb0*/  STS.U16 [R191+0x17800], R157 ;  /* 0x0178009dbf007388 */ /* 0x000fe80000000400 */
[----:B------:R-:W-:Y:S04]  /*3cc0*/  STS.U16 [R191+0x17c00], R189 ;  /* 0x017c00bdbf007388 */ /* 0x000fe80000000400 */
[----:B0-----:R-:W3:Y:S04]  /*3cd0*/  LDL.LU R60, [R1+0x34] ;  /* 0x00003400013c7983 */ /* 0x001ee80000300800 */
[----:B-----5:R-:W-:Y:S04]  /*3ce0*/  STS.U16 [R0+0x1100], R125 ;  /* 0x0011007d00007388 */ /* 0x020fe80000000400 */
[----:B--2---:R-:W-:Y:S04]  /*3cf0*/  STS.U16 [R0+0xd00], R127 ;  /* 0x000d007f00007388 */ /* 0x004fe80000000400 */
[----:B----4-:R-:W-:Y:S04]  /*3d00*/  STS.U16 [R0+0x900], R73 ;  /* 0x0009004900007388 */ /* 0x010fe80000000400 */
[----:B------:R0:W-:Y:S04]  /*3d10*/  STS.U16 [R0+0x500], R76 ;  /* 0x0005004c00007388 */ /* 0x0001e80000000400 */
[----:B0-----:R-:W2:Y:S04]  /*3d20*/  LDL.LU R76, [R1+0x28] ;  /* 0x00002800014c7983 */ /* 0x001ea80000300800 */
[----:B------:R-:W4:Y:S04]  /*3d30*/  LDL.LU R73, [R1+0x1c] ;  /* 0x00001c0001497983 */ /* 0x000f280000300800 */
[----:B------:R-:W5:Y:S04]  /*3d40*/  LDL.LU R127, [R1+0x10] ;  /* 0x00001000017f7983 */ /* 0x000f680000300800 */
[----:B------:R-:W5:Y:S04]  /*3d50*/  LDL.LU R125, [R1+0x4] ;  /* 0x00000400017d7983 */ /* 0x000f680000300800 */
[----:B------:R0:W-:Y:S02]  /*3d60*/  STS.U16 [R0+0x100], R8 ;  /* 0x0001000800007388 */ /* 0x0001e40000000400 */
[----:B0-----:R-:W-:-:S04]  /*3d70*/  LOP3.LUT R8, R187, 0x40, RZ, 0x3c, !PT ;  /* 0x00000040bb087812 */ /* 0x001fc800078e3cff */
[----:B------:R-:W-:Y:S01]  /*3d80*/  IADD3 R8, R9, R8, RZ ;  /* 0x0000000809087210 */ /* 0x000fe20007ffe0ff */
        /* <DEDUP_REMOVED lines=59> */
[----:B---3--:R0:W-:Y:S04]  /*4140*/  STS.U16 [R8+0x200], R60 ;  /* 0x0002003c08007388 */ /* 0x0081e80000000400 */
[----:B0-----:R-:W3:Y:S04]  /*4150*/  LDL.LU R60, [R1+0x30] ;  /* 0x00003000013c7983 */ /* 0x001ee80000300800 */
[----:B--2---:R0:W-:Y:S04]  /*4160*/  STS.U16 [R8+0x600], R76 ;  /* 0x0006004c08007388 */ /* 0x0041e80000000400 */
[----:B----4-:R1:W-:Y:S04]  /*4170*/  STS.U16 [R8+0xa00], R73 ;  /* 0x000a004908007388 */ /* 0x0103e80000000400 */
[----:B-----5:R2:W-:Y:S04]  /*4180*/  STS.U16 [R8+0xe00], R127 ;  /* 0x000e007f08007388 */ /* 0x0205e80000000400 */
[----:B0-----:R-:W4:Y:S04]  /*4190*/  LDL.LU R76, [R1+0x24] ;  /* 0x00002400014c7983 */ /* 0x001f280000300800 */
[----:B-1----:R-:W5:Y:S04]  /*41a0*/  LDL.LU R73, [R1+0x18] ;  /* 0x0000180001497983 */ /* 0x002f680000300800 */
[----:B------:R0:W-:Y:S04]  /*41b0*/  STS.U16 [R8+0x1200], R125 ;  /* 0x0012007d08007388 */ /* 0x0001e80000000400 */
[----:B--2---:R-:W2:Y:S04]  /*41c0*/  LDL.LU R127, [R1+0xc] ;  /* 0x00000c00017f7983 */ /* 0x004ea80000300800 */
[----:B0-----:R-:W2:Y:S01]  /*41d0*/  LDL.LU R125, [R1] ;  /* 0x00000000017d7983 */ /* 0x001ea20000300800 */
[----:B------:R-:W-:-:S02]  /*41e0*/  LEA R4, P0, R74, R6, 0x1 ;  /* 0x000000064a047211 */ /* 0x000fc400078008ff */
[-C--:B------:R-:W-:Y:S02]  /*41f0*/  LEA R58, P2, R53, R6.reuse, 0x1 ;  /* 0x00000006353a7211 */ /* 0x080fe400078408ff */
[-C--:B------:R-:W-:Y:S02]  /*4200*/  LEA.HI.X.SX32 R5, R74, R91.reuse, 0x1, P0 ;  /* 0x0000005b4a057211 */ /* 0x080fe400000f0eff */
[-C--:B------:R-:W-:Y:S02]  /*4210*/  LEA R54, P0, R51, R6.reuse, 0x1 ;  /* 0x0000000633367211 */ /* 0x080fe400078008ff */
[-C--:B------:R-:W-:Y:S02]  /*4220*/  LEA R74, P1, R52, R6.reuse, 0x1 ;  /* 0x00000006344a7211 */ /* 0x080fe400078208ff */
[----:B------:R-:W-:Y:S02]  /*4230*/  LEA R56, P3, R3, R6, 0x1 ;  /* 0x0000000603387211 */ /* 0x000fe400078608ff */
[----:B------:R-:W-:-:S02]  /*4240*/  LEA.HI.X.SX32 R55, R51, R91, 0x1, P0 ;  /* 0x0000005b33377211 */ /* 0x000fc400000f0eff */
[-C--:B------:R-:W-:Y:S02]  /*4250*/  LEA.HI.X.SX32 R75, R52, R91.reuse, 0x1, P1 ;  /* 0x0000005b344b7211 */ /* 0x080fe400008f0eff */
[-C--:B------:R-:W-:Y:S02]  /*4260*/  LEA.HI.X.SX32 R59, R53, R91.reuse, 0x1, P2 ;  /* 0x0000005b353b7211 */ /* 0x080fe400010f0eff */
[----:B------:R-:W-:Y:S02]  /*4270*/  LEA.HI.X.SX32 R57, R3, R91, 0x1, P3 ;  /* 0x0000005b03397211 */ /* 0x000fe400018f0eff */
[-C--:B------:R-:W-:Y:S02]  /*4280*/  LEA R96, P0, R47, R6.reuse, 0x1 ;  /* 0x000000062f607211 */ /* 0x080fe400078008ff */
[-C--:B------:R-:W-:Y:S02]  /*4290*/  LEA R94, P1, R48, R6.reuse, 0x1 ;  /* 0x00000006305e7211 */ /* 0x080fe400078208ff */
[----:B------:R-:W-:-:S02]  /*42a0*/  LEA R92, P2, R49, R6, 0x1 ;  /* 0x00000006315c7211 */ /* 0x000fc400078408ff */
[-C--:B------:R-:W-:Y:S02]  /*42b0*/  LEA R52, P3, R50, R6.reuse, 0x1 ;  /* 0x0000000632347211 */ /* 0x080fe400078608ff */
[-C--:B------:R-:W-:Y:S02]  /*42c0*/  LEA.HI.X.SX32 R97, R47, R91.reuse, 0x1, P0 ;  /* 0x0000005b2f617211 */ /* 0x080fe400000f0eff */
[-C--:B------:R-:W-:Y:S02]  /*42d0*/  LEA.HI.X.SX32 R95, R48, R91.reuse, 0x1, P1 ;  /* 0x0000005b305f7211 */ /* 0x080fe400008f0eff */
[-C--:B------:R-:W-:Y:S02]  /*42e0*/  LEA.HI.X.SX32 R93, R49, R91.reuse, 0x1, P2 ;  /* 0x0000005b315d7211 */ /* 0x080fe400010f0eff */
[----:B------:R-:W-:Y:S02]  /*42f0*/  LEA.HI.X.SX32 R53, R50, R91, 0x1, P3 ;  /* 0x0000005b32357211 */ /* 0x000fe400018f0eff */
[----:B------:R-:W-:-:S02]  /*4300*/  LEA R100, P0, R43, R6, 0x1 ;  /* 0x000000062b647211 */ /* 0x000fc400078008ff */
[-C--:B------:R-:W-:Y:S02]  /*4310*/  LEA R98, P1, R44, R6.reuse, 0x1 ;  /* 0x000000062c627211 */ /* 0x080fe400078208ff */
[-C--:B------:R-:W-:Y:S02]  /*4320*/  LEA R50, P2, R45, R6.reuse, 0x1 ;  /* 0x000000062d327211 */ /* 0x080fe400078408ff */
[----:B------:R-:W-:Y:S02]  /*4330*/  LEA R48, P3, R46, R6, 0x1 ;  /* 0x000000062e307211 */ /* 0x000fe400078608ff */
[-C--:B------:R-:W-:Y:S02]  /*4340*/  LEA.HI.X.SX32 R101, R43, R91.reuse, 0x1, P0 ;  /* 0x0000005b2b657211 */ /* 0x080fe400000f0eff */
[-C--:B------:R-:W-:Y:S02]  /*4350*/  LEA.HI.X.SX32 R99, R44, R91.reuse, 0x1, P1 ;  /* 0x0000005b2c637211 */ /* 0x080fe400008f0eff */
[----:B------:R-:W-:-:S02]  /*4360*/  LEA.HI.X.SX32 R51, R45, R91, 0x1, P2 ;  /* 0x0000005b2d337211 */ /* 0x000fc400010f0eff */
[-C--:B------:R-:W-:Y:S02]  /*4370*/  LEA.HI.X.SX32 R49, R46, R91.reuse, 0x1, P3 ;  /* 0x0000005b2e317211 */ /* 0x080fe400018f0eff */
[-C--:B------:R-:W-:Y:S02]  /*4380*/  LEA R104, P0, R39, R6.reuse, 0x1 ;  /* 0x0000000627687211 */ /* 0x080fe400078008ff */
        /* <DEDUP_REMOVED lines=30> */
[-C--:B------:R-:W-:Y:S02]  /*4570*/  LEA R120, P0, R23, R6.reuse, 0x1 ;  /* 0x0000000617787211 */ /* 0x080fe400078008ff */
[-C--:B------:R-:W-:Y:S02]  /*4580*/  LEA R30, P2, R25, R6.reuse, 0x1 ;  /* 0x00000006191e7211 */ /* 0x080fe400078408ff */
[----:B------:R-:W-:Y:S02]  /*4590*/  LEA.HI.X.SX32 R115, R28, R91, 0x1, P1 ;  /* 0x0000005b1c737211 */ /* 0x000fe400008f0eff */
[----:B------:R-:W-:-:S02]  /*45a0*/  LEA R118, P1, R24, R6, 0x1 ;  /* 0x0000000618767211 */ /* 0x000fc400078208ff */
[-C--:B------:R-:W-:Y:S02]  /*45b0*/  LEA R28, P3, R26, R6.reuse, 0x1 ;  /* 0x000000061a1c7211 */ /* 0x080fe400078608ff */
[-C--:B------:R-:W-:Y:S02]  /*45c0*/  LEA.HI.X.SX32 R121, R23, R91.reuse, 0x1, P0 ;  /* 0x0000005b17797211 */ /* 0x080fe400000f0eff */
[-C--:B------:R-:W-:Y:S02]  /*45d0*/  LEA.HI.X.SX32 R31, R25, R91.reuse, 0x1, P2 ;  /* 0x0000005b191f7211 */ /* 0x080fe400010f0eff */
[-C--:B------:R-:W-:Y:S02]  /*45e0*/  LEA R128, P0, R20, R6.reuse, 0x1 ;  /* 0x0000000614807211 */ /* 0x080fe400078008ff */
[----:B------:R-:W-:Y:S02]  /*45f0*/  LEA R122, P2, R2, R6, 0x1 ;  /* 0x00000006027a7211 */ /* 0x000fe400078408ff */
[----:B------:R-:W-:-:S02]  /*4600*/  LEA.HI.X.SX32 R119, R24, R91, 0x1, P1 ;  /* 0x0000005b18777211 */ /* 0x000fc400008f0eff */
[-C--:B------:R-:W-:Y:S02]  /*4610*/  LEA.HI.X.SX32 R29, R26, R91.reuse, 0x1, P3 ;  /* 0x0000005b1a1d7211 */ /* 0x080fe400018f0eff */
[-C--:B------:R-:W-:Y:S02]  /*4620*/  LEA R24, P1, R21, R6.reuse, 0x1 ;  /* 0x0000000615187211 */ /* 0x080fe400078208ff */
[-C--:B------:R-:W-:Y:S02]  /*4630*/  LEA R26, P3, R22, R6.reuse, 0x1 ;  /* 0x00000006161a7211 */ /* 0x080fe400078608ff */
[-C--:B------:R-:W-:Y:S02]  /*4640*/  LEA.HI.X.SX32 R129, R20, R91.reuse, 0x1, P0 ;  /* 0x0000005b14817211 */ /* 0x080fe400000f0eff */
        /* <DEDUP_REMOVED lines=14> */
[-C--:B------:R-:W-:Y:S02]  /*4730*/  LEA.HI.X.SX32 R151, R12, R91.reuse, 0x1, P0 ;  /* 0x0000005b0c977211 */ /* 0x080fe400000f0eff */
[----:B------:R-:W-:Y:S02]  /*4740*/  LEA.HI.X.SX32 R19, R14, R91, 0x1, P2 ;  /* 0x0000005b0e137211 */ /* 0x000fe400010f0eff */
[-C--:B------:R-:W-:Y:S02]  /*4750*/  LEA R12, P0, R10, R6.reuse, 0x1 ;  /* 0x000000060a0c7211 */ /* 0x080fe400078008ff */
[-C--:B------:R-:W-:Y:S02]  /*4760*/  LEA R132, P2, R133, R6.reuse, 0x1 ;  /* 0x0000000685847211 */ /* 0x080fe400078408ff */
[----:B------:R-:W-:Y:S02]  /*4770*/  LOP3.LUT R0, R187, 0x60, RZ, 0x3c, !PT ;  /* 0x00000060bb007812 */ /* 0x000fe400078e3cff */
[----:B------:R-:W-:-:S02]  /*4780*/  LEA R16, P3, R15, R6, 0x1 ;  /* 0x000000060f107211 */ /* 0x000fc400078608ff */
[-C--:B------:R-:W-:Y:S01]  /*4790*/  LEA.HI.X.SX32 R147, R13, R91.reuse, 0x1, P1 ;  /* 0x0000005b0d937211 */ /* 0x080fe200008f0eff */
[----:B------:R0:W-:Y:S01]  /*47a0*/  STS.U16 [R8+0x13600], R61 ;  /* 0x0136003d08007388 */ /* 0x0001e20000000400 */
[-C--:B------:R-:W-:Y:S02]  /*47b0*/  LEA R14, P1, R11, R6.reuse, 0x1 ;  /* 0x000000060b0e7211 */ /* 0x080fe400078208ff */
[-C--:B------:R-:W-:Y:S02]  /*47c0*/  LEA.HI.X.SX32 R13, R10, R91.reuse, 0x1, P0 ;  /* 0x0000005b0a0d7211 */ /* 0x080fe400000f0eff */
[-C--:B------:R-:W-:Y:S02]  /*47d0*/  LEA.HI.X.SX32 R133, R133, R91.reuse, 0x1, P2 ;  /* 0x0000005b85857211 */ /* 0x080fe400010f0eff */
[----:B------:R-:W-:Y:S02]  /*47e0*/  LEA R10, P2, R149, R6, 0x1 ;  /* 0x00000006950a7211 */ /* 0x000fe400078408ff */
[-C--:B------:R-:W-:Y:S01]  /*47f0*/  LEA.HI.X.SX32 R17, R15, R91.reuse, 0x1, P3 ;  /* 0x0000005b0f117211 */ /* 0x080fe200018f0eff */
[----:B0-----:R-:W-:Y:S01]  /*4800*/  IMAD.IADD R61, R9, 0x1, R0 ;  /* 0x00000001093d7824 */ /* 0x001fe200078e0200 */
[-C--:B------:R-:W-:Y:S01]  /*4810*/  LEA.HI.X.SX32 R15, R11, R91.reuse, 0x1, P1 ;  /* 0x0000005b0b0f7211 */ /* 0x080fe200008f0eff */
[----:B------:R-:W-:Y:S01]  /*4820*/  STS.U16 [R8+0x1600], R251 ;  /* 0x001600fb08007388 */ /* 0x000fe20000000400 */
[----:B------:R-:W-:-:S03]  /*4830*/  LEA.HI.X.SX32 R11, R149, R91, 0x1, P2 ;  /* 0x0000005b950b7211 */ /* 0x000fc600010f0eff */
        /* <DEDUP_REMOVED lines=58> */
[----:B----4-:R-:W-:Y:S04]  /*4be0*/  STS.U16 [R61+0x700], R76 ;  /* 0x0007004c3d007388 */ /* 0x010fe80000000400 */
[----:B-----5:R-:W-:Y:S04]  /*4bf0*/  STS.U16 [R61+0xb00], R73 ;  /* 0x000b00493d007388 */ /* 0x020fe80000000400 */
[----:B--2---:R-:W-:Y:S04]  /*4c00*/  STS.U16 [R61+0xf00], R127 ;  /* 0x000f007f3d007388 */ /* 0x004fe80000000400 */
[----:B------:R-:W-:Y:S04]  /*4c10*/  STS.U16 [R61+0x1300], R125 ;  /* 0x0013007d3d007388 */ /* 0x000fe80000000400 */
[----:B------:R-:W-:Y:S04]  /*4c20*/  STS.U16 [R61+0x1700], R250 ;  /* 0x001700fa3d007388 */ /* 0x000fe80000000400 */
[----:B------:R-:W-:Y:S04]  /*4c30*/  STS.U16 [R61+0x1b00], R247 ;  /* 0x001b00f73d007388 */ /* 0x000fe80000000400 */
[----:B------:R-:W-:Y:S04]  /*4c40*/  STS.U16 [R61+0x1f00], R124 ;  /* 0x001f007c3d007388 */ /* 0x000fe80000000400 */
[----:B------:R-:W2:Y:S04]  /*4c50*/  LDG.E.U16 R4, desc[UR60][R4.64] ;  /* 0x0000003c04047981 */ /* 0x000ea8000c1e1500 */
[----:B------:R0:W3:Y:S04]  /*4c60*/  LDG.E.U16 R2, desc[UR60][R2.64] ;  /* 0x0000003c02027981 */ /* 0x0000e8000c1e1500 */
[----:B------:R-:W4:Y:S01]  /*4c70*/  LDG.E.U16 R0, desc[UR60][R10.64] ;  /* 0x0000003c0a007981 */ /* 0x000f22000c1e1500 */
[----:B------:R-:W-:-:S02]  /*4c80*/  LEA R90, R90, R190, 0x1 ;  /* 0x000000be5a5a7211 */ /* 0x000fc400078e08ff */
[-C--:B------:R-:W-:Y:S01]  /*4c90*/  LEA R190, P0, R141, R6.reuse, 0x1 ;  /* 0x000000068dbe7211 */ /* 0x080fe200078008ff */
[----:B------:R-:W5:Y:S01]  /*4ca0*/  LDG.E.U16 R54, desc[UR60][R54.64] ;  /* 0x0000003c36367981 */ /* 0x000f62000c1e1500 */
[-C--:B------:R-:W-:Y:S01]  /*4cb0*/  LEA R140, P1, R145, R6.reuse, 0x1 ;  /* 0x00000006918c7211 */ /* 0x080fe200078208ff */
[----:B0-----:R-:W0:Y:S01]  /*4cc0*/  LDC R3, c[0x0][0x280] ;  /* 0x0000a000ff037b82 */ /* 0x001e220000000800 */
[----:B------:R-:W-:Y:S01]  /*4cd0*/  LEA R136, P3, R137, R6, 0x1 ;  /* 0x0000000689887211 */ /* 0x000fe200078608ff */
[----:B------:R-:W5:Y:S01]  /*4ce0*/  LDG.E.U16 R74, desc[UR60][R74.64] ;  /* 0x0000003c4a4a7981 */ /* 0x000f62000c1e1500 */
[-C--:B------:R-:W-:Y:S02]  /*4cf0*/  LEA.HI.X.SX32 R191, R141, R91.reuse, 0x1, P0 ;  /* 0x0000005b8dbf7211 */ /* 0x080fe400000f0eff */
[-C--:B------:R-:W-:Y:S01]  /*4d00*/  LEA.HI.X.SX32 R141, R145, R91.reuse, 0x1, P1 ;  /* 0x0000005b918d7211 */ /* 0x080fe200008f0eff */
[----:B------:R-:W5:Y:S01]  /*4d10*/  LDG.E.U16 R58, desc[UR60][R58.64] ;  /* 0x0000003c3a3a7981 */ /* 0x000f62000c1e1500 */
[----:B------:R-:W-:-:S02]  /*4d20*/  LEA.HI.X.SX32 R137, R137, R91, 0x1, P3 ;  /* 0x0000005b89897211 */ /* 0x000fc400018f0eff */
[-C--:B------:R-:W-:Y:S01]  /*4d30*/  LEA R192, P0, R152, R6.reuse, 0x1 ;  /* 0x0000000698c07211 */ /* 0x080fe200078008ff */
[----:B------:R-:W5:Y:S01]  /*4d40*/  LDG.E.U16 R56, desc[UR60][R56.64] ;  /* 0x0000003c38387981 */ /* 0x000f62000c1e1500 */
[-C--:B------:R-:W-:Y:S02]  /*4d50*/  LEA R148, P1, R154, R6.reuse, 0x1 ;  /* 0x000000069a947211 */ /* 0x080fe400078208ff */
[-C--:B------:R-:W-:Y:S01]  /*4d60*/  LEA R144, P2, R156, R6.reuse, 0x1 ;  /* 0x000000069c907211 */ /* 0x080fe200078408ff */
[----:B------:R-:W5:Y:S01]  /*4d70*/  LDG.E.U16 R96, desc[UR60][R96.64] ;  /* 0x0000003c60607981 */ /* 0x000f62000c1e1500 */
[----:B------:R-:W-:Y:S02]  /*4d80*/  LEA R6, P3, R90, R6, 0x1 ;  /* 0x000000065a067211 */ /* 0x000fe400078608ff */
[-C--:B------:R-:W-:Y:S01]  /*4d90*/  LEA.HI.X.SX32 R193, R152, R91.reuse, 0x1, P0 ;  /* 0x0000005b98c17211 */ /* 0x080fe200000f0eff */
[----:B------:R-:W5:Y:S01]  /*4da0*/  LDG.E.U16 R94, desc[UR60][R94.64] ;  /* 0x0000003c5e5e7981 */ /* 0x000f62000c1e1500 */
[----:B------:R-:W-:-:S02]  /*4db0*/  LEA.HI.X.SX32 R149, R154, R91, 0x1, P1 ;  /* 0x0000005b9a957211 */ /* 0x000fc400008f0eff */
[-C--:B------:R-:W-:Y:S01]  /*4dc0*/  LEA.HI.X.SX32 R145, R156, R91.reuse, 0x1, P2 ;  /* 0x0000005b9c917211 */ /* 0x080fe200010f0eff */
[----:B------:R-:W5:Y:S01]  /*4dd0*/  LDG.E.U16 R92, desc[UR60][R92.64] ;  /* 0x0000003c5c5c7981 */ /* 0x000f62000c1e1500 */
[----:B------:R-:W-:-:S03]  /*4de0*/  LEA.HI.X.SX32 R7, R90, R91, 0x1, P3 ;  /* 0x0000005b5a077211 */ /* 0x000fc600018f0eff */
[----:B------:R-:W5:Y:S04]  /*4df0*/  LDG.E.U16 R52, desc[UR60][R52.64] ;  /* 0x0000003c34347981 */ /* 0x000f68000c1e1500 */
        /* <DEDUP_REMOVED lines=45> */
[----:B--2---:R-:W-:Y:S04]  /*50d0*/  STS.U16 [R61+0x2300], R4 ;  /* 0x002300043d007388 */ /* 0x004fe80000000400 */
[----:B---3--:R1:W-:Y:S04]  /*50e0*/  STS.U16 [R61+0x14300], R2 ;  /* 0x014300023d007388 */ /* 0x0083e80000000400 */
[----:B----4-:R2:W-:Y:S01]  /*50f0*/  STS.U16 [R61+0x16f00], R0 ;  /* 0x016f00003d007388 */ /* 0x0105e20000000400 */
[----:B-1----:R-:W-:Y:S01]  /*5100*/  MOV R2, 0x3f800000 ;  /* 0x3f80000000027802 */ /* 0x002fe20000000f00 */
[----:B--2---:R-:W-:-:S04]  /*5110*/  IMAD.MOV.U32 R0, RZ, RZ, 0x3f800000 ;  /* 0x3f800000ff007424 */ /* 0x004fc800078e00ff */
[----:B------:R-:W-:Y:S04]  /*5120*/  STL [R1+0x3c0], R2 ;  /* 0x0003c00201007387 */ /* 0x000fe80000100800 */
[----:B------:R-:W-:Y:S04]  /*5130*/  STL [R1+0x3c4], R0 ;  /* 0x0003c40001007387 */ /* 0x000fe80000100800 */
[----:B------:R-:W-:Y:S04]  /*5140*/  STL [R1], RZ ;  /* 0x000000ff01007387 */ /* 0x000fe80000100800 */
[----:B------:R-:W-:Y:S04]  /*5150*/  STL [R1+0x4], RZ ;  /* 0x000004ff01007387 */ /* 0x000fe80000100800 */
        /* <DEDUP_REMOVED lines=125> */
[----:B------:R-:W-:Y:S01]  /*5930*/  STL [R1+0x1fc], RZ ;  /* 0x0001fcff01007387 */ /* 0x000fe20000100800 */
[----:B0-----:R-:W-:Y:S01]  /*5940*/  ISETP.GE.AND P0, PT, R3, 0x1, PT ;  /* 0x000000010300780c */ /* 0x001fe20003f06270 */
[----:B------:R-:W-:Y:S01]  /*5950*/  IMAD.MOV.U32 R11, RZ, RZ, -0x800000 ;  /* 0xff800000ff0b7424 */ /* 0x000fe200078e00ff */
[----:B------:R-:W-:Y:S01]  /*5960*/  CS2R R62, SRZ ;  /* 0x00000000003e7805 */ /* 0x000fe2000001ff00 */
[----:B-----5:R0:W-:Y:S01]  /*5970*/  STS.U16 [R61+0x2700], R54 ;  /* 0x002700363d007388 */ /* 0x0201e20000000400 */
[----:B------:R-:W-:Y:S01]  /*5980*/  IMAD.MOV.U32 R10, RZ, RZ, -0x800000 ;  /* 0xff800000ff0a7424 */ /* 0x000fe200078e00ff */
[----:B------:R-:W-:-:S02]  /*5990*/  CS2R R64, SRZ ;  /* 0x0000000000407805 */ /* 0x000fc4000001ff00 */
[----:B------:R-:W-:Y:S01]  /*59a0*/  CS2R R66, SRZ ;  /* 0x0000000000427805 */ /* 0x000fe2000001ff00 */
[----:B------:R1:W-:Y:S01]  /*59b0*/  STS.U16 [R61+0x2b00], R74 ;  /* 0x002b004a3d007388 */ /* 0x0003e20000000400 */
[----:B------:R-:W-:Y:S02]  /*59c0*/  CS2R R68, SRZ ;  /* 0x0000000000447805 */ /* 0x000fe4000001ff00 */
[----:B------:R-:W-:Y:S02]  /*59d0*/  CS2R R70, SRZ ;  /* 0x0000000000467805 */ /* 0x000fe4000001ff00 */
[----:B------:R-:W-:Y:S01]  /*59e0*/  CS2R R72, SRZ ;  /* 0x0000000000487805 */ /* 0x000fe2000001ff00 */
[----:B------:R2:W-:Y:S01]  /*59f0*/  STS.U16 [R61+0x2f00], R58 ;  /* 0x002f003a3d007388 */ /* 0x0005e20000000400 */
[----:B------:R-:W-:Y:S02]  /*5a00*/  CS2R R76, SRZ ;  /* 0x00000000004c7805 */ /* 0x000fe4000001ff00 */
[----:B0-----:R-:W-:-:S02]  /*5a10*/  CS2R R54, SRZ ;  /* 0x0000000000367805 */ /* 0x001fc4000001ff00 */
[----:B------:R-:W-:Y:S01]  /*5a20*/  CS2R R78, SRZ ;  /* 0x00000000004e7805 */ /* 0x000fe2000001ff00 */
[----:B------:R0:W-:Y:S01]  /*5a30*/  STS.U16 [R61+0x3300], R56 ;  /* 0x003300383d007388 */ /* 0x0001e20000000400 */
[----:B------:R-:W-:Y:S02]  /*5a40*/  CS2R R80, SRZ ;  /* 0x0000000000507805 */ /* 0x000fe4000001ff00 */
[----:B-1----:R-:W-:Y:S02]  /*5a50*/  CS2R R74, SRZ ;  /* 0x00000000004a7805 */ /* 0x002fe4000001ff00 */
[----:B------:R-:W-:Y:S01]  /*5a60*/  CS2R R82, SRZ ;  /* 0x0000000000527805 */ /* 0x000fe2000001ff00 */
[----:B------:R1:W-:Y:S01]  /*5a70*/  STS.U16 [R61+0x3700], R96 ;  /* 0x003700603d007388 */ /* 0x0003e20000000400 */
[----:B------:R-:W-:Y:S02]  /*5a80*/  CS2R R84, SRZ ;  /* 0x0000000000547805 */ /* 0x000fe4000001ff00 */
[----:B--2---:R-:W-:-:S02]  /*5a90*/  CS2R R58, SRZ ;  /* 0x00000000003a7805 */ /* 0x004fc4000001ff00 */
[----:B------:R-:W-:Y:S01]  /*5aa0*/  CS2R R86, SRZ ;  /* 0x0000000000567805 */ /* 0x000fe2000001ff00 */
[----:B------:R2:W-:Y:S01]  /*5ab0*/  STS.U16 [R61+0x3b00], R94 ;  /* 0x003b005e3d007388 */ /* 0x0005e20000000400 */
[----:B------:R-:W-:Y:S02]  /*5ac0*/  CS2R R88, SRZ ;  /* 0x0000000000587805 */ /* 0x000fe4000001ff00 */
[----:B0-----:R-:W-:Y:S02]  /*5ad0*/  CS2R R56, SRZ ;  /* 0x0000000000387805 */ /* 0x001fe4000001ff00 */
[----:B------:R-:W-:Y:S01]  /*5ae0*/  CS2R R90, SRZ ;  /* 0x00000000005a7805 */ /* 0x000fe2000001ff00 */
[----:B------:R0:W-:Y:S01]  /*5af0*/  STS.U16 [R61+0x3f00], R92 ;  /* 0x003f005c3d007388 */ /* 0x0001e20000000400 */
[----:B------:R-:W-:Y:S02]  /*5b00*/  CS2R R124, SRZ ;  /* 0x00000000007c7805 */ /* 0x000fe4000001ff00 */
[----:B-1----:R-:W-:-:S02]  /*5b10*/  CS2R R96, SRZ ;  /* 0x0000000000607805 */ /* 0x002fc4000001ff00 */
[----:B------:R-:W-:Y:S01]  /*5b20*/  CS2R R126, SRZ ;  /* 0x00000000007e7805 */ /* 0x000fe2000001ff00 */
[----:B------:R1:W-:Y:S01]  /*5b30*/  STS.U16 [R61+0x4300], R52 ;  /* 0x004300343d007388 */ /* 0x0003e20000000400 */
[----:B------:R-:W-:Y:S02]  /*5b40*/  CS2R R130, SRZ ;  /* 0x0000000000827805 */ /* 0x000fe4000001ff00 */
[----:B--2---:R-:W-:Y:S02]  /*5b50*/  CS2R R94, SRZ ;  /* 0x00000000005e7805 */ /* 0x004fe4000001ff00 */
[----:B------:R-:W-:Y:S01]  /*5b60*/  CS2R R134, SRZ ;  /* 0x0000000000867805 */ /* 0x000fe2000001ff00 */
[----:B------:R2:W-:Y:S01]  /*5b70*/  STS.U16 [R61+0x4700], R100 ;  /* 0x004700643d007388 */ /* 0x0005e20000000400 */
[----:B------:R-:W-:Y:S02]  /*5b80*/  CS2R R138, SRZ ;  /* 0x00000000008a7805 */ /* 0x000fe4000001ff00 */
[----:B0-----:R-:W-:Y:S01]  /*5b90*/  CS2R R92, SRZ ;  /* 0x00000000005c7805 */ /* 0x001fe2000001ff00 */
[----:B------:R0:W-:Y:S01]  /*5ba0*/  STS.U16 [R61+0x4b00], R98 ;  /* 0x004b00623d007388 */ /* 0x0001e20000000400 */
[----:B-1----:R-:W-:-:S03]  /*5bb0*/  CS2R R52, SRZ ;  /* 0x0000000000347805 */ /* 0x002fc6000001ff00 */
[----:B------:R1:W-:Y:S01]  /*5bc0*/  STS.U16 [R61+0x4f00], R50 ;  /* 0x004f00323d007388 */ /* 0x0003e20000000400 */
[----:B--2---:R-:W-:-:S03]  /*5bd0*/  CS2R R100, SRZ ;  /* 0x0000000000647805 */ /* 0x004fc6000001ff00 */
[----:B------:R2:W-:Y:S01]  /*5be0*/  STS.U16 [R61+0x5300], R48 ;  /* 0x005300303d007388 */ /* 0x0005e20000000400 */
[----:B0-----:R-:W-:-:S03]  /*5bf0*/  CS2R R98, SRZ ;  /* 0x0000000000627805 */ /* 0x001fc6000001ff00 */
        /* <DEDUP_REMOVED lines=50> */
[----:B------:R-:W-:Y:S01]  /*5f20*/  STS.U16 [R61+0x13b00], R22 ;  /* 0x013b00163d007388 */ /* 0x000fe20000000400 */
[----:B--2---:R-:W-:-:S03]  /*5f30*/  CS2R R26, SRZ ;  /* 0x00000000001a7805 */ /* 0x004fc6000001ff00 */
[----:B------:R-:W-:Y:S01]  /*5f40*/  STS.U16 [R61+0x13f00], R20 ;  /* 0x013f00143d007388 */ /* 0x000fe20000000400 */
[----:B0-----:R-:W-:-:S03]  /*5f50*/  CS2R R142, SRZ ;  /* 0x00000000008e7805 */ /* 0x001fc6000001ff00 */
[----:B------:R0:W-:Y:S04]  /*5f60*/  STS.U16 [R61+0x14700], R150 ;  /* 0x014700963d007388 */ /* 0x0001e80000000400 */
[----:B------:R1:W-:Y:S04]  /*5f70*/  STS.U16 [R61+0x14b00], R146 ;  /* 0x014b00923d007388 */ /* 0x0003e80000000400 */
[----:B------:R-:W-:Y:S01]  /*5f80*/  STS.U16 [R61+0x14f00], R18 ;  /* 0x014f00123d007388 */ /* 0x000fe20000000400 */
[----:B0-----:R-:W-:-:S03]  /*5f90*/  CS2R R150, SRZ ;  /* 0x0000000000967805 */ /* 0x001fc6000001ff00 */
[----:B------:R-:W-:Y:S01]  /*5fa0*/  STS.U16 [R61+0x15300], R16 ;  /* 0x015300103d007388 */ /* 0x000fe20000000400 */
[----:B-1----:R-:W-:-:S03]  /*5fb0*/  CS2R R146, SRZ ;  /* 0x0000000000927805 */ /* 0x002fc6000001ff00 */
[----:B------:R-:W-:Y:S04]  /*5fc0*/  STS.U16 [R61+0x15700], R12 ;  /* 0x0157000c3d007388 */ /* 0x000fe80000000400 */
[----:B------:R-:W-:Y:S04]  /*5fd0*/  STS.U16 [R61+0x15b00], R14 ;  /* 0x015b000e3d007388 */ /* 0x000fe80000000400 */
[----:B------:R0:W-:Y:S04]  /*5fe0*/  STS.U16 [R61+0x15f00], R132 ;  /* 0x015f00843d007388 */ /* 0x0001e80000000400 */
[----:B------:R1:W-:Y:S04]  /*5ff0*/  STS.U16 [R61+0x16300], R136 ;  /* 0x016300883d007388 */ /* 0x0003e80000000400 */
[----:B------:R-:W-:Y:S01]  /*6000*/  STS.U16 [R61+0x16700], R190 ;  /* 0x016700be3d007388 */ /* 0x000fe20000000400 */
[----:B0-----:R-:W-:-:S03]  /*6010*/  CS2R R132, SRZ ;  /* 0x0000000000847805 */ /* 0x001fc6000001ff00 */
[----:B------:R0:W-:Y:S01]  /*6020*/  STS.U16 [R61+0x16b00], R140 ;  /* 0x016b008c3d007388 */ /* 0x0001e20000000400 */
[----:B-1----:R-:W-:-:S03]  /*6030*/  CS2R R136, SRZ ;  /* 0x0000000000887805 */ /* 0x002fc6000001ff00 */
[----:B------:R-:W-:Y:S04]  /*6040*/  STS.U16 [R61+0x17300], R192 ;  /* 0x017300c03d007388 */ /* 0x000fe80000000400 */
[----:B------:R1:W-:Y:S01]  /*6050*/  STS.U16 [R61+0x17700], R148 ;  /* 0x017700943d007388 */ /* 0x0003e20000000400 */
[----:B0-----:R-:W-:-:S03]  /*6060*/  CS2R R140, SRZ ;  /* 0x00000000008c7805 */ /* 0x001fc6000001ff00 */
[----:B------:R0:W-:Y:S04]  /*6070*/  STS.U16 [R61+0x17b00], R144 ;  /* 0x017b00903d007388 */ /* 0x0001e80000000400 */
[----:B------:R2:W-:Y:S01]  /*6080*/  STS.U16 [R61+0x17f00], R6 ;  /* 0x017f00063d007388 */ /* 0x0005e20000000400 */
[----:B-1----:R-:W-:Y:S02]  /*6090*/  CS2R R148, SRZ ;  /* 0x0000000000947805 */ /* 0x002fe4000001ff00 */
[----:B0-----:R-:W-:Y:S02]  /*60a0*/  CS2R R144, SRZ ;  /* 0x0000000000907805 */ /* 0x001fe4000001ff00 */
[----:B--2---:R-:W-:Y:S01]  /*60b0*/  CS2R R60, SRZ ;  /* 0x00000000003c7805 */ /* 0x004fe2000001ff00 */
[----:B------:R-:W-:Y:S06]  /*60c0*/  @!P0 BRA `(.L_x_0) ;  /* 0x0000014400788947 */ /* 0x000fec0003800000 */
[----:B------:R-:W0:Y:S01]  /*60d0*/  S2R R153, SR_TID.X ;  /* 0x0000000000997919 */ /* 0x000e220000002100 */
[----:B------:R-:W1:Y:S01]  /*60e0*/  LDC R29, c[0x0][0x268] ;  /* 0x00009a00ff1d7b82 */ /* 0x000e620000000800 */
[----:B------:R-:W-:Y:S01]  /*60f0*/  IADD3 R0, R9, 0x20000, RZ ;  /* 0x0002000009007810 */ /* 0x000fe20007ffe0ff */
[----:B------:R-:W2:Y:S01]  /*6100*/  S2R R155, SR_CTAID.Y ;  /* 0x00000000009b7919 */ /* 0x000ea20000002600 */
[----:B------:R-:W-:Y:S02]  /*6110*/  MOV R4, RZ ;  /* 0x000000ff00047202 */ /* 0x000fe40000000f00 */
[----:B------:R-:W-:-:S03]  /*6120*/  SHF.R.U32.HI R5, RZ, 0x4, R0 ;  /* 0x00000004ff057819 */ /* 0x000fc60000011600 */
[----:B------:R-:W2:Y:S08]  /*6130*/  LDC.64 R2, c[0x0][0x260] ;  /* 0x00009800ff027b82 */ /* 0x000eb00000000a00 */
[----:B------:R-:W3:Y:S08]  /*6140*/  LDC.64 R6, c[0x0][0x220] ;  /* 0x00008800ff067b82 */ /* 0x000ef00000000a00 */
[----:B------:R-:W4:Y:S01]  /*6150*/  LDC R212, c[0x0][0x268] ;  /* 0x00009a00ffd47b82 */ /* 0x000f220000000800 */
[----:B0-----:R-:W-:-:S07]  /*6160*/  SHF.R.U32.HI R153, RZ, 0x7, R153 ;  /* 0x00000007ff997819 */ /* 0x001fce0000011699 */
[----:B------:R-:W0:Y:S01]  /*6170*/  LDC R211, c[0x0][0x268] ;  /* 0x00009a00ffd37b82 */ /* 0x000e220000000800 */
[----:B------:R-:W-:Y:S01]  /*6180*/  SGXT.U32 R153, R153, 0x1 ;  /* 0x000000019999781a */ /* 0x000fe20000000000 */
[----:B--2---:R-:W-:-:S04]  /*6190*/  IMAD R0, R155, R2, RZ ;  /* 0x000000029b007224 */ /* 0x004fc800078e02ff */
[----:B-1----:R-:W-:Y:S02]  /*61a0*/  IMAD R248, R153, R29, RZ ;  /* 0x0000001d99f87224 */ /* 0x002fe400078e02ff */
[----:B------:R-:W1:Y:S01]  /*61b0*/  LDC R20, c[0x0][0x268] ;  /* 0x00009a00ff147b82 */ /* 0x000e620000000800 */
[----:B------:R-:W2:Y:S01]  /*61c0*/  S2R R153, SR_TID.X ;  /* 0x0000000000997919 */ /* 0x000ea20000002100 */
[----:B------:R-:W-:-:S04]  /*61d0*/  IMAD R246, R29, 0x2, R248 ;  /* 0x000000021df67824 */ /* 0x000fc800078e02f8 */
[C---:B------:R-:W-:Y:S02]  /*61e0*/  IMAD R244, R29.reuse, 0x2, R246 ;  /* 0x000000021df47824 */ /* 0x040fe400078e02f6 */
[----:B------:R-:W5:Y:S02]  /*61f0*/  LDC R225, c[0x0][0x268] ;  /* 0x00009a00ffe17b82 */ /* 0x000f640000000800 */
[----:B------:R-:W-:-:S05]  /*6200*/  IMAD R239, R29, 0x2, R244 ;  /* 0x000000021def7824 */ /* 0x000fca00078e02f4 */
[C---:B------:R-:W-:Y:S01]  /*6210*/  LEA R62, R29.reuse, R239, 0x1 ;  /* 0x000000ef1d3e7211 */ /* 0x040fe200078e08ff */
[----:B------:R-:W5:Y:S04]  /*6220*/  LDC R219, c[0x0][0x268] ;  /* 0x00009a00ffdb7b82 */ /* 0x000f680000000800 */
[----:B------:R-:W-:-:S04]  /*6230*/  IMAD R236, R29, 0x2, R62 ;  /* 0x000000021dec7824 */ /* 0x000fc800078e023e */
[----:B------:R-:W5:Y:S01]  /*6240*/  LDC R205, c[0x0][0x268] ;  /* 0x00009a00ffcd7b82 */ /* 0x000f620000000800 */
[----:B------:R-:W-:-:S05]  /*6250*/  LEA R230, R29, R236, 0x1 ;  /* 0x000000ec1de67211 */ /* 0x000fca00078e08ff */
[----:B------:R-:W-:Y:S01]  /*6260*/  IMAD R229, R29, 0x2, R230 ;  /* 0x000000021de57824 */ /* 0x000fe200078e02e6 */
[----:B--2---:R-:W-:Y:S01]  /*6270*/  LOP3.LUT R153, R153, 0x7f, RZ, 0xc0, !PT ;  /* 0x0000007f99997812 */ /* 0x004fe200078ec0ff */
[----:B------:R-:W2:Y:S02]  /*6280*/  LDC R200, c[0x0][0x268] ;  /* 0x00009a00ffc87b82 */ /* 0x000ea40000000800 */
[----:B------:R-:W-:Y:S02]  /*6290*/  IMAD R21, R29, 0x2, R229 ;  /* 0x000000021d157824 */ /* 0x000fe400078e02e5 */
[----:B------:R-:W-:Y:S01]  /*62a0*/  IMAD R2, R153, R3, RZ ;  /* 0x0000000399027224 */ /* 0x000fe200078e02ff */
[----:B------:R-:W-:Y:S01]  /*62b0*/  SGXT.U32 R3, R5, 0xe ;  /* 0x0000000e0503781a */ /* 0x000fe20000000000 */
[C---:B------:R-:W-:Y:S01]  /*62c0*/  IMAD.SHL.U32 R5, R0.reuse, 0x2, RZ ;  /* 0x0000000200057824 */ /* 0x040fe200078e00ff */
[----:B------:R-:W-:Y:S01]  /*62d0*/  LEA R224, R29, R21, 0x1 ;  /* 0x000000151de07211 */ /* 0x000fe200078e08ff */
[----:B------:R-:W-:Y:S01]  /*62e0*/  IMAD.HI R0, R0, 0x2, RZ ;  /* 0x0000000200007827 */ /* 0x000fe200078e02ff */
[C---:B------:R-:W-:Y:S01]  /*62f0*/  R2UR UR6, R3.reuse ;  /* 0x00000000030672ca */ /* 0x040fe200000e0000 */
[----:B------:R-:W2:Y:S01]  /*6300*/  LDC R199, c[0x0][0x268] ;  /* 0x00009a00ffc77b82 */ /* 0x000ea20000000800 */
[----:B------:R-:W-:Y:S01]  /*6310*/  IADD3 R8, P0, R3, 0x2, RZ ;  /* 0x0000000203087810 */ /* 0x000fe20007f1e0ff */
[----:B------:R-:W-:-:S02]  /*6320*/  IMAD R223, R29, 0x2, R224 ;  /* 0x000000021ddf7824 */ /* 0x000fc400078e02e0 */
[----:B------:R-:W-:Y:S01]  /*6330*/  IMAD.SHL.U32 R3, R2, 0x2, RZ ;  /* 0x0000000202037824 */ /* 0x000fe200078e00ff */
[----:B------:R-:W-:Y:S01]  /*6340*/  IADD3.X R4, R4, 0x40000040, RZ, P0, !PT ;  /* 0x4000004004047810 */ /* 0x000fe200007fe4ff */
[----:B------:R-:W-:Y:S01]  /*6350*/  IMAD R61, R29, 0x2, R223 ;  /* 0x000000021d3d7824 */ /* 0x000fe200078e02df */
[----:B------:R-:W-:Y:S01]  /*6360*/  R2UR UR10, R8 ;  /* 0x00000000080a72ca */ /* 0x000fe200000e0000 */
[----:B------:R-:W-:Y:S01]  /*6370*/  IMAD.HI R2, R2, 0x2, RZ ;  /* 0x0000000202027827 */ /* 0x000fe200078e02ff */
[----:B---3--:R-:W-:Y:S01]  /*6380*/  IADD3 R5, P0, P1, R3, R6, R5 ;  /* 0x0000000603057210 */ /* 0x008fe2000791e005 */
[----:B------:R-:W3:Y:S01]  /*6390*/  LDC R40, c[0x0][0x268] ;  /* 0x00009a00ff287b82 */ /* 0x000ee20000000800 */
[C---:B------:R-:W-:Y:S02]  /*63a0*/  LEA R218, R29.reuse, R61, 0x1 ;  /* 0x0000003d1dda7211 */ /* 0x040fe400078e08ff */
[----:B------:R-:W-:Y:S02]  /*63b0*/  IADD3.X R0, R2, R7, R0, P0, P1 ;  /* 0x0000000702007210 */ /* 0x000fe400007e2400 */
[-C--:B------:R-:W-:Y:S01]  /*63c0*/  LEA RZ, P0, R248, R5.reuse, 0x1 ;  /* 0x00000005f8ff7211 */ /* 0x080fe200078008ff */
[C---:B------:R-:W-:Y:S01]  /*63d0*/  IMAD R217, R29.reuse, 0x2, R218 ;  /* 0x000000021dd97824 */ /* 0x040fe200078e02da */
[----:B------:R-:W-:Y:S01]  /*63e0*/  R2UR UR11, R4 ;  /* 0x00000000040b72ca */ /* 0x000fe200000e0000 */
[----:B------:R-:W5:Y:S01]  /*63f0*/  LDC R3, c[0x0][0x268] ;  /* 0x00009a00ff037b82 */ /* 0x000f620000000800 */
[-C--:B------:R-:W-:Y:S01]  /*6400*/  LEA RZ, P1, R246, R5.reuse, 0x1 ;  /* 0x00000005f6ff7211 */ /* 0x080fe200078208ff */
[----:B------:R-:W-:Y:S01]  /*6410*/  IMAD R29, R29, 0x2, R217 ;  /* 0x000000021d1d7824 */ /* 0x000fe200078e02d9 */
[----:B------:R-:W-:-:S04]  /*6420*/  LEA RZ, P2, R244, R5, 0x1 ;  /* 0x00000005f4ff7211 */ /* 0x000fc800078408ff */
[----:B----4-:R-:W-:Y:S01]  /*6430*/  LEA R212, R212, R29, 0x1 ;  /* 0x0000001dd4d47211 */ /* 0x010fe200078e08ff */
[----:B------:R-:W4:Y:S04]  /*6440*/  LDC R2, c[0x0][0x268] ;  /* 0x00009a00ff027b82 */ /* 0x000f280000000800 */
[----:B0-----:R-:W-:-:S04]  /*6450*/  IMAD R211, R211, 0x2, R212 ;  /* 0x00000002d3d37824 */ /* 0x001fc800078e02d4 */
[----:B-1----:R-:W-:Y:S01]  /*6460*/  IMAD R20, R20, 0x2, R211 ;  /* 0x0000000214147824 */ /* 0x002fe200078e02d3 */
[----:B------:R-:W0:Y:S04]  /*6470*/  LDC R7, c[0x0][0x268] ;  /* 0x00009a00ff077b82 */ /* 0x000e280000000800 */
[----:B------:R1:W-:Y:S01]  /*6480*/  STL.64 [R1+0xbc0], R20 ;  /* 0x000bc01401007387 */ /* 0x0003e20000100a00 */
[----:B-----5:R-:W-:-:S03]  /*6490*/  LEA R206, R3, R20, 0x1 ;  /* 0x0000001403ce7211 */ /* 0x020fc600078e08ff */
[----:B------:R5:W-:Y:S01]  /*64a0*/  STL [R1+0xbc8], R20 ;  /* 0x000bc81401007387 */ /* 0x000be20000100800 */
[----:B------:R-:W0:Y:S03]  /*64b0*/  LDC R193, c[0x0][0x268] ;  /* 0x00009a00ffc17b82 */ /* 0x000e260000000800 */
[----:B------:R3:W-:Y:S01]  /*64c0*/  STL.64 [R1+0xbb8], R224 ;  /* 0x000bb8e001007387 */ /* 0x0007e20000100a00 */
[----:B------:R-:W-:Y:S01]  /*64d0*/  IMAD R205, R205, 0x2, R206 ;  /* 0x00000002cdcd7824 */ /* 0x000fe200078e02ce */
[----:B-1----:R-:W-:Y:S02]  /*64e0*/  LEA.HI.X.SX32 R21, R248, R0, 0x1, P0 ;  /* 0x00000000f8157211 */ /* 0x002fe400000f0eff */
[----:B------:R1:W-:Y:S01]  /*64f0*/  STL.64 [R1+0xbb0], R218 ;  /* 0x000bb0da01007387 */ /* 0x0003e20000100a00 */
[----:B----4-:R-:W-:Y:S01]  /*6500*/  IMAD R59, R2, 0x2, R205 ;  /* 0x00000002023b7824 */ /* 0x010fe200078e02cd */
[----:B------:R-:W4:Y:S02]  /*6510*/  LDC R4, c[0x0][0x268] ;  /* 0x00009a00ff047b82 */ /* 0x000f240000000800 */
[----:B------:R1:W-:Y:S02]  /*6520*/  STL [R1+0x3bc], R21 ;  /* 0x0003bc1501007387 */ /* 0x0003e40000100800 */
[----:B--2---:R-:W-:-:S02]  /*6530*/  LEA R200, R200, R59, 0x1 ;  /* 0x0000003bc8c87211 */ /* 0x004fc400078e08ff */
[----:B-----5:R2:W5:Y:S01]  /*6540*/  LDL.LU R20, [R1+0xbc8] ;  /* 0x000bc80001147983 */ /* 0x0205620000300800 */
[-C--:B---3--:R-:W-:Y:S01]  /*6550*/  LEA.HI.X.SX32 R225, R246, R0.reuse, 0x1, P1 ;  /* 0x00000000f6e17211 */ /* 0x088fe200008f0eff */
[----:B------:R-:W3:Y:S01]  /*6560*/  LDC R188, c[0x0][0x268] ;  /* 0x00009a00ffbc7b82 */ /* 0x000ee20000000800 */
[-C--:B------:R-:W-:Y:S01]  /*6570*/  LEA RZ, P0, R239, R5.reuse, 0x1 ;  /* 0x00000005efff7211 */ /* 0x080fe200078008ff */
[----:B------:R-:W-:Y:S01]  /*6580*/  IMAD R199, R199, 0x2, R200 ;  /* 0x00000002c7c77824 */ /* 0x000fe200078e02c8 */
[-C--:B------:R-:W-:Y:S02]  /*6590*/  LEA R224, P1, R62, R5.reuse, 0x1 ;  /* 0x000000053ee07211 */ /* 0x080fe400078208ff */
[-C--:B-1----:R-:W-:Y:S01]  /*65a0*/  LEA.HI.X.SX32 R219, R244, R0.reuse, 0x1, P2 ;  /* 0x00000000f4db7211 */ /* 0x082fe200010f0eff */
[----:B------:R1:W-:Y:S01]  /*65b0*/  STL [R1+0x3b4], R225 ;  /* 0x0003b4e101007387 */ /* 0x0003e20000100800 */
[----:B------:R-:W-:Y:S01]  /*65c0*/  LEA.HI.X.SX32 R21, R239, R0, 0x1, P0 ;  /* 0x00000000ef157211 */ /* 0x000fe200000f0eff */
[----:B------:R-:W2:Y:S01]  /*65d0*/  LDC R187, c[0x0][0x268] ;  /* 0x00009a00ffbb7b82 */ /* 0x000ea20000000800 */
[----:B------:R-:W-:Y:S01]  /*65e0*/  IMAD R40, R40, 0x2, R199 ;  /* 0x0000000228287824 */ /* 0x000fe200078e02c7 */
[----:B------:R0:W-:Y:S01]  /*65f0*/  STL [R1+0x3ac], R219 ;  /* 0x0003acdb01007387 */ /* 0x0001e20000100800 */
[----:B------:R-:W-:-:S02]  /*6600*/  LEA R218, P2, R236, R5, 0x1 ;  /* 0x00000005ecda7211 */ /* 0x000fc400078408ff */
[----:B-1----:R-:W-:Y:S01]  /*6610*/  LEA.HI.X.SX32 R225, R62, R0, 0x1, P1 ;  /* 0x000000003ee17211 */ /* 0x002fe200008f0eff */
[----:B------:R5:W-:Y:S02]  /*6620*/  STL [R1+0x3a4], R21 ;  /* 0x0003a41501007387 */ /* 0x000be40000100800 */
[----:B------:R-:W1:Y:S01]  /*6630*/  LDC R6, c[0x0][0x268] ;  /* 0x00009a00ff067b82 */ /* 0x000e620000000800 */
[----:B0-----:R-:W-:Y:S02]  /*6640*/  LEA R194, R7, R40, 0x1 ;  /* 0x0000002807c27211 */ /* 0x001fe400078e08ff */
[----:B------:R-:W-:-:S03]  /*6650*/  LEA.HI.X.SX32 R219, R236, R0, 0x1, P2 ;  /* 0x00000000ecdb7211 */ /* 0x000fc600010f0eff */
[----:B------:R-:W-:Y:S02]  /*6660*/  IMAD R193, R193, 0x2, R194 ;  /* 0x00000002c1c17824 */ /* 0x000fe400078e02c2 */
[----:B------:R-:W0:Y:S02]  /*6670*/  LDC R182, c[0x0][0x268] ;  /* 0x00009a00ffb67b82 */ /* 0x000e240000000800 */
[----:B----4-:R-:W-:-:S05]  /*6680*/  IMAD R11, R4, 0x2, R193 ;  /* 0x00000002040b7824 */ /* 0x010fca00078e02c1 */
[----:B---3--:R-:W-:Y:S01]  /*6690*/  LEA R188, R188, R11, 0x1 ;  /* 0x0000000bbcbc7211 */ /* 0x008fe200078e08ff */
[----:B------:R-:W3:Y:S04]  /*66a0*/  LDC R181, c[0x0][0x268] ;  /* 0x00009a00ffb57b82 */ /* 0x000ee80000000800 */
[----:B--2---:R-:W-:-:S04]  /*66b0*/  IMAD R187, R187, 0x2, R188 ;  /* 0x00000002bbbb7824 */ /* 0x004fc800078e02bc */
[----:B------:R-:W2:Y:S01]  /*66c0*/  LDC R8, c[0x0][0x268] ;  /* 0x00009a00ff087b82 */ /* 0x000ea20000000800 */
[----:B-1----:R-:W-:-:S07]  /*66d0*/  IMAD R57, R6, 0x2, R187 ;  /* 0x0000000206397824 */ /* 0x002fce00078e02bb */
[----:B------:R-:W1:Y:S01]  /*66e0*/  LDC R176, c[0x0][0x268] ;  /* 0x00009a00ffb07b82 */ /* 0x000e620000000800 */
[----:B0-----:R-:W-:-:S07]  /*66f0*/  LEA R182, R182, R57, 0x1 ;  /* 0x00000039b6b67211 */ /* 0x001fce00078e08ff */
[----:B------:R-:W0:Y:S01]  /*6700*/  LDC R175, c[0x0][0x268] ;  /* 0x00009a00ffaf7b82 */ /* 0x000e220000000800 */
[----:B---3--:R-:W-:-:S07]  /*6710*/  IMAD R181, R181, 0x2, R182 ;  /* 0x00000002b5b57824 */ /* 0x008fce00078e02b6 */
[----:B------:R-:W3:Y:S01]  /*6720*/  LDC R10, c[0x0][0x268] ;  /* 0x00009a00ff0a7b82 */ /* 0x000ee20000000800 */
[----:B--2---:R-:W-:-:S07]  /*6730*/  IMAD R39, R8, 0x2, R181 ;  /* 0x0000000208277824 */ /* 0x004fce00078e02b5 */
[----:B------:R-:W2:Y:S01]  /*6740*/  LDC R170, c[0x0][0x268] ;  /* 0x00009a00ffaa7b82 */ /* 0x000ea20000000800 */
[----:B-1----:R-:W-:-:S07]  /*6750*/  LEA R176, R176, R39, 0x1 ;  /* 0x00000027b0b07211 */ /* 0x002fce00078e08ff */
[----:B------:R-:W1:Y:S01]  /*6760*/  LDC R169, c[0x0][0x268] ;  /* 0x00009a00ffa97b82 */ /* 0x000e620000000800 */
[----:B0-----:R-:W-:-:S07]  /*6770*/  IMAD R175, R175, 0x2, R176 ;  /* 0x00000002afaf7824 */ /* 0x001fce00078e02b0 */
[----:B------:R-:W0:Y:S01]  /*6780*/  LDC R12, c[0x0][0x268] ;  /* 0x00009a00ff0c7b82 */ /* 0x000e220000000800 */
[----:B---3--:R-:W-:-:S07]  /*6790*/  IMAD R27, R10, 0x2, R175 ;  /* 0x000000020a1b7824 */ /* 0x008fce00078e02af */
[----:B------:R-:W3:Y:S01]  /*67a0*/  LDC R26, c[0x0][0x268] ;  /* 0x00009a00ff1a7b82 */ /* 0x000ee20000000800 */
[----:B--2---:R-:W-:-:S07]  /*67b0*/  LEA R170, R170, R27, 0x1 ;  /* 0x0000001baaaa7211 */ /* 0x004fce00078e08ff */
[----:B------:R-:W2:Y:S01]  /*67c0*/  LDC R163, c[0x0][0x268] ;  /* 0x00009a00ffa37b82 */ /* 0x000ea20000000800 */
[----:B-1----:R-:W-:-:S07]  /*67d0*/  IMAD R169, R169, 0x2, R170 ;  /* 0x00000002a9a97824 */ /* 0x002fce00078e02aa */
[----:B------:R-:W1:Y:S01]  /*67e0*/  LDC R16, c[0x0][0x268] ;  /* 0x00009a00ff107b82 */ /* 0x000e620000000800 */
[----:B0-----:R-:W-:-:S07]  /*67f0*/  IMAD R55, R12, 0x2, R169 ;  /* 0x000000020c377824 */ /* 0x001fce00078e02a9 */
[----:B------:R-:W0:Y:S01]  /*6800*/  LDC R22, c[0x0][0x268] ;  /* 0x00009a00ff167b82 */ /* 0x000e220000000800 */
[----:B---3--:R-:W-:-:S07]  /*6810*/  LEA R26, R26, R55, 0x1 ;  /* 0x000000371a1a7211 */ /* 0x008fce00078e08ff */
[----:B------:R-:W3:Y:S01]  /*6820*/  LDC R158, c[0x0][0x268] ;  /* 0x00009a00ff9e7b82 */ /* 0x000ee20000000800 */
[----:B--2---:R-:W-:-:S07]  /*6830*/  IMAD R163, R163, 0x2, R26 ;  /* 0x00000002a3a37824 */ /* 0x004fce00078e021a */
        /* <DEDUP_REMOVED lines=39> */
[----:B--2---:R-:W-:Y:S01]  /*6ab0*/  LEA R121, R110, R129, 0x1 ;  /* 0x000000816e797211 */ /* 0x004fe200078e08ff */
[----:B-----5:R-:W2:Y:S06]  /*6ac0*/  LDL.LU.64 R20, [R1+0xbc0] ;  /* 0x000bc00001147983 */ /* 0x020eac0000300a00 */
[----:B------:R-:W4:Y:S01]  /*6ad0*/  LDC R138, c[0x0][0x268] ;  /* 0x00009a00ff8a7b82 */ /* 0x000f220000000800 */
[----:B-1----:R-:W-:Y:S01]  /*6ae0*/  IMAD R122, R122, 0x2, R121 ;  /* 0x000000027a7a7824 */ /* 0x002fe200078e0279 */
[----:B------:R1:W-:Y:S04]  /*6af0*/  STL.64 [R1+0xba0], R224 ;  /* 0x000ba0e001007387 */ /* 0x0003e80000100a00 */
[----:B------:R-:W-:Y:S02]  /*6b00*/  STL.64 [R1+0xb98], R218 ;  /* 0x000b98da01007387 */ /* 0x000fe40000100a00 */
[----:B------:R-:W5:Y:S01]  /*6b10*/  LDC R117, c[0x0][0x268] ;  /* 0x00009a00ff757b82 */ /* 0x000f620000000800 */
[----:B0-----:R-:W-:Y:S01]  /*6b20*/  IMAD R123, R123, 0x2, R122 ;  /* 0x000000027b7b7824 */ /* 0x001fe200078e027a */
[----:B-1----:R-:W-:-:S06]  /*6b30*/  LEA R224, P0, R230, R5, 0x1 ;  /* 0x00000005e6e07211 */ /* 0x002fcc00078008ff */
[----:B------:R-:W0:Y:S01]  /*6b40*/  LDC R150, c[0x0][0x268] ;  /* 0x00009a00ff967b82 */ /* 0x000e220000000800 */
[----:B---3--:R-:W-:Y:S02]  /*6b50*/  LEA R115, R116, R123, 0x1 ;  /* 0x0000007b74737211 */ /* 0x008fe400078e08ff */
[----:B------:R-:W-:-:S05]  /*6b60*/  LEA.HI.X.SX32 R225, R230, R0, 0x1, P0 ;  /* 0x00000000e6e17211 */ /* 0x000fca00000f0eff */
[----:B------:R1:W-:Y:S01]  /*6b70*/  STL.64 [R1+0xb90], R224 ;  /* 0x000b90e001007387 */ /* 0x0003e20000100a00 */
[----:B------:R-:W3:Y:S01]  /*6b80*/  LDC R156, c[0x0][0x268] ;  /* 0x00009a00ff9c7b82 */ /* 0x000ee20000000800 */
[----:B----4-:R-:W-:-:S04]  /*6b90*/  IMAD R116, R138, 0x2, R115 ;  /* 0x000000028a747824 */ /* 0x010fc800078e0273 */
[----:B-----5:R-:W-:-:S03]  /*6ba0*/  IMAD R117, R117, 0x2, R116 ;  /* 0x0000000275757824 */ /* 0x020fc600078e0274 */
[----:B------:R-:W4:Y:S01]  /*6bb0*/  LDC R111, c[0x0][0x268] ;  /* 0x00009a00ff6f7b82 */ /* 0x000f220000000800 */
[----:B-1----:R-:W5:Y:S01]  /*6bc0*/  LDL.LU.64 R224, [R1+0xbb8] ;  /* 0x000bb80001e07983 */ /* 0x002f620000300a00 */
[----:B0-----:R-:W-:-:S06]  /*6bd0*/  LEA R109, R150, R117, 0x1 ;  /* 0x00000075966d7211 */ /* 0x001fcc00078e08ff */
[----:B------:R-:W0:Y:S08]  /*6be0*/  LDC R168, c[0x0][0x268] ;  /* 0x00009a00ffa87b82 */ /* 0x000e300000000800 */
[----:B------:R-:W1:Y:S01]  /*6bf0*/  LDC R104, c[0x0][0x268] ;  /* 0x00009a00ff687b82 */ /* 0x000e620000000800 */
[----:B---3--:R-:W-:-:S07]  /*6c00*/  IMAD R110, R156, 0x2, R109 ;  /* 0x000000029c6e7824 */ /* 0x008fce00078e026d */
[----:B------:R-:W3:Y:S01]  /*6c10*/  LDC R105, c[0x0][0x268] ;  /* 0x00009a00ff697b82 */ /* 0x000ee20000000800 */
[----:B----4-:R-:W-:-:S07]  /*6c20*/  IMAD R111, R111, 0x2, R110 ;  /* 0x000000026f6f7824 */ /* 0x010fce00078e026e */
[----:B------:R-:W4:Y:S01]  /*6c30*/  LDC R186, c[0x0][0x268] ;  /* 0x00009a00ffba7b82 */ /* 0x000f220000000800 */
[----:B0-----:R-:W-:-:S07]  /*6c40*/  LEA R103, R168, R111, 0x1 ;  /* 0x0000006fa8677211 */ /* 0x001fce00078e08ff */
[----:B------:R-:W0:Y:S01]  /*6c50*/  LDC R98, c[0x0][0x268] ;  /* 0x00009a00ff627b82 */ /* 0x000e220000000800 */
[----:B-1----:R-:W-:-:S07]  /*6c60*/  IMAD R104, R104, 0x2, R103 ;  /* 0x0000000268687824 */ /* 0x002fce00078e0267 */
[----:B------:R-:W1:Y:S01]  /*6c70*/  LDC R99, c[0x0][0x268] ;  /* 0x00009a00ff637b82 */ /* 0x000e620000000800 */
[----:B---3--:R-:W-:-:S07]  /*6c80*/  IMAD R105, R105, 0x2, R104 ;  /* 0x0000000269697824 */ /* 0x008fce00078e0268 */
[----:B------:R-:W3:Y:S01]  /*6c90*/  LDC R204, c[0x0][0x268] ;  /* 0x00009a00ffcc7b82 */ /* 0x000ee20000000800 */
[----:B----4-:R-:W-:-:S07]  /*6ca0*/  LEA R97, R186, R105, 0x1 ;  /* 0x00000069ba617211 */ /* 0x010fce00078e08ff */
[----:B------:R-:W4:Y:S01]  /*6cb0*/  LDC R92, c[0x0][0x268] ;  /* 0x00009a00ff5c7b82 */ /* 0x000f220000000800 */
[----:B0-----:R-:W-:-:S07]  /*6cc0*/  IMAD R98, R98, 0x2, R97 ;  /* 0x0000000262627824 */ /* 0x001fce00078e0261 */
[----:B------:R-:W0:Y:S01]  /*6cd0*/  LDC R93, c[0x0][0x268] ;  /* 0x00009a00ff5d7b82 */ /* 0x000e220000000800 */
[----:B-1----:R-:W-:-:S07]  /*6ce0*/  IMAD R99, R99, 0x2, R98 ;  /* 0x0000000263637824 */ /* 0x002fce00078e0262 */
[----:B------:R-:W1:Y:S01]  /*6cf0*/  LDC R222, c[0x0][0x268] ;  /* 0x00009a00ffde7b82 */ /* 0x000e620000000800 */
[----:B---3--:R-:W-:-:S07]  /*6d00*/  LEA R91, R204, R99, 0x1 ;  /* 0x00000063cc5b7211 */ /* 0x008fce00078e08ff */
[----:B------:R-:W3:Y:S01]  /*6d10*/  LDC R86, c[0x0][0x268] ;  /* 0x00009a00ff567b82 */ /* 0x000ee20000000800 */
[----:B----4-:R-:W-:-:S07]  /*6d20*/  IMAD R92, R92, 0x2, R91 ;  /* 0x000000025c5c7824 */ /* 0x010fce00078e025b */
[----:B------:R-:W4:Y:S01]  /*6d30*/  LDC R87, c[0x0][0x268] ;  /* 0x00009a00ff577b82 */ /* 0x000f220000000800 */
[----:B0-----:R-:W-:-:S07]  /*6d40*/  IMAD R93, R93, 0x2, R92 ;  /* 0x000000025d5d7824 */ /* 0x001fce00078e025c */
[----:B------:R-:W0:Y:S01]  /*6d50*/  LDC R238, c[0x0][0x268] ;  /* 0x00009a00ffee7b82 */ /* 0x000e220000000800 */
[----:B-1----:R-:W-:-:S07]  /*6d60*/  LEA R85, R222, R93, 0x1 ;  /* 0x0000005dde557211 */ /* 0x002fce00078e08ff */
        /* <DEDUP_REMOVED lines=19> */
[----:B----4-:R-:W-:-:S04]  /*6ea0*/  IMAD R68, R68, 0x2, R67 ;  /* 0x0000000244447824 */ /* 0x010fc800078e0243 */
[----:B0-----:R-:W-:Y:S01]  /*6eb0*/  IMAD R69, R69, 0x2, R68 ;  /* 0x0000000245457824 */ /* 0x001fe200078e0244 */
[----:B------:R-:W-:Y:S02]  /*6ec0*/  LEA R236, P1, R229, R5, 0x1 ;  /* 0x00000005e5ec7211 */ /* 0x000fe400078208ff */
[----:B------:R-:W0:Y:S02]  /*6ed0*/  LDC R63, c[0x0][0x268] ;  /* 0x00009a00ff3f7b82 */ /* 0x000e240000000800 */
[----:B-1----:R-:W-:-:S06]  /*6ee0*/  LEA R3, R3, R69, 0x1 ;  /* 0x0000004503037211 */ /* 0x002fcc00078e08ff */
[----:B------:R-:W1:Y:S01]  /*6ef0*/  LDC R231, c[0x0][0x268] ;  /* 0x00009a00ffe77b82 */ /* 0x000e620000000800 */
[----:B---3--:R-:W-:Y:S01]  /*6f00*/  IMAD R62, R237, 0x2, R3 ;  /* 0x00000002ed3e7824 */ /* 0x008fe200078e0203 */
[----:B------:R-:W-:-:S06]  /*6f10*/  LEA.HI.X.SX32 R237, R229, R0, 0x1, P1 ;  /* 0x00000000e5ed7211 */ /* 0x000fcc00008f0eff */
[----:B------:R-:W3:Y:S08]  /*6f20*/  LDC R42, c[0x0][0x268] ;  /* 0x00009a00ff2a7b82 */ /* 0x000ef00000000800 */
[----:B------:R-:W4:Y:S08]  /*6f30*/  LDC R15, c[0x0][0x268] ;  /* 0x00009a00ff0f7b82 */ /* 0x000f300000000800 */
[----:B------:R-:W4:Y:S08]  /*6f40*/  LDC R60, c[0x0][0x268] ;  /* 0x00009a00ff3c7b82 */ /* 0x000f300000000800 */
[----:B------:R-:W4:Y:S08]  /*6f50*/  LDC R213, c[0x0][0x268] ;  /* 0x00009a00ffd57b82 */ /* 0x000f300000000800 */
[----:B------:R-:W4:Y:S08]  /*6f60*/  LDC R41, c[0x0][0x268] ;  /* 0x00009a00ff297b82 */ /* 0x000f300000000800 */
[----:B------:R-:W4:Y:S08]  /*6f70*/  LDC R207, c[0x0][0x268] ;  /* 0x00009a00ffcf7b82 */ /* 0x000f300000000800 */
[----:B------:R-:W4:Y:S01]  /*6f80*/  LDC R28, c[0x0][0x268] ;  /* 0x00009a00ff1c7b82 */ /* 0x000f220000000800 */
[----:B--2---:R-:W-:-:S07]  /*6f90*/  LEA R218, P2, R21, R5, 0x1 ;  /* 0x0000000515da7211 */ /* 0x004fce00078408ff */
[----:B------:R-:W2:Y:S01]  /*6fa0*/  LDC R201, c[0x0][0x268] ;  /* 0x00009a00ffc97b82 */ /* 0x000ea20000000800 */
[----:B------:R-:W-:-:S05]  /*6fb0*/  LEA.HI.X.SX32 R219, R21, R0, 0x1, P2 ;  /* 0x0000000015db7211 */ /* 0x000fca00010f0eff */
[----:B------:R5:W-:Y:S02]  /*6fc0*/  STL.64 [R1+0xb80], R218 ;  /* 0x000b80da01007387 */ /* 0x000be40000100a00 */
[----:B------:R-:W2:Y:S02]  /*6fd0*/  LDC R58, c[0x0][0x268] ;  /* 0x00009a00ff3a7b82 */ /* 0x000ea40000000800 */
[----:B------:R-:W-:Y:S06]  /*6fe0*/  STL.64 [R1+0xb88], R236 ;  /* 0x000b88ec01007387 */ /* 0x000fec0000100a00 */
[----:B------:R-:W2:Y:S08]  /*6ff0*/  LDC R195, c[0x0][0x268] ;  /* 0x00009a00ffc37b82 */ /* 0x000eb00000000800 */
[----:B------:R-:W2:Y:S08]  /*7000*/  LDC R14, c[0x0][0x268] ;  /* 0x00009a00ff0e7b82 */ /* 0x000eb00000000800 */
[----:B------:R-:W2:Y:S01]  /*7010*/  LDC R189, c[0x0][0x268] ;  /* 0x00009a00ffbd7b82 */ /* 0x000ea20000000800 */
[----:B-----5:R-:W-:-:S04]  /*7020*/  LEA R218, P0, R224, R5, 0x1 ;  /* 0x00000005e0da7211 */ /* 0x020fc800078008ff */
[----:B------:R-:W-:-:S03]  /*7030*/  LEA.HI.X.SX32 R219, R224, R0, 0x1, P0 ;  /* 0x00000000e0db7211 */ /* 0x000fc600000f0eff */
[----:B------:R-:W5:Y:S02]  /*7040*/  LDC R4, c[0x0][0x268] ;  /* 0x00009a00ff047b82 */ /* 0x000f640000000800 */
[----:B------:R0:W-:Y:S06]  /*7050*/  STL.64 [R1+0xb78], R218 ;  /* 0x000b78da01007387 */ /* 0x0001ec0000100a00 */
[----:B------:R-:W5:Y:S01]  /*7060*/  LDC R183, c[0x0][0x268] ;  /* 0x00009a00ffb77b82 */ /* 0x000f620000000800 */
[----:B0-----:R-:W2:Y:S01]  /*7070*/  LDL.LU.64 R218, [R1+0xbb0] ;  /* 0x000bb00001da7983 */ /* 0x001ea20000300a00 */
[----:B------:R-:W-:Y:S01]  /*7080*/  IMAD R63, R63, 0x2, R62 ;  /* 0x000000023f3f7824 */ /* 0x000fe200078e023e */
[----:B------:R-:W-:-:S05]  /*7090*/  LEA R230, P1, R223, R5, 0x1 ;  /* 0x00000005dfe67211 */ /* 0x000fca00078208ff */
[----:B------:R-:W0:Y:S01]  /*70a0*/  LDC R56, c[0x0][0x268] ;  /* 0x00009a00ff387b82 */ /* 0x000e220000000800 */
[----:B------:R-:W-:Y:S02]  /*70b0*/  LEA R236, P2, R61, R5, 0x1 ;  /* 0x000000053dec7211 */ /* 0x000fe400078408ff */
[----:B-1----:R-:W-:Y:S02]  /*70c0*/  LEA R21, R231, R63, 0x1 ;  /* 0x0000003fe7157211 */ /* 0x002fe400078e08ff */
[-C--:B------:R-:W-:Y:S02]  /*70d0*/  LEA.HI.X.SX32 R231, R223, R0.reuse, 0x1, P1 ;  /* 0x00000000dfe77211 */ /* 0x080fe400008f0eff */
[----:B------:R-:W-:Y:S01]  /*70e0*/  LEA.HI.X.SX32 R237, R61, R0, 0x1, P2 ;  /* 0x000000003ded7211 */ /* 0x000fe200010f0eff */
[----:B---3--:R-:W-:Y:S01]  /*70f0*/  IMAD R42, R42, 0x2, R21 ;  /* 0x000000022a2a7824 */ /* 0x008fe200078e0215 */
[----:B------:R-:W1:Y:S01]  /*7100*/  LDC R177, c[0x0][0x268] ;  /* 0x00009a00ffb17b82 */ /* 0x000e620000000800 */
[----:B------:R3:W-:Y:S04]  /*7110*/  STL.64 [R1+0xb70], R230 ;  /* 0x000b70e601007387 */ /* 0x0007e80000100a00 */
[----:B------:R4:W-:Y:S01]  /*7120*/  STL.64 [R1+0xb68], R236 ;  /* 0x000b68ec01007387 */ /* 0x0009e20000100a00 */
[----:B------:R-:W-:-:S02]  /*7130*/  IMAD R61, R225, 0x2, R42 ;  /* 0x00000002e13d7824 */ /* 0x000fc400078e022a */
[----:B------:R-:W1:Y:S01]  /*7140*/  LDC R38, c[0x0][0x268] ;  /* 0x00009a00ff267b82 */ /* 0x000e620000000800 */
[----:B---3--:R-:W-:-:S07]  /*7150*/  LEA R230, P2, R29, R5, 0x1 ;  /* 0x000000051de67211 */ /* 0x008fce00078408ff */
[----:B------:R-:W3:Y:S01]  /*7160*/  LDC R171, c[0x0][0x268] ;  /* 0x00009a00ffab7b82 */ /* 0x000ee20000000800 */
[----:B----4-:R-:W-:Y:S02]  /*7170*/  LEA R236, P1, R217, R5, 0x1 ;  /* 0x00000005d9ec7211 */ /* 0x010fe400078208ff */
[-C--:B------:R-:W-:Y:S02]  /*7180*/  LEA.HI.X.SX32 R231, R29, R0.reuse, 0x1, P2 ;  /* 0x000000001de77211 */ /* 0x080fe400010f0eff */
[----:B------:R-:W-:Y:S02]  /*7190*/  LEA.HI.X.SX32 R237, R217, R0, 0x1, P1 ;  /* 0x00000000d9ed7211 */ /* 0x000fe400008f0eff */
[----:B------:R-:W-:Y:S01]  /*71a0*/  LEA R15, R15, R61, 0x1 ;  /* 0x0000003d0f0f7211 */ /* 0x000fe200078e08ff */
[----:B------:R-:W4:Y:S08]  /*71b0*/  LDC R19, c[0x0][0x268] ;  /* 0x00009a00ff137b82 */ /* 0x000f300000000800 */
        /* <DEDUP_REMOVED lines=37> */
[----:B------:R0:W-:Y:S04]  /*7410*/  STL.64 [R1+0xb58], R236 ;  /* 0x000b58ec01007387 */ /* 0x0001e80000100a00 */
[----:B------:R1:W-:Y:S02]  /*7420*/  STL.64 [R1+0xb50], R230 ;  /* 0x000b50e601007387 */ /* 0x0003e40000100a00 */
[----:B------:R-:W2:Y:S01]  /*7430*/  LDC R43, c[0x0][0x268] ;  /* 0x00009a00ff2b7b82 */ /* 0x000ea20000000800 */
[----:B-----5:R-:W-:-:S02]  /*7440*/  LEA R224, P2, R20, R5, 0x1 ;  /* 0x0000000514e07211 */ /* 0x020fc400078408ff */
[----:B0-----:R-:W-:-:S05]  /*7450*/  LEA R236, P0, R212, R5, 0x1 ;  /* 0x00000005d4ec7211 */ /* 0x001fca00078008ff */
[----:B------:R-:W0:Y:S01]  /*7460*/  LDC R64, c[0x0][0x268] ;  /* 0x00009a00ff407b82 */ /* 0x000e220000000800 */
[C---:B-1----:R-:W-:Y:S02]  /*7470*/  LEA R230, P1, R211.reuse, R5, 0x1 ;  /* 0x00000005d3e67211 */ /* 0x042fe400078208ff */
[-C--:B------:R-:W-:Y:S02]  /*7480*/  LEA.HI.X.SX32 R237, R212, R0.reuse, 0x1, P0 ;  /* 0x00000000d4ed7211 */ /* 0x080fe400000f0eff */
[----:B------:R-:W-:-:S03]  /*7490*/  LEA.HI.X.SX32 R231, R211, R0, 0x1, P1 ;  /* 0x00000000d3e77211 */ /* 0x000fc600008f0eff */
[----:B------:R-:W1:Y:S01]  /*74a0*/  LDC R65, c[0x0][0x268] ;  /* 0x00009a00ff417b82 */ /* 0x000e620000000800 */
[----:B------:R-:W-:Y:S01]  /*74b0*/  LEA.HI.X.SX32 R225, R20, R0, 0x1, P2 ;  /* 0x0000000014e17211 */ /* 0x000fe200010f0eff */
[----:B------:R-:W-:Y:S01]  /*74c0*/  STL.64 [R1+0xb48], R236 ;  /* 0x000b48ec01007387 */ /* 0x000fe20000100a00 */
[----:B------:R-:W-:-:S03]  /*74d0*/  LEA R218, P2, R59, R5, 0x1 ;  /* 0x000000053bda7211 */ /* 0x000fc600078408ff */
[----:B------:R5:W-:Y:S02]  /*74e0*/  STL.64 [R1+0xb40], R230 ;  /* 0x000b40e601007387 */ /* 0x000be40000100a00 */
[----:B------:R-:W1:Y:S02]  /*74f0*/  LDC R66, c[0x0][0x268] ;  /* 0x00009a00ff427b82 */ /* 0x000e640000000800 */
[----:B------:R3:W-:Y:S01]  /*7500*/  STL.64 [R1+0xb38], R224 ;  /* 0x000b38e001007387 */ /* 0x0007e20000100a00 */
[----:B------:R-:W-:Y:S01]  /*7510*/  IMAD R29, R219, 0x2, R15 ;  /* 0x00000002db1d7824 */ /* 0x000fe200078e020f */
[----:B------:R-:W-:-:S04]  /*7520*/  LEA.HI.X.SX32 R219, R59, R0, 0x1, P2 ;  /* 0x000000003bdb7211 */ /* 0x000fc800010f0eff */
[----:B------:R-:W1:Y:S01]  /*7530*/  LDC R70, c[0x0][0x268] ;  /* 0x00009a00ff467b82 */ /* 0x000e620000000800 */
[CC--:B-----5:R-:W-:Y:S02]  /*7540*/  LEA R230, P0, R206.reuse, R5.reuse, 0x1 ;  /* 0x00000005cee67211 */ /* 0x0e0fe400078008ff */
[----:B---3--:R-:W-:Y:S02]  /*7550*/  LEA R224, P1, R205, R5, 0x1 ;  /* 0x00000005cde07211 */ /* 0x008fe400078208ff */
[----:B------:R-:W-:-:S03]  /*7560*/  LEA.HI.X.SX32 R231, R206, R0, 0x1, P0 ;  /* 0x00000000cee77211 */ /* 0x000fc600000f0eff */
[----:B------:R-:W3:Y:S01]  /*7570*/  LDC R71, c[0x0][0x268] ;  /* 0x00009a00ff477b82 */ /* 0x000ee20000000800 */
[----:B------:R-:W-:Y:S01]  /*7580*/  LEA.HI.X.SX32 R225, R205, R0, 0x1, P1 ;  /* 0x00000000cde17211 */ /* 0x000fe200008f0eff */
[----:B------:R-:W-:Y:S01]  /*7590*/  IMAD R60, R60, 0x2, R29 ;  /* 0x000000023c3c7824 */ /* 0x000fe200078e021d */
[----:B------:R-:W-:Y:S01]  /*75a0*/  STL.64 [R1+0xb30], R230 ;  /* 0x000b30e601007387 */ /* 0x000fe20000100a00 */
[----:B------:R-:W-:-:S03]  /*75b0*/  LEA R212, P2, R40, R5, 0x1 ;  /* 0x0000000528d47211 */ /* 0x000fc600078408ff */
[----:B------:R5:W-:Y:S01]  /*75c0*/  STL.64 [R1+0xb28], R224 ;  /* 0x000b28e001007387 */ /* 0x000be20000100a00 */
[----:B------:R-:W3:Y:S03]  /*75d0*/  LDC R72, c[0x0][0x268] ;  /* 0x00009a00ff487b82 */ /* 0x000ee60000000800 */
[----:B------:R4:W-:Y:S01]  /*75e0*/  STL.64 [R1+0xb20], R218 ;  /* 0x000b20da01007387 */ /* 0x0009e20000100a00 */
[----:B------:R-:W-:-:S04]  /*75f0*/  LEA R20, R213, R60, 0x1 ;  /* 0x0000003cd5147211 */ /* 0x000fc800078e08ff */
[----:B------:R-:W3:Y:S01]  /*7600*/  LDC R76, c[0x0][0x268] ;  /* 0x00009a00ff4c7b82 */ /* 0x000ee20000000800 */
[-C--:B-----5:R-:W-:Y:S02]  /*7610*/  LEA R224, P0, R200, R5.reuse, 0x1 ;  /* 0x00000005c8e07211 */ /* 0x0a0fe400078008ff */
[----:B----4-:R-:W-:-:S05]  /*7620*/  LEA R218, P1, R199, R5, 0x1 ;  /* 0x00000005c7da7211 */ /* 0x010fca00078208ff */
[----:B------:R-:W4:Y:S01]  /*7630*/  LDC R77, c[0x0][0x268] ;  /* 0x00009a00ff4d7b82 */ /* 0x000f220000000800 */
[-C--:B------:R-:W-:Y:S02]  /*7640*/  LEA.HI.X.SX32 R225, R200, R0.reuse, 0x1, P0 ;  /* 0x00000000c8e17211 */ /* 0x080fe400000f0eff */
[-C--:B------:R-:W-:Y:S02]  /*7650*/  LEA.HI.X.SX32 R219, R199, R0.reuse, 0x1, P1 ;  /* 0x00000000c7db7211 */ /* 0x080fe400008f0eff */
[----:B------:R-:W-:Y:S01]  /*7660*/  LEA.HI.X.SX32 R213, R40, R0, 0x1, P2 ;  /* 0x0000000028d57211 */ /* 0x000fe200010f0eff */
[----:B------:R-:W-:Y:S01]  /*7670*/  STL.64 [R1+0xb18], R224 ;  /* 0x000b18e001007387 */ /* 0x000fe20000100a00 */
[----:B------:R-:W-:Y:S01]  /*7680*/  IMAD R41, R41, 0x2, R20 ;  /* 0x0000000229297824 */ /* 0x000fe200078e0214 */
[----:B------:R-:W5:Y:S02]  /*7690*/  LDC R78, c[0x0][0x268] ;  /* 0x00009a00ff4e7b82 */ /* 0x000f640000000800 */
[----:B------:R2:W-:Y:S01]  /*76a0*/  STL.64 [R1+0xb10], R218 ;  /* 0x000b10da01007387 */ /* 0x0005e20000100a00 */
[----:B------:R-:W-:-:S03]  /*76b0*/  LEA R206, P2, R11, R5, 0x1 ;  /* 0x000000050bce7211 */ /* 0x000fc600078408ff */
[----:B------:R0:W-:Y:S01]  /*76c0*/  STL.64 [R1+0xb08], R212 ;  /* 0x000b08d401007387 */ /* 0x0001e20000100a00 */
[----:B------:R-:W-:Y:S01]  /*76d0*/  IMAD R59, R207, 0x2, R41 ;  /* 0x00000002cf3b7824 */ /* 0x000fe200078e0229 */
[----:B------:R-:W-:Y:S01]  /*76e0*/  LEA.HI.X.SX32 R207, R11, R0, 0x1, P2 ;  /* 0x000000000bcf7211 */ /* 0x000fe200010f0eff */
[----:B------:R-:W5:Y:S01]  /*76f0*/  LDC R82, c[0x0][0x268] ;  /* 0x00009a00ff527b82 */ /* 0x000f620000000800 */
[----:B--2---:R-:W-:-:S07]  /*7700*/  LEA R218, P0, R194, R5, 0x1 ;  /* 0x00000005c2da7211 */ /* 0x004fce00078008ff */
[----:B------:R-:W2:Y:S01]  /*7710*/  LDC R83, c[0x0][0x268] ;  /* 0x00009a00ff537b82 */ /* 0x000ea20000000800 */
[C---:B0-----:R-:W-:Y:S02]  /*7720*/  LEA R212, P1, R193.reuse, R5, 0x1 ;  /* 0x00000005c1d47211 */ /* 0x041fe400078208ff */
[-C--:B------:R-:W-:Y:S02]  /*7730*/  LEA.HI.X.SX32 R219, R194, R0.reuse, 0x1, P0 ;  /* 0x00000000c2db7211 */ /* 0x080fe400000f0eff */
[----:B------:R-:W-:-:S03]  /*7740*/  LEA.HI.X.SX32 R213, R193, R0, 0x1, P1 ;  /* 0x00000000c1d57211 */ /* 0x000fc600008f0eff */
[----:B------:R-:W-:Y:S01]  /*7750*/  STL.64 [R1+0xb00], R218 ;  /* 0x000b00da01007387 */ /* 0x000fe20000100a00 */
[----:B------:R-:W-:Y:S01]  /*7760*/  LEA R28, R28, R59, 0x1 ;  /* 0x0000003b1c1c7211 */ /* 0x000fe200078e08ff */
[----:B------:R-:W0:Y:S02]  /*7770*/  LDC R84, c[0x0][0x268] ;  /* 0x00009a00ff547b82 */ /* 0x000e240000000800 */
[----:B------:R1:W-:Y:S01]  /*7780*/  STL.64 [R1+0xaf8], R212 ;  /* 0x000af8d401007387 */ /* 0x0003e20000100a00 */
[----:B------:R-:W-:-:S03]  /*7790*/  LEA R200, P2, R57, R5, 0x1 ;  /* 0x0000000539c87211 */ /* 0x000fc600078408ff */
[----:B------:R3:W-:Y:S01]  /*77a0*/  STL.64 [R1+0xaf0], R206 ;  /* 0x000af0ce01007387 */ /* 0x0007e20000100a00 */
[----:B------:R-:W-:Y:S01]  /*77b0*/  IMAD R40, R201, 0x2, R28 ;  /* 0x00000002c9287824 */ /* 0x000fe200078e021c */
[----:B------:R-:W-:Y:S01]  /*77c0*/  LEA.HI.X.SX32 R201, R57, R0, 0x1, P2 ;  /* 0x0000000039c97211 */ /* 0x000fe200010f0eff */
[----:B------:R-:W0:Y:S01]  /*77d0*/  LDC R88, c[0x0][0x268] ;  /* 0x00009a00ff587b82 */ /* 0x000e220000000800 */
[----:B-1----:R-:W-:-:S07]  /*77e0*/  LEA R212, P0, R188, R5, 0x1 ;  /* 0x00000005bcd47211 */ /* 0x002fce00078008ff */
[----:B------:R-:W1:Y:S01]  /*77f0*/  LDC R89, c[0x0][0x268] ;  /* 0x00009a00ff597b82 */ /* 0x000e620000000800 */
[CC--:B---3--:R-:W-:Y:S02]  /*7800*/  LEA R206, P1, R187.reuse, R5.reuse, 0x1 ;  /* 0x00000005bbce7211 */ /* 0x0c8fe400078208ff */
[-C--:B------:R-:W-:Y:S02]  /*7810*/  LEA.HI.X.SX32 R213, R188, R0.reuse, 0x1, P0 ;  /* 0x00000000bcd57211 */ /* 0x080fe400000f0eff */
[----:B------:R-:W-:Y:S01]  /*7820*/  LEA.HI.X.SX32 R207, R187, R0, 0x1, P1 ;  /* 0x00000000bbcf7211 */ /* 0x000fe200008f0eff */
[----:B------:R-:W-:Y:S02]  /*7830*/  IMAD R58, R58, 0x2, R40 ;  /* 0x000000023a3a7824 */ /* 0x000fe400078e0228 */
[----:B------:R-:W-:Y:S01]  /*7840*/  STL.64 [R1+0xae8], R212 ;  /* 0x000ae8d401007387 */ /* 0x000fe20000100a00 */
[-C--:B------:R-:W-:Y:S01]  /*7850*/  LEA R194, P2, R39, R5.reuse, 0x1 ;  /* 0x0000000527c27211 */ /* 0x080fe200078408ff */
[----:B------:R-:W3:Y:S02]  /*7860*/  LDC R90, c[0x0][0x268] ;  /* 0x00009a00ff5a7b82 */ /* 0x000ee40000000800 */
[----:B------:R4:W-:Y:S04]  /*7870*/  STL.64 [R1+0xae0], R206 ;  /* 0x000ae0ce01007387 */ /* 0x0009e80000100a00 */
[----:B------:R5:W-:Y:S01]  /*7880*/  STL.64 [R1+0xad8], R200 ;  /* 0x000ad8c801007387 */ /* 0x000be20000100a00 */
[----:B------:R-:W-:Y:S01]  /*7890*/  LEA R11, R195, R58, 0x1 ;  /* 0x0000003ac30b7211 */ /* 0x000fe200078e08ff */
[----:B------:R-:W3:Y:S01]  /*78a0*/  LDC R94, c[0x0][0x268] ;  /* 0x00009a00ff5e7b82 */ /* 0x000ee20000000800 */
[----:B----4-:R-:W-:-:S07]  /*78b0*/  LEA R206, P0, R182, R5, 0x1 ;  /* 0x00000005b6ce7211 */ /* 0x010fce00078008ff */
[----:B------:R-:W4:Y:S01]  /*78c0*/  LDC R95, c[0x0][0x268] ;  /* 0x00009a00ff5f7b82 */ /* 0x000f220000000800 */
[CC--:B-----5:R-:W-:Y:S02]  /*78d0*/  LEA R200, P1, R181.reuse, R5.reuse, 0x1 ;  /* 0x00000005b5c87211 */ /* 0x0e0fe400078208ff */
        /* <DEDUP_REMOVED lines=45> */
[----:B------:R-:W-:Y:S01]  /*7bb0*/  IMAD R38, R38, 0x2, R27 ;  /* 0x0000000226267824 */ /* 0x000fe200078e021b */
[----:B------:R-:W-:Y:S01]  /*7bc0*/  STL.64 [R1+0xa88], R188 ;  /* 0x000a88bc01007387 */ /* 0x000fe20000100a00 */
[----:B------:R-:W-:Y:S01]  /*7bd0*/  LEA R170, P2, R159, R5, 0x1 ;  /* 0x000000059faa7211 */ /* 0x000fe200078408ff */
[----:B------:R-:W5:Y:S02]  /*7be0*/  LDC R114, c[0x0][0x268] ;  /* 0x00009a00ff727b82 */ /* 0x000f640000000800 */
[----:B------:R2:W-:Y:S01]  /*7bf0*/  STL.64 [R1+0xa80], R182 ;  /* 0x000a80b601007387 */ /* 0x0005e20000100a00 */
[----:B------:R-:W-:-:S03]  /*7c00*/  IMAD R55, R171, 0x2, R38 ;  /* 0x00000002ab377824 */ /* 0x000fc600078e0226 */
[----:B------:R0:W-:Y:S01]  /*7c10*/  STL.64 [R1+0xa78], R176 ;  /* 0x000a78b001007387 */ /* 0x0001e20000100a00 */
[----:B------:R-:W-:Y:S01]  /*7c20*/  LEA.HI.X.SX32 R171, R159, R0, 0x1, P2 ;  /* 0x000000009fab7211 */ /* 0x000fe200010f0eff */
[----:B------:R-:W5:Y:S01]  /*7c30*/  LDC R118, c[0x0][0x268] ;  /* 0x00009a00ff767b82 */ /* 0x000f620000000800 */
[----:B--2---:R-:W-:-:S07]  /*7c40*/  LEA R182, P0, R157, R5, 0x1 ;  /* 0x000000059db67211 */ /* 0x004fce00078008ff */
[----:B------:R-:W2:Y:S01]  /*7c50*/  LDC R119, c[0x0][0x268] ;  /* 0x00009a00ff777b82 */ /* 0x000ea20000000800 */
[C---:B0-----:R-:W-:Y:S02]  /*7c60*/  LEA R176, P1, R158.reuse, R5, 0x1 ;  /* 0x000000059eb07211 */ /* 0x041fe400078208ff */
[-C--:B------:R-:W-:Y:S02]  /*7c70*/  LEA.HI.X.SX32 R183, R157, R0.reuse, 0x1, P0 ;  /* 0x000000009db77211 */ /* 0x080fe400000f0eff */
[----:B------:R-:W-:Y:S02]  /*7c80*/  LEA.HI.X.SX32 R177, R158, R0, 0x1, P1 ;  /* 0x000000009eb17211 */ /* 0x000fe400008f0eff */
[----:B------:R-:W-:Y:S01]  /*7c90*/  LEA R19, R19, R55, 0x1 ;  /* 0x0000003713137211 */ /* 0x000fe200078e08ff */
[----:B------:R-:W-:Y:S01]  /*7ca0*/  STL.64 [R1+0xa70], R182 ;  /* 0x000a70b601007387 */ /* 0x000fe20000100a00 */
[----:B------:R-:W0:Y:S03]  /*7cb0*/  LDC R120, c[0x0][0x268] ;  /* 0x00009a00ff787b82 */ /* 0x000e260000000800 */
[----:B------:R1:W-:Y:S01]  /*7cc0*/  STL.64 [R1+0xa68], R176 ;  /* 0x000a68b001007387 */ /* 0x0003e20000100a00 */
[----:B------:R-:W-:Y:S01]  /*7cd0*/  IMAD R26, R164, 0x2, R19 ;  /* 0x00000002a41a7824 */ /* 0x000fe200078e0213 */
[----:B------:R-:W-:-:S02]  /*7ce0*/  LEA R164, P2, R153, R5, 0x1 ;  /* 0x0000000599a47211 */ /* 0x000fc400078408ff */
[----:B------:R3:W-:Y:S01]  /*7cf0*/  STL.64 [R1+0xa60], R170 ;  /* 0x000a60aa01007387 */ /* 0x0007e20000100a00 */
[----:B------:R-:W0:Y:S01]  /*7d00*/  LDC R124, c[0x0][0x268] ;  /* 0x00009a00ff7c7b82 */ /* 0x000e220000000800 */
[----:B------:R-:W-:Y:S02]  /*7d10*/  LEA.HI.X.SX32 R165, R153, R0, 0x1, P2 ;  /* 0x0000000099a57211 */ /* 0x000fe400010f0eff */
[----:B-1----:R-:W-:-:S05]  /*7d20*/  LEA R176, P0, R151, R5, 0x1 ;  /* 0x0000000597b07211 */ /* 0x002fca00078008ff */
[----:B------:R-:W1:Y:S01]  /*7d30*/  LDC R125, c[0x0][0x268] ;  /* 0x00009a00ff7d7b82 */ /* 0x000e620000000800 */
[C---:B---3--:R-:W-:Y:S02]  /*7d40*/  LEA R170, P1, R152.reuse, R5, 0x1 ;  /* 0x0000000598aa7211 */ /* 0x048fe400078208ff */
[-C--:B------:R-:W-:Y:S02]  /*7d50*/  LEA.HI.X.SX32 R177, R151, R0.reuse, 0x1, P0 ;  /* 0x0000000097b17211 */ /* 0x080fe400000f0eff */
[----:B------:R-:W-:-:S03]  /*7d60*/  LEA.HI.X.SX32 R171, R152, R0, 0x1, P1 ;  /* 0x0000000098ab7211 */ /* 0x000fc600008f0eff */
[----:B------:R-:W3:Y:S01]  /*7d70*/  LDC R126, c[0x0][0x268] ;  /* 0x00009a00ff7e7b82 */ /* 0x000ee20000000800 */
[----:B------:R-:W-:Y:S01]  /*7d80*/  STL.64 [R1+0xa58], R176 ;  /* 0x000a58b001007387 */ /* 0x000fe20000100a00 */
[----:B------:R-:W-:-:S03]  /*7d90*/  LEA R158, P2, R147, R5, 0x1 ;  /* 0x00000005939e7211 */ /* 0x000fc600078408ff */
[----:B------:R4:W-:Y:S03]  /*7da0*/  STL.64 [R1+0xa50], R170 ;  /* 0x000a50aa01007387 */ /* 0x0009e60000100a00 */
[----:B------:R-:W3:Y:S01]  /*7db0*/  LDC R130, c[0x0][0x268] ;  /* 0x00009a00ff827b82 */ /* 0x000ee20000000800 */
[----:B------:R5:W-:Y:S01]  /*7dc0*/  STL.64 [R1+0xa48], R164 ;  /* 0x000a48a401007387 */ /* 0x000be20000100a00 */
[----:B------:R-:W-:-:S06]  /*7dd0*/  LEA.HI.X.SX32 R159, R147, R0, 0x1, P2 ;  /* 0x00000000939f7211 */ /* 0x000fcc00010f0eff */
[----:B------:R-:W3:Y:S01]  /*7de0*/  LDC R131, c[0x0][0x268] ;  /* 0x00009a00ff837b82 */ /* 0x000ee20000000800 */
[CC--:B----4-:R-:W-:Y:S02]  /*7df0*/  LEA R170, P0, R145.reuse, R5.reuse, 0x1 ;  /* 0x0000000591aa7211 */ /* 0x0d0fe400078008ff */
[----:B-----5:R-:W-:Y:S02]  /*7e00*/  LEA R164, P1, R146, R5, 0x1 ;  /* 0x0000000592a47211 */ /* 0x020fe400078208ff */
[----:B------:R-:W-:-:S03]  /*7e10*/  LEA.HI.X.SX32 R171, R145, R0, 0x1, P0 ;  /* 0x0000000091ab7211 */ /* 0x000fc600000f0eff */
[----:B------:R-:W4:Y:S01]  /*7e20*/  LDC R132, c[0x0][0x268] ;  /* 0x00009a00ff847b82 */ /* 0x000f220000000800 */
[----:B------:R-:W-:Y:S01]  /*7e30*/  LEA.HI.X.SX32 R165, R146, R0, 0x1, P1 ;  /* 0x0000000092a57211 */ /* 0x000fe200008f0eff */
[----:B------:R-:W-:Y:S01]  /*7e40*/  STL.64 [R1+0xa40], R170 ;  /* 0x000a40aa01007387 */ /* 0x000fe20000100a00 */
[----:B------:R-:W-:-:S03]  /*7e50*/  LEA R152, P2, R141, R5, 0x1 ;  /* 0x000000058d987211 */ /* 0x000fc600078408ff */
[----:B------:R5:W-:Y:S02]  /*7e60*/  STL.64 [R1+0xa38], R164 ;  /* 0x000a38a401007387 */ /* 0x000be40000100a00 */
[----:B------:R-:W4:Y:S02]  /*7e70*/  LDC R136, c[0x0][0x268] ;  /* 0x00009a00ff887b82 */ /* 0x000f240000000800 */
[----:B------:R2:W-:Y:S01]  /*7e80*/  STL.64 [R1+0xa30], R158 ;  /* 0x000a309e01007387 */ /* 0x0005e20000100a00 */
[----:B------:R-:W-:Y:S01]  /*7e90*/  IMAD R54, R54, 0x2, R26 ;  /* 0x0000000236367824 */ /* 0x000fe200078e021a */
[----:B------:R-:W-:-:S04]  /*7ea0*/  LEA.HI.X.SX32 R153, R141, R0, 0x1, P2 ;  /* 0x000000008d997211 */ /* 0x000fc800010f0eff */
[----:B------:R-:W4:Y:S01]  /*7eb0*/  LDC R137, c[0x0][0x268] ;  /* 0x00009a00ff897b82 */ /* 0x000f220000000800 */
[-C--:B-----5:R-:W-:Y:S02]  /*7ec0*/  LEA R164, P0, R139, R5.reuse, 0x1 ;  /* 0x000000058ba47211 */ /* 0x0a0fe400078008ff */
[----:B--2---:R-:W-:-:S05]  /*7ed0*/  LEA R158, P1, R140, R5, 0x1 ;  /* 0x000000058c9e7211 */ /* 0x004fca00078208ff */
[----:B------:R-:W2:Y:S01]  /*7ee0*/  LDC R138, c[0x0][0x268] ;  /* 0x00009a00ff8a7b82 */ /* 0x000ea20000000800 */
[-C--:B------:R-:W-:Y:S02]  /*7ef0*/  LEA.HI.X.SX32 R165, R139, R0.reuse, 0x1, P0 ;  /* 0x000000008ba57211 */ /* 0x080fe400000f0eff */
[----:B------:R-:W-:-:S03]  /*7f00*/  LEA.HI.X.SX32 R159, R140, R0, 0x1, P1 ;  /* 0x000000008c9f7211 */ /* 0x000fc600008f0eff */
[----:B------:R-:W-:Y:S01]  /*7f10*/  STL.64 [R1+0xa28], R164 ;  /* 0x000a28a401007387 */ /* 0x000fe20000100a00 */
[----:B------:R-:W-:Y:S01]  /*7f20*/  LEA R10, R10, R54, 0x1 ;  /* 0x000000360a0a7211 */ /* 0x000fe200078e08ff */
[----:B------:R-:W5:Y:S02]  /*7f30*/  LDC R142, c[0x0][0x268] ;  /* 0x00009a00ff8e7b82 */ /* 0x000f640000000800 */
[----:B------:R0:W-:Y:S01]  /*7f40*/  STL.64 [R1+0xa20], R158 ;  /* 0x000a209e01007387 */ /* 0x0001e20000100a00 */
[----:B------:R-:W-:-:S03]  /*7f50*/  LEA R146, P2, R135, R5, 0x1 ;  /* 0x0000000587927211 */ /* 0x000fc600078408ff */
[----:B------:R1:W-:Y:S01]  /*7f60*/  STL.64 [R1+0xa18], R152 ;  /* 0x000a189801007387 */ /* 0x0003e20000100a00 */
[----:B------:R-:W-:Y:S01]  /*7f70*/  IMAD R37, R37, 0x2, R10 ;  /* 0x0000000225257824 */ /* 0x000fe200078e020a */
[----:B------:R-:W-:Y:S01]  /*7f80*/  LEA.HI.X.SX32 R147, R135, R0, 0x1, P2 ;  /* 0x0000000087937211 */ /* 0x000fe200010f0eff */
[----:B------:R-:W5:Y:S01]  /*7f90*/  LDC R143, c[0x0][0x268] ;  /* 0x00009a00ff8f7b82 */ /* 0x000f620000000800 */
[----:B0-----:R-:W-:-:S07]  /*7fa0*/  LEA R158, P0, R133, R5, 0x1 ;  /* 0x00000005859e7211 */ /* 0x001fce00078008ff */
[----:B------:R-:W0:Y:S01]  /*7fb0*/  LDC R144, c[0x0][0x268] ;  /* 0x00009a00ff907b82 */ /* 0x000e220000000800 */
[CC--:B-1----:R-:W-:Y:S02]  /*7fc0*/  LEA R152, P1, R134.reuse, R5.reuse, 0x1 ;  /* 0x0000000586987211 */ /* 0x0c2fe400078208ff */
[-C--:B------:R-:W-:Y:S02]  /*7fd0*/  LEA.HI.X.SX32 R159, R133, R0.reuse, 0x1, P0 ;  /* 0x00000000859f7211 */ /* 0x080fe400000f0eff */
[----:B------:R-:W-:Y:S01]  /*7fe0*/  LEA.HI.X.SX32 R153, R134, R0, 0x1, P1 ;  /* 0x0000000086997211 */ /* 0x000fe200008f0eff */
[----:B------:R-:W-:Y:S02]  /*7ff0*/  IMAD R53, R53, 0x2, R37 ;  /* 0x0000000235357824 */ /* 0x000fe400078e0225 */
[----:B------:R-:W-:Y:S01]  /*8000*/  STL.64 [R1+0xa10], R158 ;  /* 0x000a109e01007387 */ /* 0x000fe20000100a00 */
[----:B------:R-:W-:Y:S01]  /*8010*/  LEA R140, P2, R129, R5, 0x1 ;  /* 0x00000005818c7211 */ /* 0x000fe200078408ff */
[----:B------:R-:W1:Y:S02]  /*8020*/  LDC R148, c[0x0][0x268] ;  /* 0x00009a00ff947b82 */ /* 0x000e640000000800 */
[----:B------:R3:W-:Y:S01]  /*8030*/  STL.64 [R1+0xa08], R152 ;  /* 0x000a089801007387 */ /* 0x0007e20000100a00 */
[----:B------:R-:W-:-:S03]  /*8040*/  LEA R18, R18, R53, 0x1 ;  /* 0x0000003512127211 */ /* 0x000fc600078e08ff */
[----:B------:R4:W-:Y:S01]  /*8050*/  STL.64 [R1+0xa00], R146 ;  /* 0x000a009201007387 */ /* 0x0009e20000100a00 */
[----:B------:R-:W-:Y:S01]  /*8060*/  LEA.HI.X.SX32 R141, R129, R0, 0x1, P2 ;  /* 0x00000000818d7211 */ /* 0x000fe200010f0eff */
[----:B------:R-:W1:Y:S01]  /*8070*/  LDC R149, c[0x0][0x268] ;  /* 0x00009a00ff957b82 */ /* 0x000e620000000800 */
[----:B---3--:R-:W-:-:S07]  /*8080*/  LEA R152, P0, R127, R5, 0x1 ;  /* 0x000000057f987211 */ /* 0x008fce00078008ff */
[----:B------:R-:W3:Y:S01]  /*8090*/  LDC R150, c[0x0][0x268] ;  /* 0x00009a00ff967b82 */ /* 0x000ee20000000800 */
[CC--:B----4-:R-:W-:Y:S02]  /*80a0*/  LEA R146, P1, R128.reuse, R5.reuse, 0x1 ;  /* 0x0000000580927211 */ /* 0x0d0fe400078208ff */
[-C--:B------:R-:W-:Y:S02]  /*80b0*/  LEA.HI.X.SX32 R153, R127, R0.reuse, 0x1, P0 ;  /* 0x000000007f997211 */ /* 0x080fe400000f0eff */
[----:B------:R-:W-:Y:S01]  /*80c0*/  LEA.HI.X.SX32 R147, R128, R0, 0x1, P1 ;  /* 0x0000000080937211 */ /* 0x000fe200008f0eff */
[----:B------:R-:W-:Y:S02]  /*80d0*/  IMAD R36, R36, 0x2, R18 ;  /* 0x0000000224247824 */ /* 0x000fe400078e0212 */
[----:B------:R-:W4:Y:S01]  /*80e0*/  LDC R154, c[0x0][0x268] ;  /* 0x00009a00ff9a7b82 */ /* 0x000f220000000800 */
[----:B------:R-:W-:Y:S01]  /*80f0*/  STL.64 [R1+0x9f8], R152 ;  /* 0x0009f89801007387 */ /* 0x000fe20000100a00 */
[----:B------:R-:W-:Y:S01]  /*8100*/  LEA R134, P2, R123, R5, 0x1 ;  /* 0x000000057b867211 */ /* 0x000fe200078408ff */
[----:B------:R-:W-:-:S02]  /*8110*/  IMAD R52, R52, 0x2, R36 ;  /* 0x0000000234347824 */ /* 0x000fc400078e0224 */
[----:B------:R2:W-:Y:S03]  /*8120*/  STL.64 [R1+0x9f0], R146 ;  /* 0x0009f09201007387 */ /* 0x0005e60000100a00 */
[----:B------:R-:W4:Y:S01]  /*8130*/  LDC R155, c[0x0][0x268] ;  /* 0x00009a00ff9b7b82 */ /* 0x000f220000000800 */
[----:B------:R5:W-:Y:S01]  /*8140*/  STL.64 [R1+0x9e8], R140 ;  /* 0x0009e88c01007387 */ /* 0x000be20000100a00 */
[----:B------:R-:W-:-:S06]  /*8150*/  LEA R6, R6, R52, 0x1 ;  /* 0x0000003406067211 */ /* 0x000fcc00078e08ff */
[----:B------:R-:W4:Y:S01]  /*8160*/  LDC R156, c[0x0][0x268] ;  /* 0x00009a00ff9c7b82 */ /* 0x000f220000000800 */
[CC--:B--2---:R-:W-:Y:S02]  /*8170*/  LEA R146, P0, R121.reuse, R5.reuse, 0x1 ;  /* 0x0000000579927211 */ /* 0x0c4fe400078008ff */
[----:B-----5:R-:W-:Y:S02]  /*8180*/  LEA R140, P1, R122, R5, 0x1 ;  /* 0x000000057a8c7211 */ /* 0x020fe400078208ff */
[----:B------:R-:W-:-:S03]  /*8190*/  LEA.HI.X.SX32 R147, R121, R0, 0x1, P0 ;  /* 0x0000000079937211 */ /* 0x000fc600000f0eff */
[----:B------:R-:W2:Y:S01]  /*81a0*/  LDC R160, c[0x0][0x268] ;  /* 0x00009a00ffa07b82 */ /* 0x000ea20000000800 */
[-C--:B------:R-:W-:Y:S02]  /*81b0*/  LEA.HI.X.SX32 R141, R122, R0.reuse, 0x1, P1 ;  /* 0x000000007a8d7211 */ /* 0x080fe400008f0eff */
[----:B------:R-:W-:Y:S01]  /*81c0*/  LEA.HI.X.SX32 R135, R123, R0, 0x1, P2 ;  /* 0x000000007b877211 */ /* 0x000fe200010f0eff */
[----:B------:R-:W-:Y:S01]  /*81d0*/  STL.64 [R1+0x9e0], R146 ;  /* 0x0009e09201007387 */ /* 0x000fe20000100a00 */
[----:B------:R-:W-:-:S03]  /*81e0*/  IMAD R25, R25, 0x2, R6 ;  /* 0x0000000219197824 */ /* 0x000fc600078e0206 */
[----:B------:R5:W-:Y:S01]  /*81f0*/  STL.64 [R1+0x9d8], R140 ;  /* 0x0009d88c01007387 */ /* 0x000be20000100a00 */
[----:B------:R-:W-:Y:S01]  /*8200*/  LEA R128, P2, R117, R5, 0x1 ;  /* 0x0000000575807211 */ /* 0x000fe200078408ff */
[----:B------:R-:W2:Y:S02]  /*8210*/  LDC R161, c[0x0][0x268] ;  /* 0x00009a00ffa17b82 */ /* 0x000ea40000000800 */
[----:B------:R0:W-:Y:S01]  /*8220*/  STL.64 [R1+0x9d0], R134 ;  /* 0x0009d08601007387 */ /* 0x0001e20000100a00 */
[----:B------:R-:W-:Y:S01]  /*8230*/  IMAD R51, R51, 0x2, R25 ;  /* 0x0000000233337824 */ /* 0x000fe200078e0219 */
[----:B------:R-:W-:-:S04]  /*8240*/  LEA.HI.X.SX32 R129, R117, R0, 0x1, P2 ;  /* 0x0000000075817211 */ /* 0x000fc800010f0eff */
[----:B------:R-:W2:Y:S01]  /*8250*/  LDC R162, c[0x0][0x268] ;  /* 0x00009a00ffa27b82 */ /* 0x000ea20000000800 */
[CC--:B-----5:R-:W-:Y:S02]  /*8260*/  LEA R140, P0, R115.reuse, R5.reuse, 0x1 ;  /* 0x00000005738c7211 */ /* 0x0e0fe400078008ff */
[----:B0-----:R-:W-:Y:S02]  /*8270*/  LEA R134, P1, R116, R5, 0x1 ;  /* 0x0000000574867211 */ /* 0x001fe400078208ff */
[----:B------:R-:W-:-:S03]  /*8280*/  LEA.HI.X.SX32 R141, R115, R0, 0x1, P0 ;  /* 0x00000000738d7211 */ /* 0x000fc600000f0eff */
[----:B------:R-:W0:Y:S01]  /*8290*/  LDC R166, c[0x0][0x268] ;  /* 0x00009a00ffa67b82 */ /* 0x000e220000000800 */
[----:B------:R-:W-:Y:S02]  /*82a0*/  LEA.HI.X.SX32 R135, R116, R0, 0x1, P1 ;  /* 0x0000000074877211 */ /* 0x000fe400008f0eff */
[----:B------:R-:W-:Y:S01]  /*82b0*/  LEA R13, R13, R51, 0x1 ;  /* 0x000000330d0d7211 */ /* 0x000fe200078e08ff */
[----:B------:R-:W-:Y:S01]  /*82c0*/  STL.64 [R1+0x9c8], R140 ;  /* 0x0009c88c01007387 */ /* 0x000fe20000100a00 */
[----:B------:R-:W-:-:S03]  /*82d0*/  LEA R122, P2, R111, R5, 0x1 ;  /* 0x000000056f7a7211 */ /* 0x000fc600078408ff */
[----:B------:R5:W-:Y:S01]  /*82e0*/  STL.64 [R1+0x9c0], R134 ;  /* 0x0009c08601007387 */ /* 0x000be20000100a00 */
[----:B------:R-:W-:Y:S01]  /*82f0*/  IMAD R35, R35, 0x2, R13 ;  /* 0x0000000223237824 */ /* 0x000fe200078e020d */
[----:B------:R-:W0:Y:S02]  /*8300*/  LDC R167, c[0x0][0x268] ;  /* 0x00009a00ffa77b82 */ /* 0x000e240000000800 */
[----:B------:R1:W-:Y:S01]  /*8310*/  STL.64 [R1+0x9b8], R128 ;  /* 0x0009b88001007387 */ /* 0x0003e20000100a00 */
[----:B------:R-:W-:-:S05]  /*8320*/  LEA.HI.X.SX32 R123, R111, R0, 0x1, P2 ;  /* 0x000000006f7b7211 */ /* 0x000fca00010f0eff */
[----:B------:R-:W0:Y:S01]  /*8330*/  LDC R168, c[0x0][0x268] ;  /* 0x00009a00ffa87b82 */ /* 0x000e220000000800 */
[CC--:B-----5:R-:W-:Y:S02]  /*8340*/  LEA R134, P0, R109.reuse, R5.reuse, 0x1 ;  /* 0x000000056d867211 */ /* 0x0e0fe400078008ff */
[----:B-1----:R-:W-:Y:S02]  /*8350*/  LEA R128, P1, R110, R5, 0x1 ;  /* 0x000000056e807211 */ /* 0x002fe400078208ff */
[----:B------:R-:W-:-:S03]  /*8360*/  LEA.HI.X.SX32 R135, R109, R0, 0x1, P0 ;  /* 0x000000006d877211 */ /* 0x000fc600000f0eff */
[----:B------:R-:W1:Y:S01]  /*8370*/  LDC R172, c[0x0][0x268] ;  /* 0x00009a00ffac7b82 */ /* 0x000e620000000800 */
[----:B------:R-:W-:Y:S01]  /*8380*/  LEA.HI.X.SX32 R129, R110, R0, 0x1, P1 ;  /* 0x000000006e817211 */ /* 0x000fe200008f0eff */
[----:B------:R-:W-:Y:S01]  /*8390*/  IMAD R50, R50, 0x2, R35 ;  /* 0x0000000232327824 */ /* 0x000fe200078e0223 */
[----:B------:R-:W-:Y:S01]  /*83a0*/  STL.64 [R1+0x9b0], R134 ;  /* 0x0009b08601007387 */ /* 0x000fe20000100a00 */
[----:B------:R-:W-:-:S03]  /*83b0*/  LEA R116, P2, R105, R5, 0x1 ;  /* 0x0000000569747211 */ /* 0x000fc600078408ff */
[----:B------:R5:W-:Y:S01]  /*83c0*/  STL.64 [R1+0x9a8], R128 ;  /* 0x0009a88001007387 */ /* 0x000be20000100a00 */
[----:B------:R-:W-:Y:S01]  /*83d0*/  LEA R24, R24, R50, 0x1 ;  /* 0x0000003218187211 */ /* 0x000fe200078e08ff */
[----:B------:R-:W1:Y:S02]  /*83e0*/  LDC R173, c[0x0][0x268] ;  /* 0x00009a00ffad7b82 */ /* 0x000e640000000800 */
[----:B------:R3:W-:Y:S01]  /*83f0*/  STL.64 [R1+0x9a0], R122 ;  /* 0x0009a07a01007387 */ /* 0x0007e20000100a00 */
[----:B------:R-:W-:Y:S01]  /*8400*/  LEA.HI.X.SX32 R117, R105, R0, 0x1, P2 ;  /* 0x0000000069757211 */ /* 0x000fe200010f0eff */
[----:B------:R-:W-:-:S04]  /*8410*/  IMAD R34, R34, 0x2, R24 ;  /* 0x0000000222227824 */ /* 0x000fc800078e0218 */
        /* <DEDUP_REMOVED lines=31> */
[CC--:B0-----:R-:W-:Y:S02]  /*8610*/  LEA R110, P1, R92.reuse, R5.reuse, 0x1 ;  /* 0x000000055c6e7211 */ /* 0x0c1fe400078208ff */
[-C--:B------:R-:W-:Y:S02]  /*8620*/  LEA.HI.X.SX32 R117, R91, R0.reuse, 0x1, P0 ;  /* 0x000000005b757211 */ /* 0x080fe400000f0eff */
[----:B------:R-:W-:Y:S02]  /*8630*/  LEA.HI.X.SX32 R111, R92, R0, 0x1, P1 ;  /* 0x000000005c6f7211 */ /* 0x000fe400008f0eff */
[----:B------:R-:W-:Y:S01]  /*8640*/  LEA R12, R12, R48, 0x1 ;  /* 0x000000300c0c7211 */ /* 0x000fe200078e08ff */
[----:B------:R-:W-:Y:S01]  /*8650*/  STL.64 [R1+0x968], R116 ;  /* 0x0009687401007387 */ /* 0x000fe20000100a00 */
[----:B------:R-:W-:Y:S01]  /*8660*/  LEA R98, P2, R87, R5, 0x1 ;  /* 0x0000000557627211 */ /* 0x000fe200078408ff */
[----:B------:R-:W0:Y:S02]  /*8670*/  LDC R191, c[0x0][0x268] ;  /* 0x00009a00ffbf7b82 */ /* 0x000e240000000800 */
[----:B------:R1:W-:Y:S01]  /*8680*/  STL.64 [R1+0x960], R110 ;  /* 0x0009606e01007387 */ /* 0x0003e20000100a00 */
[----:B------:R-:W-:-:S03]  /*8690*/  IMAD R33, R33, 0x2, R12 ;  /* 0x0000000221217824 */ /* 0x000fc600078e020c */
[----:B------:R3:W-:Y:S01]  /*86a0*/  STL.64 [R1+0x958], R104 ;  /* 0x0009586801007387 */ /* 0x0007e20000100a00 */
[----:B------:R-:W-:Y:S01]  /*86b0*/  IMAD R47, R47, 0x2, R33 ;  /* 0x000000022f2f7824 */ /* 0x000fe200078e0221 */
[----:B------:R-:W-:Y:S01]  /*86c0*/  LEA.HI.X.SX32 R99, R87, R0, 0x1, P2 ;  /* 0x0000000057637211 */ /* 0x000fe200010f0eff */
[----:B------:R-:W0:Y:S01]  /*86d0*/  LDC R192, c[0x0][0x268] ;  /* 0x00009a00ffc07b82 */ /* 0x000e220000000800 */
[----:B-1----:R-:W-:-:S07]  /*86e0*/  LEA R110, P0, R85, R5, 0x1 ;  /* 0x00000005556e7211 */ /* 0x002fce00078008ff */
[----:B------:R-:W1:Y:S01]  /*86f0*/  LDC R196, c[0x0][0x268] ;  /* 0x00009a00ffc47b82 */ /* 0x000e620000000800 */
[C---:B---3--:R-:W-:Y:S02]  /*8700*/  LEA R104, P1, R86.reuse, R5, 0x1 ;  /* 0x0000000556687211 */ /* 0x048fe400078208ff */
[-C--:B------:R-:W-:Y:S02]  /*8710*/  LEA.HI.X.SX32 R111, R85, R0.reuse, 0x1, P0 ;  /* 0x00000000556f7211 */ /* 0x080fe400000f0eff */
[-C--:B------:R-:W-:Y:S02]  /*8720*/  LEA.HI.X.SX32 R105, R86, R0.reuse, 0x1, P1 ;  /* 0x0000000056697211 */ /* 0x080fe400008f0eff */
[----:B------:R-:W-:Y:S01]  /*8730*/  LEA R23, R23, R47, 0x1 ;  /* 0x0000002f17177211 */ /* 0x000fe200078e08ff */
[----:B------:R-:W-:Y:S01]  /*8740*/  STL.64 [R1+0x950], R110 ;  /* 0x0009506e01007387 */ /* 0x000fe20000100a00 */
[CC--:B------:R-:W-:Y:S01]  /*8750*/  LEA R92, P2, R81.reuse, R5.reuse, 0x1 ;  /* 0x00000005515c7211 */ /* 0x0c0fe200078408ff */
[----:B------:R-:W3:Y:S02]  /*8760*/  LDC R197, c[0x0][0x268] ;  /* 0x00009a00ffc57b82 */ /* 0x000ee40000000800 */
[----:B------:R4:W-:Y:S04]  /*8770*/  STL.64 [R1+0x948], R104 ;  /* 0x0009486801007387 */ /* 0x0009e80000100a00 */
[----:B------:R5:W-:Y:S01]  /*8780*/  STL.64 [R1+0x940], R98 ;  /* 0x0009406201007387 */ /* 0x000be20000100a00 */
[----:B------:R-:W-:Y:S01]  /*8790*/  IMAD R32, R32, 0x2, R23 ;  /* 0x0000000220207824 */ /* 0x000fe200078e0217 */
[----:B------:R-:W-:Y:S01]  /*87a0*/  LEA.HI.X.SX32 R93, R81, R0, 0x1, P2 ;  /* 0x00000000515d7211 */ /* 0x000fe200010f0eff */
[----:B------:R-:W3:Y:S01]  /*87b0*/  LDC R198, c[0x0][0x268] ;  /* 0x00009a00ffc67b82 */ /* 0x000ee20000000800 */
[----:B----4-:R-:W-:-:S07]  /*87c0*/  LEA R104, P0, R79, R5, 0x1 ;  /* 0x000000054f687211 */ /* 0x010fce00078008ff */
[----:B------:R-:W4:Y:S01]  /*87d0*/  LDC R202, c[0x0][0x268] ;  /* 0x00009a00ffca7b82 */ /* 0x000f220000000800 */
[CC--:B-----5:R-:W-:Y:S02]  /*87e0*/  LEA R98, P1, R80.reuse, R5.reuse, 0x1 ;  /* 0x0000000550627211 */ /* 0x0e0fe400078208ff */
[-C--:B------:R-:W-:Y:S02]  /*87f0*/  LEA.HI.X.SX32 R105, R79, R0.reuse, 0x1, P0 ;  /* 0x000000004f697211 */ /* 0x080fe400000f0eff */
[----:B------:R-:W-:Y:S01]  /*8800*/  LEA.HI.X.SX32 R99, R80, R0, 0x1, P1 ;  /* 0x0000000050637211 */ /* 0x000fe200008f0eff */
[----:B------:R-:W-:Y:S02]  /*8810*/  IMAD R46, R46, 0x2, R32 ;  /* 0x000000022e2e7824 */ /* 0x000fe400078e0220 */
[----:B------:R-:W-:Y:S01]  /*8820*/  STL.64 [R1+0x938], R104 ;  /* 0x0009386801007387 */ /* 0x000fe20000100a00 */
[----:B------:R-:W-:Y:S01]  /*8830*/  LEA R86, P2, R75, R5, 0x1 ;  /* 0x000000054b567211 */ /* 0x000fe200078408ff */
[----:B------:R-:W5:Y:S02]  /*8840*/  LDC R203, c[0x0][0x268] ;  /* 0x00009a00ffcb7b82 */ /* 0x000f640000000800 */
[----:B------:R2:W-:Y:S01]  /*8850*/  STL.64 [R1+0x930], R98 ;  /* 0x0009306201007387 */ /* 0x0005e20000100a00 */
[----:B------:R-:W-:-:S03]  /*8860*/  LEA R16, R16, R46, 0x1 ;  /* 0x0000002e10107211 */ /* 0x000fc600078e08ff */
[----:B------:R0:W-:Y:S01]  /*8870*/  STL.64 [R1+0x928], R92 ;  /* 0x0009285c01007387 */ /* 0x0001e20000100a00 */
[----:B------:R-:W-:Y:S01]  /*8880*/  LEA.HI.X.SX32 R87, R75, R0, 0x1, P2 ;  /* 0x000000004b577211 */ /* 0x000fe200010f0eff */
[----:B------:R-:W5:Y:S01]  /*8890*/  LDC R204, c[0x0][0x268] ;  /* 0x00009a00ffcc7b82 */ /* 0x000f620000000800 */
[----:B--2---:R-:W-:-:S07]  /*88a0*/  LEA R98, P0, R73, R5, 0x1 ;  /* 0x0000000549627211 */ /* 0x004fce00078008ff */
[----:B------:R-:W2:Y:S01]  /*88b0*/  LDC R208, c[0x0][0x268] ;  /* 0x00009a00ffd07b82 */ /* 0x000ea20000000800 */
[C---:B0-----:R-:W-:Y:S02]  /*88c0*/  LEA R92, P1, R74.reuse, R5, 0x1 ;  /* 0x000000054a5c7211 */ /* 0x041fe400078208ff */
[-C--:B------:R-:W-:Y:S02]  /*88d0*/  LEA.HI.X.SX32 R99, R73, R0.reuse, 0x1, P0 ;  /* 0x0000000049637211 */ /* 0x080fe400000f0eff */
[----:B------:R-:W-:Y:S01]  /*88e0*/  LEA.HI.X.SX32 R93, R74, R0, 0x1, P1 ;  /* 0x000000004a5d7211 */ /* 0x000fe200008f0eff */
[----:B------:R-:W-:Y:S02]  /*88f0*/  IMAD R22, R22, 0x2, R16 ;  /* 0x0000000216167824 */ /* 0x000fe400078e0210 */
[----:B------:R-:W0:Y:S01]  /*8900*/  LDC R209, c[0x0][0x268] ;  /* 0x00009a00ffd17b82 */ /* 0x000e220000000800 */
[----:B------:R-:W-:Y:S01]  /*8910*/  STL.64 [R1+0x920], R98 ;  /* 0x0009206201007387 */ /* 0x000fe20000100a00 */
[----:B------:R-:W-:-:S03]  /*8920*/  IMAD R45, R45, 0x2, R22 ;  /* 0x000000022d2d7824 */ /* 0x000fc600078e0216 */
[----:B------:R1:W-:Y:S01]  /*8930*/  STL.64 [R1+0x918], R92 ;  /* 0x0009185c01007387 */ /* 0x0003e20000100a00 */
[----:B------:R-:W-:Y:S02]  /*8940*/  LEA R80, P2, R69, R5, 0x1 ;  /* 0x0000000545507211 */ /* 0x000fe400078408ff */
[----:B------:R-:W0:Y:S01]  /*8950*/  LDC R210, c[0x0][0x268] ;  /* 0x00009a00ffd27b82 */ /* 0x000e220000000800 */
[----:B------:R3:W-:Y:S01]  /*8960*/  STL.64 [R1+0x910], R86 ;  /* 0x0009105601007387 */ /* 0x0007e20000100a00 */
[----:B------:R-:W-:-:S06]  /*8970*/  LEA R2, R2, R45, 0x1 ;  /* 0x0000002d02027211 */ /* 0x000fcc00078e08ff */
[----:B------:R-:W0:Y:S01]  /*8980*/  LDC R214, c[0x0][0x268] ;  /* 0x00009a00ffd67b82 */ /* 0x000e220000000800 */
[CC--:B-1----:R-:W-:Y:S02]  /*8990*/  LEA R92, P0, R67.reuse, R5.reuse, 0x1 ;  /* 0x00000005435c7211 */ /* 0x0c2fe400078008ff */
[----:B---3--:R-:W-:Y:S02]  /*89a0*/  LEA R86, P1, R68, R5, 0x1 ;  /* 0x0000000544567211 */ /* 0x008fe400078208ff */
[----:B------:R-:W-:-:S03]  /*89b0*/  LEA.HI.X.SX32 R93, R67, R0, 0x1, P0 ;  /* 0x00000000435d7211 */ /* 0x000fc600000f0eff */
[----:B------:R-:W1:Y:S01]  /*89c0*/  LDC R215, c[0x0][0x268] ;  /* 0x00009a00ffd77b82 */ /* 0x000e620000000800 */
[-C--:B------:R-:W-:Y:S02]  /*89d0*/  LEA.HI.X.SX32 R87, R68, R0.reuse, 0x1, P1 ;  /* 0x0000000044577211 */ /* 0x080fe400008f0eff */
[----:B------:R-:W-:Y:S01]  /*89e0*/  LEA.HI.X.SX32 R81, R69, R0, 0x1, P2 ;  /* 0x0000000045517211 */ /* 0x000fe200010f0eff */
[----:B------:R-:W-:Y:S01]  /*89f0*/  STL.64 [R1+0x908], R92 ;  /* 0x0009085c01007387 */ /* 0x000fe20000100a00 */
[----:B------:R-:W-:-:S03]  /*8a00*/  IMAD R31, R31, 0x2, R2 ;  /* 0x000000021f1f7824 */ /* 0x000fc600078e0202 */
[----:B------:R3:W-:Y:S01]  /*8a10*/  STL.64 [R1+0x900], R86 ;  /* 0x0009005601007387 */ /* 0x0007e20000100a00 */
[C---:B------:R-:W-:Y:S01]  /*8a20*/  LEA R74, P2, R63.reuse, R5, 0x1 ;  /* 0x000000053f4a7211 */ /* 0x040fe200078408ff */
[----:B------:R-:W1:Y:S02]  /*8a30*/  LDC R216, c[0x0][0x268] ;  /* 0x00009a00ffd87b82 */ /* 0x000e640000000800 */
[----:B------:R4:W-:Y:S01]  /*8a40*/  STL.64 [R1+0x8f8], R80 ;  /* 0x0008f85001007387 */ /* 0x0009e20000100a00 */
[----:B------:R-:W-:Y:S01]  /*8a50*/  IMAD R44, R44, 0x2, R31 ;  /* 0x000000022c2c7824 */ /* 0x000fe200078e021f */
[----:B------:R-:W-:-:S04]  /*8a60*/  LEA.HI.X.SX32 R75, R63, R0, 0x1, P2 ;  /* 0x000000003f4b7211 */ /* 0x000fc800010f0eff */
[----:B------:R-:W1:Y:S01]  /*8a70*/  LDC R220, c[0x0][0x268] ;  /* 0x00009a00ffdc7b82 */ /* 0x000e620000000800 */
[CC--:B---3--:R-:W-:Y:S02]  /*8a80*/  LEA R86, P0, R3.reuse, R5.reuse, 0x1 ;  /* 0x0000000503567211 */ /* 0x0c8fe400078008ff */
[----:B----4-:R-:W-:Y:S02]  /*8a90*/  LEA R80, P1, R62, R5, 0x1 ;  /* 0x000000053e507211 */ /* 0x010fe400078208ff */
[----:B------:R-:W-:-:S03]  /*8aa0*/  LEA.HI.X.SX32 R87, R3, R0, 0x1, P0 ;  /* 0x0000000003577211 */ /* 0x000fc600000f0eff */
[----:B------:R-:W3:Y:S01]  /*8ab0*/  LDC R221, c[0x0][0x268] ;  /* 0x00009a00ffdd7b82 */ /* 0x000ee20000000800 */
[----:B------:R-:W-:Y:S02]  /*8ac0*/  LEA.HI.X.SX32 R81, R62, R0, 0x1, P1 ;  /* 0x000000003e517211 */ /* 0x000fe400008f0eff */
[----:B------:R-:W-:Y:S01]  /*8ad0*/  LEA R8, R8, R44, 0x1 ;  /* 0x0000002c08087211 */ /* 0x000fe200078e08ff */
[----:B------:R-:W-:Y:S01]  /*8ae0*/  STL.64 [R1+0x8f0], R86 ;  /* 0x0008f05601007387 */ /* 0x000fe20000100a00 */
[----:B------:R-:W-:-:S03]  /*8af0*/  LEA R68, P2, R61, R5, 0x1 ;  /* 0x000000053d447211 */ /* 0x000fc600078408ff */
[----:B------:R4:W-:Y:S01]  /*8b00*/  STL.64 [R1+0x8e8], R80 ;  /* 0x0008e85001007387 */ /* 0x0009e20000100a00 */
[----:B------:R-:W-:Y:S01]  /*8b10*/  IMAD R30, R30, 0x2, R8 ;  /* 0x000000021e1e7824 */ /* 0x000fe200078e0208 */
[----:B------:R-:W3:Y:S02]  /*8b20*/  LDC R222, c[0x0][0x268] ;  /* 0x00009a00ffde7b82 */ /* 0x000ee40000000800 */
[----:B------:R5:W-:Y:S01]  /*8b30*/  STL.64 [R1+0x8e0], R74 ;  /* 0x0008e04a01007387 */ /* 0x000be20000100a00 */
[----:B------:R-:W-:Y:S01]  /*8b40*/  IMAD R43, R43, 0x2, R30 ;  /* 0x000000022b2b7824 */ /* 0x000fe200078e021e */
[----:B------:R-:W-:-:S04]  /*8b50*/  LEA.HI.X.SX32 R69, R61, R0, 0x1, P2 ;  /* 0x000000003d457211 */ /* 0x000fc800010f0eff */
[----:B------:R-:W3:Y:S01]  /*8b60*/  LDC R226, c[0x0][0x268] ;  /* 0x00009a00ffe27b82 */ /* 0x000ee20000000800 */
[CC--:B----4-:R-:W-:Y:S02]  /*8b70*/  LEA R80, P0, R21.reuse, R5.reuse, 0x1 ;  /* 0x0000000515507211 */ /* 0x0d0fe400078008ff */
[----:B-----5:R-:W-:Y:S02]  /*8b80*/  LEA R74, P1, R42, R5, 0x1 ;  /* 0x000000052a4a7211 */ /* 0x020fe400078208ff */
[----:B------:R-:W-:-:S03]  /*8b90*/  LEA.HI.X.SX32 R81, R21, R0, 0x1, P0 ;  /* 0x0000000015517211 */ /* 0x000fc600000f0eff */
[----:B------:R-:W4:Y:S01]  /*8ba0*/  LDC R227, c[0x0][0x268] ;  /* 0x00009a00ffe37b82 */ /* 0x000f220000000800 */
[----:B------:R-:W-:Y:S01]  /*8bb0*/  LEA.HI.X.SX32 R75, R42, R0, 0x1, P1 ;  /* 0x000000002a4b7211 */ /* 0x000fe200008f0eff */
[----:B------:R-:W-:Y:S01]  /*8bc0*/  STL.64 [R1+0x8d8], R80 ;  /* 0x0008d85001007387 */ /* 0x000fe20000100a00 */
[----:B------:R-:W-:-:S03]  /*8bd0*/  LEA R3, R64, R43, 0x1 ;  /* 0x0000002b40037211 */ /* 0x000fc600078e08ff */
[----:B------:R5:W-:Y:S01]  /*8be0*/  STL.64 [R1+0x8d0], R74 ;  /* 0x0008d04a01007387 */ /* 0x000be20000100a00 */
[C---:B------:R-:W-:Y:S01]  /*8bf0*/  LEA R62, P2, R60.reuse, R5, 0x1 ;  /* 0x000000053c3e7211 */ /* 0x040fe200078408ff */
[----:B------:R-:W4:Y:S02]  /*8c00*/  LDC R228, c[0x0][0x268] ;  /* 0x00009a00ffe47b82 */ /* 0x000f240000000800 */
[----:B------:R2:W-:Y:S01]  /*8c10*/  STL.64 [R1+0x8c8], R68 ;  /* 0x0008c84401007387 */ /* 0x0005e20000100a00 */
[----:B------:R-:W-:Y:S01]  /*8c20*/  IMAD R21, R65, 0x2, R3 ;  /* 0x0000000241157824 */ /* 0x000fe200078e0203 */
[----:B------:R-:W-:-:S04]  /*8c30*/  LEA.HI.X.SX32 R63, R60, R0, 0x1, P2 ;  /* 0x000000003c3f7211 */ /* 0x000fc800010f0eff */
[----:B------:R-:W4:Y:S01]  /*8c40*/  LDC R232, c[0x0][0x268] ;  /* 0x00009a00ffe87b82 */ /* 0x000f220000000800 */
[-C--:B-----5:R-:W-:Y:S02]  /*8c50*/  LEA R74, P0, R15, R5.reuse, 0x1 ;  /* 0x000000050f4a7211 */ /* 0x0a0fe400078008ff */
[----:B--2---:R-:W-:Y:S02]  /*8c60*/  LEA R68, P1, R29, R5, 0x1 ;  /* 0x000000051d447211 */ /* 0x004fe400078208ff */
[----:B------:R-:W-:-:S03]  /*8c70*/  LEA.HI.X.SX32 R75, R15, R0, 0x1, P0 ;  /* 0x000000000f4b7211 */ /* 0x000fc600000f0eff */
[----:B------:R-:W2:Y:S01]  /*8c80*/  LDC R233, c[0x0][0x268] ;  /* 0x00009a00ffe97b82 */ /* 0x000ea20000000800 */
[----:B------:R-:W-:Y:S01]  /*8c90*/  LEA.HI.X.SX32 R69, R29, R0, 0x1, P1 ;  /* 0x000000001d457211 */ /* 0x000fe200008f0eff */
[----:B------:R-:W-:Y:S01]  /*8ca0*/  IMAD R42, R66, 0x2, R21 ;  /* 0x00000002422a7824 */ /* 0x000fe200078e0215 */
[-C--:B------:R-:W-:Y:S01]  /*8cb0*/  LEA R66, P0, R20, R5.reuse, 0x1 ;  /* 0x0000000514427211 */ /* 0x080fe200078008ff */
[----:B------:R-:W-:Y:S01]  /*8cc0*/  STL.64 [R1+0x8c0], R74 ;  /* 0x0008c04a01007387 */ /* 0x000fe20000100a00 */
[----:B------:R-:W-:-:S03]  /*8cd0*/  LEA R64, P1, R41, R5, 0x1 ;  /* 0x0000000529407211 */ /* 0x000fc600078208ff */
[----:B------:R-:W-:Y:S01]  /*8ce0*/  STL.64 [R1+0x8b8], R68 ;  /* 0x0008b84401007387 */ /* 0x000fe20000100a00 */
[-C--:B------:R-:W-:Y:S01]  /*8cf0*/  LEA.HI.X.SX32 R67, R20, R0.reuse, 0x1, P0 ;  /* 0x0000000014437211 */ /* 0x080fe200000f0eff */
[----:B------:R-:W5:Y:S02]  /*8d00*/  LDC R234, c[0x0][0x268] ;  /* 0x00009a00ffea7b82 */ /* 0x000f640000000800 */
[----:B------:R0:W-:Y:S01]  /*8d10*/  STL.64 [R1+0x8b0], R62 ;  /* 0x0008b03e01007387 */ /* 0x0001e20000100a00 */
[----:B------:R-:W-:-:S03]  /*8d20*/  LEA.HI.X.SX32 R65, R41, R0, 0x1, P1 ;  /* 0x0000000029417211 */ /* 0x000fc600008f0eff */
[----:B------:R-:W-:Y:S02]  /*8d30*/  STL.64 [R1+0x8a8], R66 ;  /* 0x0008a84201007387 */ /* 0x000fe40000100a00 */
[----:B------:R-:W5:Y:S01]  /*8d40*/  LDC R235, c[0x0][0x268] ;  /* 0x00009a00ffeb7b82 */ /* 0x000f620000000800 */
[----:B0-----:R-:W-:-:S07]  /*8d50*/  LEA R62, P2, R59, R5, 0x1 ;  /* 0x000000053b3e7211 */ /* 0x001fce00078408ff */
[----:B------:R-:W0:Y:S01]  /*8d60*/  LDC R238, c[0x0][0x268] ;  /* 0x00009a00ffee7b82 */ /* 0x000e220000000800 */
[----:B------:R-:W-:Y:S01]  /*8d70*/  LEA.HI.X.SX32 R63, R59, R0, 0x1, P2 ;  /* 0x000000003b3f7211 */ /* 0x000fe200010f0eff */
[----:B------:R1:W-:Y:S01]  /*8d80*/  STL.64 [R1+0x8a0], R64 ;  /* 0x0008a04001007387 */ /* 0x0003e20000100a00 */
[----:B------:R-:W-:-:S03]  /*8d90*/  LEA R60, P2, R58, R5, 0x1 ;  /* 0x000000053a3c7211 */ /* 0x000fc600078408ff */
[----:B------:R3:W-:Y:S01]  /*8da0*/  STL.64 [R1+0x898], R62 ;  /* 0x0008983e01007387 */ /* 0x0007e20000100a00 */
[----:B------:R-:W-:Y:S01]  /*8db0*/  LEA.HI.X.SX32 R61, R58, R0, 0x1, P2 ;  /* 0x000000003a3d7211 */ /* 0x000fe200010f0eff */
[----:B------:R-:W0:Y:S01]  /*8dc0*/  LDC R240, c[0x0][0x268] ;  /* 0x00009a00fff07b82 */ /* 0x000e220000000800 */
[----:B-1----:R-:W-:-:S07]  /*8dd0*/  LEA R64, P0, R28, R5, 0x1 ;  /* 0x000000051c407211 */ /* 0x002fce00078008ff */
[----:B------:R-:W1:Y:S01]  /*8de0*/  LDC R241, c[0x0][0x268] ;  /* 0x00009a00fff17b82 */ /* 0x000e620000000800 */
[----:B---3--:R-:W-:Y:S02]  /*8df0*/  LEA R62, P1, R40, R5, 0x1 ;  /* 0x00000005283e7211 */ /* 0x008fe400078208ff */
[-C--:B------:R-:W-:Y:S02]  /*8e00*/  LEA.HI.X.SX32 R65, R28, R0.reuse, 0x1, P0 ;  /* 0x000000001c417211 */ /* 0x080fe400000f0eff */
[----:B------:R-:W-:-:S03]  /*8e10*/  LEA.HI.X.SX32 R63, R40, R0, 0x1, P1 ;  /* 0x00000000283f7211 */ /* 0x000fc600008f0eff */
[----:B------:R-:W3:Y:S01]  /*8e20*/  LDC R242, c[0x0][0x268] ;  /* 0x00009a00fff27b82 */ /* 0x000ee20000000800 */
[----:B------:R4:W-:Y:S04]  /*8e30*/  STL.64 [R1+0x890], R64 ;  /* 0x0008904001007387 */ /* 0x0009e80000100a00 */
[----:B------:R2:W-:Y:S03]  /*8e40*/  STL.64 [R1+0x888], R62 ;  /* 0x0008883e01007387 */ /* 0x0005e60000100a00 */
[----:B------:R-:W3:Y:S01]  /*8e50*/  LDC R243, c[0x0][0x268] ;  /* 0x00009a00fff37b82 */ /* 0x000ee20000000800 */
[----:B------:R5:W-:Y:S01]  /*8e60*/  STL.64 [R1+0x880], R60 ;  /* 0x0008803c01007387 */ /* 0x000be20000100a00 */
[----:B----4-:R-:W-:-:S06]  /*8e70*/  LEA R64, P0, R11, R5, 0x1 ;  /* 0x000000050b407211 */ /* 0x010fcc00078008ff */
[----:B------:R-:W4:Y:S01]  /*8e80*/  LDC R245, c[0x0][0x268] ;  /* 0x00009a00fff57b82 */ /* 0x000f220000000800 */
[CC--:B--2---:R-:W-:Y:S02]  /*8e90*/  LEA R62, P1, R14.reuse, R5.reuse, 0x1 ;  /* 0x000000050e3e7211 */ /* 0x0c4fe400078208ff */
[-C--:B------:R-:W-:Y:S02]  /*8ea0*/  LEA.HI.X.SX32 R65, R11, R0.reuse, 0x1, P0 ;  /* 0x000000000b417211 */ /* 0x080fe400000f0eff */
[CC--:B-----5:R-:W-:Y:S02]  /*8eb0*/  LEA R60, P2, R57.reuse, R5.reuse, 0x1 ;  /* 0x00000005393c7211 */ /* 0x0e0fe400078408ff */
[-C--:B------:R-:W-:Y:S01]  /*8ec0*/  LEA.HI.X.SX32 R63, R14, R0.reuse, 0x1, P1 ;  /* 0x000000000e3f7211 */ /* 0x080fe200008f0eff */
[----:B------:R-:W2:Y:S01]  /*8ed0*/  LDC R247, c[0x0][0x268] ;  /* 0x00009a00fff77b82 */ /* 0x000ea20000000800 */
[----:B------:R-:W-:Y:S01]  /*8ee0*/  LEA.HI.X.SX32 R61, R57, R0, 0x1, P2 ;  /* 0x00000000393d7211 */ /* 0x000fe200010f0eff */
[----:B------:R-:W-:Y:S01]  /*8ef0*/  STL.64 [R1+0x878], R64 ;  /* 0x0008784001007387 */ /* 0x000fe20000100a00 */
[----:B------:R-:W-:-:S03]  /*8f00*/  LEA R58, P2, R56, R5, 0x1 ;  /* 0x00000005383a7211 */ /* 0x000fc600078408ff */
[----:B------:R5:W-:Y:S02]  /*8f10*/  STL.64 [R1+0x870], R62 ;  /* 0x0008703e01007387 */ /* 0x000be40000100a00 */
[----:B------:R-:W2:Y:S02]  /*8f20*/  LDC R249, c[0x0][0x268] ;  /* 0x00009a00fff97b82 */ /* 0x000ea40000000800 */
[----:B------:R0:W-:Y:S01]  /*8f30*/  STL.64 [R1+0x868], R60 ;  /* 0x0008683c01007387 */ /* 0x0001e20000100a00 */
[----:B------:R-:W-:-:S05]  /*8f40*/  LEA R15, R70, R42, 0x1 ;  /* 0x0000002a460f7211 */ /* 0x000fca00078e08ff */
[----:B------:R-:W2:Y:S01]  /*8f50*/  LDC R251, c[0x0][0x268] ;  /* 0x00009a00fffb7b82 */ /* 0x000ea20000000800 */
[CC--:B-----5:R-:W-:Y:S02]  /*8f60*/  LEA R62, P0, R4.reuse, R5.reuse, 0x1 ;  /* 0x00000005043e7211 */ /* 0x0e0fe400078008ff */
[----:B0-----:R-:W-:Y:S02]  /*8f70*/  LEA R60, P1, R39, R5, 0x1 ;  /* 0x00000005273c7211 */ /* 0x001fe400078208ff */
[----:B------:R-:W-:-:S03]  /*8f80*/  LEA.HI.X.SX32 R63, R4, R0, 0x1, P0 ;  /* 0x00000000043f7211 */ /* 0x000fc600000f0eff */
[----:B------:R-:W0:Y:S01]  /*8f90*/  LDC R250, c[0x0][0x268] ;  /* 0x00009a00fffa7b82 */ /* 0x000e220000000800 */
[-C--:B------:R-:W-:Y:S02]  /*8fa0*/  LEA.HI.X.SX32 R61, R39, R0.reuse, 0x1, P1 ;  /* 0x00000000273d7211 */ /* 0x080fe400008f0eff */
[----:B------:R-:W-:Y:S01]  /*8fb0*/  LEA.HI.X.SX32 R59, R56, R0, 0x1, P2 ;  /* 0x00000000383b7211 */ /* 0x000fe200010f0eff */
[----:B------:R5:W-:Y:S01]  /*8fc0*/  STL.64 [R1+0x860], R62 ;  /* 0x0008603e01007387 */ /* 0x000be20000100a00 */
[----:B------:R-:W-:-:S03]  /*8fd0*/  IMAD R29, R71, 0x2, R15 ;  /* 0x00000002471d7824 */ /* 0x000fc600078e020f */
[----:B------:R1:W-:Y:S01]  /*8fe0*/  STL.64 [R1+0x858], R60 ;  /* 0x0008583c01007387 */ /* 0x0003e20000100a00 */
[----:B------:R-:W0:Y:S03]  /*8ff0*/  LDC R252, c[0x0][0x268] ;  /* 0x00009a00fffc7b82 */ /* 0x000e260000000800 */
[----:B------:R3:W-:Y:S01]  /*9000*/  STL.64 [R1+0x850], R58 ;  /* 0x0008503a01007387 */ /* 0x0007e20000100a00 */
[----:B-----5:R-:W-:-:S04]  /*9010*/  LEA R62, P0, R27, R5, 0x1 ;  /* 0x000000051b3e7211 */ /* 0x020fc800078008ff */
[----:B------:R-:W5:Y:S01]  /*9020*/  LDC R248, c[0x0][0x268] ;  /* 0x00009a00fff87b82 */ /* 0x000f620000000800 */
[-C--:B-1----:R-:W-:Y:S01]  /*9030*/  LEA R60, P1, R38, R5.reuse, 0x1 ;  /* 0x00000005263c7211 */ /* 0x082fe200078208ff */
[----:B------:R-:W-:Y:S01]  /*9040*/  IMAD R41, R72, 0x2, R29 ;  /* 0x0000000248297824 */ /* 0x000fe200078e021d */
[-C--:B------:R-:W-:Y:S02]  /*9050*/  LEA.HI.X.SX32 R63, R27, R0.reuse, 0x1, P0 ;  /* 0x000000001b3f7211 */ /* 0x080fe400000f0eff */
[C---:B---3--:R-:W-:Y:S02]  /*9060*/  LEA R58, P2, R55.reuse, R5, 0x1 ;  /* 0x00000005373a7211 */ /* 0x048fe400078408ff */
[-C--:B------:R-:W-:Y:S02]  /*9070*/  LEA.HI.X.SX32 R61, R38, R0.reuse, 0x1, P1 ;  /* 0x00000000263d7211 */ /* 0x080fe400008f0eff */
[----:B------:R-:W-:Y:S01]  /*9080*/  LEA.HI.X.SX32 R59, R55, R0, 0x1, P2 ;  /* 0x00000000373b7211 */ /* 0x000fe200010f0eff */
[----:B------:R-:W-:Y:S01]  /*9090*/  STL.64 [R1+0x848], R62 ;  /* 0x0008483e01007387 */ /* 0x000fe20000100a00 */
[----:B------:R-:W-:-:S03]  /*90a0*/  LEA R20, R76, R41, 0x1 ;  /* 0x000000294c147211 */ /* 0x000fc600078e08ff */
[----:B------:R1:W-:Y:S01]  /*90b0*/  STL.64 [R1+0x840], R60 ;  /* 0x0008403c01007387 */ /* 0x0003e20000100a00 */
[----:B------:R-:W-:-:S03]  /*90c0*/  LEA R56, P2, R54, R5, 0x1 ;  /* 0x0000000536387211 */ /* 0x000fc600078408ff */
[----:B------:R3:W-:Y:S01]  /*90d0*/  STL.64 [R1+0x838], R58 ;  /* 0x0008383a01007387 */ /* 0x0007e20000100a00 */
[----:B------:R-:W-:Y:S01]  /*90e0*/  IMAD R28, R77, 0x2, R20 ;  /* 0x000000024d1c7824 */ /* 0x000fe200078e0214 */
[-C--:B------:R-:W-:Y:S02]  /*90f0*/  LEA.HI.X.SX32 R57, R54, R0.reuse, 0x1, P2 ;  /* 0x0000000036397211 */ /* 0x080fe400010f0eff */
[CC--:B-1----:R-:W-:Y:S02]  /*9100*/  LEA R60, P0, R19.reuse, R5.reuse, 0x1 ;  /* 0x00000005133c7211 */ /* 0x0c2fe400078008ff */
[C---:B---3--:R-:W-:Y:S02]  /*9110*/  LEA R58, P1, R26.reuse, R5, 0x1 ;  /* 0x000000051a3a7211 */ /* 0x048fe400078208ff */
[-C--:B------:R-:W-:Y:S02]  /*9120*/  LEA.HI.X.SX32 R61, R19, R0.reuse, 0x1, P0 ;  /* 0x00000000133d7211 */ /* 0x080fe400000f0eff */
[----:B------:R-:W-:Y:S01]  /*9130*/  LEA.HI.X.SX32 R59, R26, R0, 0x1, P1 ;  /* 0x000000001a3b7211 */ /* 0x000fe200008f0eff */
[----:B------:R-:W-:-:S02]  /*9140*/  IMAD R40, R78, 0x2, R28 ;  /* 0x000000024e287824 */ /* 0x000fc400078e021c */
[----:B------:R1:W-:Y:S04]  /*9150*/  STL.64 [R1+0x830], R60 ;  /* 0x0008303c01007387 */ /* 0x0003e80000100a00 */
[----:B------:R3:W-:Y:S01]  /*9160*/  STL.64 [R1+0x828], R58 ;  /* 0x0008283a01007387 */ /* 0x0007e20000100a00 */
[----:B------:R-:W-:-:S03]  /*9170*/  LEA R11, R82, R40, 0x1 ;  /* 0x00000028520b7211 */ /* 0x000fc600078e08ff */
[----:B------:R4:W-:Y:S01]  /*9180*/  STL.64 [R1+0x820], R56 ;  /* 0x0008203801007387 */ /* 0x0009e20000100a00 */
[CC--:B-1----:R-:W-:Y:S02]  /*9190*/  LEA R60, P0, R10.reuse, R5.reuse, 0x1 ;  /* 0x000000050a3c7211 */ /* 0x0c2fe400078008ff */
[-C--:B---3--:R-:W-:Y:S02]  /*91a0*/  LEA R58, P1, R37, R5.reuse, 0x1 ;  /* 0x00000005253a7211 */ /* 0x088fe400078208ff */
[-C--:B------:R-:W-:Y:S02]  /*91b0*/  LEA.HI.X.SX32 R61, R10, R0.reuse, 0x1, P0 ;  /* 0x000000000a3d7211 */ /* 0x080fe400000f0eff */
[-C--:B----4-:R-:W-:Y:S02]  /*91c0*/  LEA R56, P2, R53, R5.reuse, 0x1 ;  /* 0x0000000535387211 */ /* 0x090fe400078408ff */
[-C--:B------:R-:W-:Y:S02]  /*91d0*/  LEA.HI.X.SX32 R59, R37, R0.reuse, 0x1, P1 ;  /* 0x00000000253b7211 */ /* 0x080fe400008f0eff */
[----:B------:R-:W-:Y:S01]  /*91e0*/  LEA.HI.X.SX32 R57, R53, R0, 0x1, P2 ;  /* 0x0000000035397211 */ /* 0x000fe200010f0eff */
[----:B------:R-:W-:Y:S01]  /*91f0*/  IMAD R14, R83, 0x2, R11 ;  /* 0x00000002530e7824 */ /* 0x000fe200078e020b */
[----:B------:R-:W-:Y:S01]  /*9200*/  STL.64 [R1+0x818], R60 ;  /* 0x0008183c01007387 */ /* 0x000fe20000100a00 */
[----:B------:R-:W-:-:S03]  /*9210*/  LEA R54, P2, R52, R5, 0x1 ;  /* 0x0000000534367211 */ /* 0x000fc600078408ff */
[----:B------:R1:W-:Y:S01]  /*9220*/  STL.64 [R1+0x810], R58 ;  /* 0x0008103a01007387 */ /* 0x0003e20000100a00 */
[----:B------:R-:W-:-:S03]  /*9230*/  IMAD R39, R84, 0x2, R14 ;  /* 0x0000000254277824 */ /* 0x000fc600078e020e */
[----:B------:R3:W-:Y:S01]  /*9240*/  STL.64 [R1+0x808], R56 ;  /* 0x0008083801007387 */ /* 0x0007e20000100a00 */
[-C--:B------:R-:W-:Y:S02]  /*9250*/  LEA.HI.X.SX32 R55, R52, R0.reuse, 0x1, P2 ;  /* 0x0000000034377211 */ /* 0x080fe400010f0eff */
[-C--:B-1----:R-:W-:Y:S02]  /*9260*/  LEA R58, P0, R18, R5.reuse, 0x1 ;  /* 0x00000005123a7211 */ /* 0x082fe400078008ff */
[----:B---3--:R-:W-:Y:S02]  /*9270*/  LEA R56, P1, R36, R5, 0x1 ;  /* 0x0000000524387211 */ /* 0x008fe400078208ff */
[-C--:B------:R-:W-:Y:S02]  /*9280*/  LEA.HI.X.SX32 R59, R18, R0.reuse, 0x1, P0 ;  /* 0x00000000123b7211 */ /* 0x080fe400000f0eff */
[----:B------:R-:W-:Y:S02]  /*9290*/  LEA.HI.X.SX32 R57, R36, R0, 0x1, P1 ;  /* 0x0000000024397211 */ /* 0x000fe400008f0eff */
[----:B------:R-:W-:Y:S01]  /*92a0*/  LEA R4, R88, R39, 0x1 ;  /* 0x0000002758047211 */ /* 0x000fe200078e08ff */
[----:B------:R1:W-:Y:S04]  /*92b0*/  STL.64 [R1+0x800], R58 ;  /* 0x0008003a01007387 */ /* 0x0003e80000100a00 */
[----:B------:R3:W-:Y:S01]  /*92c0*/  STL.64 [R1+0x7f8], R56 ;  /* 0x0007f83801007387 */ /* 0x0007e20000100a00 */
[----:B------:R-:W-:-:S03]  /*92d0*/  IMAD R27, R89, 0x2, R4 ;  /* 0x00000002591b7824 */ /* 0x000fc600078e0204 */
[----:B------:R4:W-:Y:S01]  /*92e0*/  STL.64 [R1+0x7f0], R54 ;  /* 0x0007f03601007387 */ /* 0x0009e20000100a00 */
[-C--:B-1----:R-:W-:Y:S02]  /*92f0*/  LEA R58, P0, R6, R5.reuse, 0x1 ;  /* 0x00000005063a7211 */ /* 0x082fe400078008ff */
[-C--:B---3--:R-:W-:Y:S01]  /*9300*/  LEA R56, P1, R25, R5.reuse, 0x1 ;  /* 0x0000000519387211 */ /* 0x088fe200078208ff */
[----:B------:R-:W-:Y:S01]  /*9310*/  IMAD R38, R90, 0x2, R27 ;  /* 0x000000025a267824 */ /* 0x000fe200078e021b */
[-C--:B------:R-:W-:Y:S02]  /*9320*/  LEA.HI.X.SX32 R59, R6, R0.reuse, 0x1, P0 ;  /* 0x00000000063b7211 */ /* 0x080fe400000f0eff */
[----:B----4-:R-:W-:Y:S02]  /*9330*/  LEA R54, P2, R51, R5, 0x1 ;  /* 0x0000000533367211 */ /* 0x010fe400078408ff */
        /* <DEDUP_REMOVED lines=9> */
[-C--:B-1----:R-:W-:Y:S02]  /*93d0*/  LEA R56, P0, R13, R5.reuse, 0x1 ;  /* 0x000000050d387211 */ /* 0x082fe400078008ff */
[----:B---3--:R-:W-:Y:S02]  /*93e0*/  LEA R54, P1, R35, R5, 0x1 ;  /* 0x0000000523367211 */ /* 0x008fe400078208ff */
[-C--:B------:R-:W-:Y:S02]  /*93f0*/  LEA.HI.X.SX32 R57, R13, R0.reuse, 0x1, P0 ;  /* 0x000000000d397211 */ /* 0x080fe400000f0eff */
[----:B------:R-:W-:Y:S01]  /*9400*/  LEA.HI.X.SX32 R55, R35, R0, 0x1, P1 ;  /* 0x0000000023377211 */ /* 0x000fe200008f0eff */
[----:B------:R-:W-:-:S02]  /*9410*/  IMAD R37, R96, 0x2, R26 ;  /* 0x0000000260257824 */ /* 0x000fc400078e021a */
[----:B------:R1:W-:Y:S04]  /*9420*/  STL.64 [R1+0x7d0], R56 ;  /* 0x0007d03801007387 */ /* 0x0003e80000100a00 */
[----:B------:R3:W-:Y:S01]  /*9430*/  STL.64 [R1+0x7c8], R54 ;  /* 0x0007c83601007387 */ /* 0x0007e20000100a00 */
[----:B------:R-:W-:-:S03]  /*9440*/  LEA R10, R100, R37, 0x1 ;  /* 0x00000025640a7211 */ /* 0x000fc600078e08ff */
[----:B------:R4:W-:Y:S01]  /*9450*/  STL.64 [R1+0x7c0], R52 ;  /* 0x0007c03401007387 */ /* 0x0009e20000100a00 */
[-C--:B-1----:R-:W-:Y:S02]  /*9460*/  LEA R56, P0, R24, R5.reuse, 0x1 ;  /* 0x0000000518387211 */ /* 0x082fe400078008ff */
[-C--:B---3--:R-:W-:Y:S02]  /*9470*/  LEA R54, P1, R34, R5.reuse, 0x1 ;  /* 0x0000000522367211 */ /* 0x088fe400078208ff */
[-C--:B------:R-:W-:Y:S02]  /*9480*/  LEA.HI.X.SX32 R57, R24, R0.reuse, 0x1, P0 ;  /* 0x0000000018397211 */ /* 0x080fe400000f0eff */
[CC--:B----4-:R-:W-:Y:S02]  /*9490*/  LEA R52, P2, R49.reuse, R5.reuse, 0x1 ;  /* 0x0000000531347211 */ /* 0x0d0fe400078408ff */
        /* <DEDUP_REMOVED lines=54> */
[CC--:B-1----:R-:W-:Y:S02]  /*9800*/  LEA R50, P0, R2.reuse, R5.reuse, 0x1 ;  /* 0x0000000502327211 */ /* 0x0c2fe400078008ff */
[C---:B---3--:R-:W-:Y:S02]  /*9810*/  LEA R48, P1, R31.reuse, R5, 0x1 ;  /* 0x000000051f307211 */ /* 0x048fe400078208ff */
        /* <DEDUP_REMOVED lines=11> */
[C---:B----4-:R-:W-:Y:S02]  /*98d0*/  LEA R46, P2, R43.reuse, R5, 0x1 ;  /* 0x000000052b2e7211 */ /* 0x050fe400078408ff */
        /* <DEDUP_REMOVED lines=40> */
[CC--:B-1----:R-:W-:Y:S02]  /*9b60*/  LEA R46, P0, R11.reuse, R5.reuse, 0x1 ;  /* 0x000000050b2e7211 */ /* 0x0c2fe400078008ff */
        /* <DEDUP_REMOVED lines=23> */
[CC--:B---3--:R-:W-:Y:S02]  /*9ce0*/  LEA R42, P1, R26.reuse, R5.reuse, 0x1 ;  /* 0x000000051a2a7211 */ /* 0x0c8fe400078208ff */
        /* <DEDUP_REMOVED lines=82> */
[----:B------:R-:W-:-:S02]  /*a210*/  LEA.HI.X.SX32 R35, R8, R0, 0x1, P1 ;  /* 0x0000000008237211 */ /* 0x000fc400008f0eff */
[----:B------:R-:W-:Y:S01]  /*a220*/  LEA R22, R186, R16, 0x1 ;  /* 0x00000010ba167211 */ /* 0x000fe200078e08ff */
[----:B------:R1:W-:Y:S04]  /*a230*/  STL.64 [R1+0x5f0], R36 ;  /* 0x0005f02401007387 */ /* 0x0003e80000100a00 */
[----:B------:R3:W-:Y:S01]  /*a240*/  STL.64 [R1+0x5e8], R34 ;  /* 0x0005e82201007387 */ /* 0x0007e20000100a00 */
[----:B------:R-:W-:-:S03]  /*a250*/  IMAD R2, R190, 0x2, R22 ;  /* 0x00000002be027824 */ /* 0x000fc600078e0216 */
[----:B------:R4:W-:Y:S01]  /*a260*/  STL.64 [R1+0x5e0], R32 ;  /* 0x0005e02001007387 */ /* 0x0009e20000100a00 */
[-C--:B-1----:R-:W-:Y:S02]  /*a270*/  LEA R36, P0, R3, R5.reuse, 0x1 ;  /* 0x0000000503247211 */ /* 0x082fe400078008ff */
[-C--:B---3--:R-:W-:Y:S02]  /*a280*/  LEA R34, P1, R21, R5.reuse, 0x1 ;  /* 0x0000000515227211 */ /* 0x088fe400078208ff */
        /* <DEDUP_REMOVED lines=14> */
[----:B------:R-:W-:-:S02]  /*a370*/  LEA.HI.X.SX32 R33, R20, R0, 0x1, P1 ;  /* 0x0000000014217211 */ /* 0x000fc400008f0eff */
[----:B------:R-:W-:Y:S01]  /*a380*/  LEA R3, R196, R21, 0x1 ;  /* 0x00000015c4037211 */ /* 0x000fe200078e08ff */
[----:B------:R1:W-:Y:S04]  /*a390*/  STL.64 [R1+0x5c0], R34 ;  /* 0x0005c02201007387 */ /* 0x0003e80000100a00 */
[----:B------:R3:W-:Y:S01]  /*a3a0*/  STL.64 [R1+0x5b8], R32 ;  /* 0x0005b82001007387 */ /* 0x0007e20000100a00 */
[----:B------:R-:W-:-:S03]  /*a3b0*/  IMAD R15, R197, 0x2, R3 ;  /* 0x00000002c50f7824 */ /* 0x000fc600078e0203 */
[----:B------:R4:W-:Y:S01]  /*a3c0*/  STL.64 [R1+0x5b0], R30 ;  /* 0x0005b01e01007387 */ /* 0x0009e20000100a00 */
[CC--:B-1----:R-:W-:Y:S02]  /*a3d0*/  LEA R34, P0, R11.reuse, R5.reuse, 0x1 ;  /* 0x000000050b227211 */ /* 0x0c2fe400078008ff */
[CC--:B---3--:R-:W-:Y:S02]  /*a3e0*/  LEA R32, P1, R14.reuse, R5.reuse, 0x1 ;  /* 0x000000050e207211 */ /* 0x0c8fe400078208ff */
[-C--:B------:R-:W-:Y:S02]  /*a3f0*/  LEA.HI.X.SX32 R35, R11, R0.reuse, 0x1, P0 ;  /* 0x000000000b237211 */ /* 0x080fe400000f0eff */
[C---:B----4-:R-:W-:Y:S02]  /*a400*/  LEA R30, P2, R27.reuse, R5, 0x1 ;  /* 0x000000051b1e7211 */ /* 0x050fe400078408ff */
[-C--:B------:R-:W-:Y:S02]  /*a410*/  LEA.HI.X.SX32 R33, R14, R0.reuse, 0x1, P1 ;  /* 0x000000000e217211 */ /* 0x080fe400008f0eff */
[----:B------:R-:W-:Y:S01]  /*a420*/  LEA.HI.X.SX32 R31, R27, R0, 0x1, P2 ;  /* 0x000000001b1f7211 */ /* 0x000fe200010f0eff */
[----:B------:R-:W-:Y:S01]  /*a430*/  STL.64 [R1+0x5a8], R34 ;  /* 0x0005a82201007387 */ /* 0x000fe20000100a00 */
[----:B------:R-:W-:-:S03]  /*a440*/  LEA R20, R198, R15, 0x1 ;  /* 0x0000000fc6147211 */ /* 0x000fc600078e08ff */
[----:B------:R1:W-:Y:S01]  /*a450*/  STL.64 [R1+0x5a0], R32 ;  /* 0x0005a02001007387 */ /* 0x0003e20000100a00 */
[-C--:B------:R-:W-:Y:S01]  /*a460*/  LEA R28, P2, R26, R5.reuse, 0x1 ;  /* 0x000000051a1c7211 */ /* 0x080fe200078408ff */
[----:B------:R-:W-:Y:S02]  /*a470*/  IMAD R11, R202, 0x2, R20 ;  /* 0x00000002ca0b7824 */ /* 0x000fe400078e0214 */
[----:B------:R3:W-:Y:S01]  /*a480*/  STL.64 [R1+0x598], R30 ;  /* 0x0005981e01007387 */ /* 0x0007e20000100a00 */
[-C--:B------:R-:W-:Y:S02]  /*a490*/  LEA.HI.X.SX32 R29, R26, R0.reuse, 0x1, P2 ;  /* 0x000000001a1d7211 */ /* 0x080fe400010f0eff */
[CC--:B-1----:R-:W-:Y:S02]  /*a4a0*/  LEA R32, P0, R4.reuse, R5.reuse, 0x1 ;  /* 0x0000000504207211 */ /* 0x0c2fe400078008ff */
[----:B---3--:R-:W-:Y:S02]  /*a4b0*/  LEA R30, P1, R19, R5, 0x1 ;  /* 0x00000005131e7211 */ /* 0x008fe400078208ff */
[----:B------:R-:W-:-:S02]  /*a4c0*/  LEA.HI.X.SX32 R33, R4, R0, 0x1, P0 ;  /* 0x0000000004217211 */ /* 0x000fc400000f0eff */
[----:B------:R-:W-:Y:S02]  /*a4d0*/  LEA.HI.X.SX32 R31, R19, R0, 0x1, P1 ;  /* 0x00000000131f7211 */ /* 0x000fe400008f0eff */
        /* <DEDUP_REMOVED lines=8> */
[C---:B----4-:R-:W-:Y:S02]  /*a560*/  LEA R28, P2, R25.reuse, R5, 0x1 ;  /* 0x00000005191c7211 */ /* 0x050fe400078408ff */
[-C--:B------:R-:W-:Y:S02]  /*a570*/  LEA.HI.X.SX32 R31, R18, R0.reuse, 0x1, P1 ;  /* 0x00000000121f7211 */ /* 0x080fe400008f0eff */
[----:B------:R-:W-:-:S02]  /*a580*/  LEA.HI.X.SX32 R29, R25, R0, 0x1, P2 ;  /* 0x00000000191d7211 */ /* 0x000fc400010f0eff */
[----:B------:R-:W-:Y:S01]  /*a590*/  LEA R4, R208, R19, 0x1 ;  /* 0x00000013d0047211 */ /* 0x000fe200078e08ff */
        /* <DEDUP_REMOVED lines=19> */
[----:B------:R-:W-:Y:S02]  /*a6d0*/  LEA.HI.X.SX32 R29, R17, R0, 0x1, P1 ;  /* 0x00000000111d7211 */ /* 0x000fe400008f0eff */
[----:B------:R-:W-:-:S02]  /*a6e0*/  LEA R13, R215, R6, 0x1 ;  /* 0x00000006d70d7211 */ /* 0x000fc400078e08ff */
[----:B------:R-:W-:Y:S01]  /*a6f0*/  LEA.HI.X.SX32 R27, R23, R0, 0x1, P2 ;  /* 0x00000000171b7211 */ /* 0x000fe200010f0eff */
[----:B------:R-:W-:Y:S02]  /*a700*/  STL.64 [R1+0x548], R30 ;  /* 0x0005481e01007387 */ /* 0x000fe40000100a00 */
[----:B------:R-:W-:Y:S02]  /*a710*/  IMAD R17, R216, 0x2, R13 ;  /* 0x00000002d8117824 */ /* 0x000fe400078e020d */
[----:B------:R1:W-:Y:S01]  /*a720*/  STL.64 [R1+0x540], R28 ;  /* 0x0005401c01007387 */ /* 0x0003e20000100a00 */
[----:B------:R-:W-:-:S03]  /*a730*/  LEA R24, P2, R22, R5, 0x1 ;  /* 0x0000000516187211 */ /* 0x000fc600078408ff */
[----:B------:R3:W-:Y:S01]  /*a740*/  STL.64 [R1+0x538], R26 ;  /* 0x0005381a01007387 */ /* 0x0007e20000100a00 */
[----:B------:R-:W-:Y:S02]  /*a750*/  LEA R7, R220, R17, 0x1 ;  /* 0x00000011dc077211 */ /* 0x000fe400078e08ff */
[-C--:B-1----:R-:W-:Y:S02]  /*a760*/  LEA R28, P0, R12, R5.reuse, 0x1 ;  /* 0x000000050c1c7211 */ /* 0x082fe400078008ff */
[----:B---3--:R-:W-:Y:S02]  /*a770*/  LEA R26, P1, R16, R5, 0x1 ;  /* 0x00000005101a7211 */ /* 0x008fe400078208ff */
[-C--:B------:R-:W-:Y:S02]  /*a780*/  LEA.HI.X.SX32 R29, R12, R0.reuse, 0x1, P0 ;  /* 0x000000000c1d7211 */ /* 0x080fe400000f0eff */
[-C--:B------:R-:W-:Y:S02]  /*a790*/  LEA.HI.X.SX32 R27, R16, R0.reuse, 0x1, P1 ;  /* 0x00000000101b7211 */ /* 0x080fe400008f0eff */
[----:B------:R-:W-:Y:S01]  /*a7a0*/  LEA.HI.X.SX32 R25, R22, R0, 0x1, P2 ;  /* 0x0000000016197211 */ /* 0x000fe200010f0eff */
[----:B------:R1:W-:Y:S01]  /*a7b0*/  STL.64 [R1+0x530], R28 ;  /* 0x0005301c01007387 */ /* 0x0003e20000100a00 */
[----:B------:R-:W-:-:S03]  /*a7c0*/  IMAD R12, R221, 0x2, R7 ;  /* 0x00000002dd0c7824 */ /* 0x000fc600078e0207 */
[----:B------:R3:W-:Y:S04]  /*a7d0*/  STL.64 [R1+0x528], R26 ;  /* 0x0005281a01007387 */ /* 0x0007e80000100a00 */
[----:B------:R4:W-:Y:S01]  /*a7e0*/  STL.64 [R1+0x520], R24 ;  /* 0x0005201801007387 */ /* 0x0009e20000100a00 */
[-C--:B-1----:R-:W-:Y:S02]  /*a7f0*/  LEA R28, P0, R2, R5.reuse, 0x1 ;  /* 0x00000005021c7211 */ /* 0x082fe400078008ff */
[-C--:B---3--:R-:W-:Y:S02]  /*a800*/  LEA R26, P1, R8, R5.reuse, 0x1 ;  /* 0x00000005081a7211 */ /* 0x088fe400078208ff */
[----:B------:R-:W-:Y:S02]  /*a810*/  LEA.HI.X.SX32 R29, R2, R0, 0x1, P0 ;  /* 0x00000000021d7211 */ /* 0x000fe400000f0eff */
[----:B----4-:R-:W-:-:S02]  /*a820*/  LEA R24, P2, R21, R5, 0x1 ;  /* 0x0000000515187211 */ /* 0x010fc400078408ff */
[----:B------:R-:W-:Y:S02]  /*a830*/  LEA R16, R222, R12, 0x1 ;  /* 0x0000000cde107211 */ /* 0x000fe400078e08ff */
[-C--:B------:R-:W-:Y:S02]  /*a840*/  LEA.HI.X.SX32 R27, R8, R0.reuse, 0x1, P1 ;  /* 0x00000000081b7211 */ /* 0x080fe400008f0eff */
[----:B------:R-:W-:Y:S01]  /*a850*/  LEA.HI.X.SX32 R25, R21, R0, 0x1, P2 ;  /* 0x0000000015197211 */ /* 0x000fe200010f0eff */
[----:B------:R-:W-:Y:S01]  /*a860*/  STL.64 [R1+0x518], R28 ;  /* 0x0005181c01007387 */ /* 0x000fe20000100a00 */
[----:B------:R-:W-:-:S03]  /*a870*/  IMAD R2, R226, 0x2, R16 ;  /* 0x00000002e2027824 */ /* 0x000fc600078e0210 */
        /* <DEDUP_REMOVED lines=9> */
[----:B------:R-:W-:Y:S01]  /*a910*/  IMAD R15, R228, 0x2, R8 ;  /* 0x00000002e40f7824 */ /* 0x000fe200078e0208 */
        /* <DEDUP_REMOVED lines=14> */
[----:B------:R-:W-:-:S03]  /*aa00*/  LEA R14, R234, R11, 0x1 ;  /* 0x0000000bea0e7211 */ /* 0x000fc600078e08ff */
[----:B------:R3:W-:Y:S01]  /*aa10*/  STL.64 [R1+0x4d8], R22 ;  /* 0x0004d81601007387 */ /* 0x0007e20000100a00 */
        /* <DEDUP_REMOVED lines=35> */
[----:B----4-:R-:W-:Y:S02]  /*ac50*/  LEA R18, P2, R15, R5, 0x1 ;  /* 0x000000050f127211 */ /* 0x010fe400078408ff */
[-C--:B------:R-:W-:Y:S01]  /*ac60*/  LEA.HI.X.SX32 R21, R8, R0.reuse, 0x1, P1 ;  /* 0x0000000008157211 */ /* 0x080fe200008f0eff */
[----:B------:R-:W-:Y:S01]  /*ac70*/  IMAD R2, R245, 0x2, R12 ;  /* 0x00000002f5027824 */ /* 0x000fe200078e020c */
[----:B------:R-:W-:Y:S01]  /*ac80*/  LEA.HI.X.SX32 R19, R15, R0, 0x1, P2 ;  /* 0x000000000f137211 */ /* 0x000fe200010f0eff */
[----:B------:R-:W-:Y:S04]  /*ac90*/  STL.64 [R1+0x488], R22 ;  /* 0x0004881601007387 */ /* 0x000fe80000100a00 */
[----:B------:R1:W-:Y:S01]  /*aca0*/  STL.64 [R1+0x480], R20 ;  /* 0x0004801401007387 */ /* 0x0003e20000100a00 */
[----:B--2---:R-:W-:-:S03]  /*acb0*/  LEA R8, R247, R2, 0x1 ;  /* 0x00000002f7087211 */ /* 0x004fc600078e08ff */
[----:B------:R2:W-:Y:S01]  /*acc0*/  STL.64 [R1+0x478], R18 ;  /* 0x0004781201007387 */ /* 0x0005e20000100a00 */
[-C--:B-1----:R-:W-:Y:S02]  /*acd0*/  LEA R20, P0, R3, R5.reuse, 0x1 ;  /* 0x0000000503147211 */ /* 0x082fe400078008ff */
[-C--:B--2---:R-:W-:Y:S02]  /*ace0*/  LEA R18, P1, R11, R5.reuse, 0x1 ;  /* 0x000000050b127211 */ /* 0x084fe400078208ff */
[-C--:B------:R-:W-:Y:S02]  /*acf0*/  LEA.HI.X.SX32 R21, R3, R0.reuse, 0x1, P0 ;  /* 0x0000000003157211 */ /* 0x080fe400000f0eff */
[-C--:B------:R-:W-:Y:S01]  /*ad00*/  LEA.HI.X.SX32 R19, R11, R0.reuse, 0x1, P1 ;  /* 0x000000000b137211 */ /* 0x080fe200008f0eff */
[----:B------:R-:W-:Y:S01]  /*ad10*/  IMAD R11, R249, 0x2, R8 ;  /* 0x00000002f90b7824 */ /* 0x000fe200078e0208 */
[C---:B------:R-:W-:Y:S01]  /*ad20*/  LEA R16, P2, R14.reuse, R5, 0x1 ;  /* 0x000000050e107211 */ /* 0x040fe200078408ff */
[----:B------:R1:W-:Y:S03]  /*ad30*/  STL.64 [R1+0x470], R20 ;  /* 0x0004701401007387 */ /* 0x0003e60000100a00 */
[----:B------:R-:W-:Y:S01]  /*ad40*/  LEA R3, R251, R11, 0x1 ;  /* 0x0000000bfb037211 */ /* 0x000fe200078e08ff */
[----:B------:R2:W-:Y:S01]  /*ad50*/  STL.64 [R1+0x468], R18 ;  /* 0x0004681201007387 */ /* 0x0005e20000100a00 */
[----:B------:R-:W-:-:S02]  /*ad60*/  LEA.HI.X.SX32 R17, R14, R0, 0x1, P2 ;  /* 0x000000000e117211 */ /* 0x000fc400010f0eff */
[-C--:B-1----:R-:W-:Y:S02]  /*ad70*/  LEA R20, P0, R4, R5.reuse, 0x1 ;  /* 0x0000000504147211 */ /* 0x082fe400078008ff */
[----:B--2---:R-:W-:Y:S02]  /*ad80*/  LEA R18, P1, R10, R5, 0x1 ;  /* 0x000000050a127211 */ /* 0x004fe400078208ff */
[-C--:B------:R-:W-:Y:S01]  /*ad90*/  LEA.HI.X.SX32 R21, R4, R0.reuse, 0x1, P0 ;  /* 0x0000000004157211 */ /* 0x080fe200000f0eff */
[----:B0-----:R-:W-:Y:S01]  /*ada0*/  IMAD R4, R250, 0x2, R3 ;  /* 0x00000002fa047824 */ /* 0x001fe200078e0203 */
[----:B------:R-:W-:Y:S01]  /*adb0*/  LEA.HI.X.SX32 R19, R10, R0, 0x1, P1 ;  /* 0x000000000a137211 */ /* 0x000fe200008f0eff */
[----:B------:R-:W-:Y:S04]  /*adc0*/  STL.64 [R1+0x460], R16 ;  /* 0x0004601001007387 */ /* 0x000fe80000100a00 */
[----:B------:R-:W-:Y:S01]  /*add0*/  STL.64 [R1+0x458], R20 ;  /* 0x0004581401007387 */ /* 0x000fe20000100a00 */
[----:B------:R-:W-:-:S03]  /*ade0*/  LEA R10, R252, R4, 0x1 ;  /* 0x00000004fc0a7211 */ /* 0x000fc600078e08ff */
[----:B------:R0:W-:Y:S02]  /*adf0*/  STL.64 [R1+0x450], R18 ;  /* 0x0004501201007387 */ /* 0x0001e40000100a00 */
[----:B0-----:R-:W-:-:S04]  /*ae00*/  LEA R18, P0, R6, R5, 0x1 ;  /* 0x0000000506127211 */ /* 0x001fc800078008ff */
[----:B------:R-:W-:Y:S01]  /*ae10*/  LEA.HI.X.SX32 R19, R6, R0, 0x1, P0 ;  /* 0x0000000006137211 */ /* 0x000fe200000f0eff */
[----:B-----5:R-:W-:Y:S02]  /*ae20*/  IMAD R6, R248, 0x2, R10 ;  /* 0x00000002f8067824 */ /* 0x020fe400078e020a */
[----:B------:R-:W0:Y:S01]  /*ae30*/  LDC R248, c[0x0][0x268] ;  /* 0x00009a00fff87b82 */ /* 0x000e220000000800 */
[----:B------:R-:W-:-:S04]  /*ae40*/  LEA R16, P2, R13, R5, 0x1 ;  /* 0x000000050d107211 */ /* 0x000fc800078408ff */
[----:B------:R-:W-:-:S05]  /*ae50*/  LEA.HI.X.SX32 R17, R13, R0, 0x1, P2 ;  /* 0x000000000d117211 */ /* 0x000fca00010f0eff */
[----:B------:R1:W-:Y:S02]  /*ae60*/  STL.64 [R1+0x448], R16 ;  /* 0x0004481001007387 */ /* 0x0003e40000100a00 */
[----:B-1----:R-:W-:-:S04]  /*ae70*/  LEA R16, P1, R7, R5, 0x1 ;  /* 0x0000000507107211 */ /* 0x002fc800078208ff */
[----:B------:R-:W-:Y:S02]  /*ae80*/  LEA.HI.X.SX32 R17, R7, R0, 0x1, P1 ;  /* 0x0000000007117211 */ /* 0x000fe400008f0eff */
[----:B0-----:R-:W-:Y:S02]  /*ae90*/  LEA R7, R248, R6, 0x1 ;  /* 0x00000006f8077211 */ /* 0x001fe400078e08ff */
[----:B------:R-:W0:Y:S01]  /*aea0*/  LDC R248, c[0x0][0x268] ;  /* 0x00009a00fff87b82 */ /* 0x000e220000000800 */
[CC--:B------:R-:W-:Y:S01]  /*aeb0*/  LEA R14, P2, R12.reuse, R5.reuse, 0x1 ;  /* 0x000000050c0e7211 */ /* 0x0c0fe200078408ff */
[----:B------:R-:W-:Y:S03]  /*aec0*/  STL.64 [R1+0x440], R18 ;  /* 0x0004401201007387 */ /* 0x000fe60000100a00 */
[----:B------:R-:W-:Y:S01]  /*aed0*/  LEA.HI.X.SX32 R15, R12, R0, 0x1, P2 ;  /* 0x000000000c0f7211 */ /* 0x000fe200010f0eff */
[----:B------:R-:W-:Y:S04]  /*aee0*/  STL.64 [R1+0x438], R16 ;  /* 0x0004381001007387 */ /* 0x000fe80000100a00 */
[----:B------:R1:W-:Y:S02]  /*aef0*/  STL.64 [R1+0x430], R14 ;  /* 0x0004300e01007387 */ /* 0x0003e40000100a00 */
[----:B-1----:R-:W-:-:S04]  /*af00*/  LEA R14, P1, R8, R5, 0x1 ;  /* 0x00000005080e7211 */ /* 0x002fc800078208ff */
[----:B------:R-:W-:Y:S01]  /*af10*/  LEA.HI.X.SX32 R15, R8, R0, 0x1, P1 ;  /* 0x00000000080f7211 */ /* 0x000fe200008f0eff */
[----:B0-----:R-:W-:Y:S02]  /*af20*/  IMAD R8, R248, 0x2, R7 ;  /* 0x00000002f8087824 */ /* 0x001fe400078e0207 */
[----:B------:R-:W0:Y:S01]  /*af30*/  LDC R248, c[0x0][0x268] ;  /* 0x00009a00fff87b82 */ /* 0x000e220000000800 */
[----:B------:R-:W-:-:S04]  /*af40*/  LEA R16, P0, R2, R5, 0x1 ;  /* 0x0000000502107211 */ /* 0x000fc800078008ff */
[----:B------:R-:W-:Y:S02]  /*af50*/  LEA.HI.X.SX32 R17, R2, R0, 0x1, P0 ;  /* 0x0000000002117211 */ /* 0x000fe400000f0eff */
[----:B0-----:R-:W-:Y:S02]  /*af60*/  LEA R2, R248, R8, 0x1 ;  /* 0x00000008f8027211 */ /* 0x001fe400078e08ff */
[----:B------:R-:W0:Y:S01]  /*af70*/  LDC R248, c[0x0][0x268] ;  /* 0x00009a00fff87b82 */ /* 0x000e220000000800 */
[----:B------:R1:W-:Y:S02]  /*af80*/  STL.64 [R1+0x428], R16 ;  /* 0x0004281001007387 */ /* 0x0003e40000100a00 */
[----:B-1----:R-:W-:-:S04]  /*af90*/  LEA R16, P0, R3, R5, 0x1 ;  /* 0x0000000503107211 */ /* 0x002fc800078008ff */
[----:B------:R-:W-:Y:S01]  /*afa0*/  LEA.HI.X.SX32 R17, R3, R0, 0x1, P0 ;  /* 0x0000000003117211 */ /* 0x000fe200000f0eff */
[----:B0-----:R-:W-:Y:S02]  /*afb0*/  IMAD R3, R248, 0x2, R2 ;  /* 0x00000002f8037824 */ /* 0x001fe400078e0202 */
[----:B------:R-:W0:Y:S01]  /*afc0*/  LDC R248, c[0x0][0x268] ;  /* 0x00009a00fff87b82 */ /* 0x000e220000000800 */
[----:B------:R1:W-:Y:S01]  /*afd0*/  STL.64 [R1+0x420], R14 ;  /* 0x0004200e01007387 */ /* 0x0003e20000100a00 */
[-C--:B------:R-:W-:Y:S02]  /*afe0*/  LEA R12, P2, R11, R5.reuse, 0x1 ;  /* 0x000000050b0c7211 */ /* 0x080fe400078408ff */
[----:B-1----:R-:W-:-:S04]  /*aff0*/  LEA R14, P1, R4, R5, 0x1 ;  /* 0x00000005040e7211 */ /* 0x002fc800078208ff */
[-C--:B------:R-:W-:Y:S02]  /*b000*/  LEA.HI.X.SX32 R15, R4, R0.reuse, 0x1, P1 ;  /* 0x00000000040f7211 */ /* 0x080fe400008f0eff */
[----:B------:R-:W-:Y:S02]  /*b010*/  LEA.HI.X.SX32 R13, R11, R0, 0x1, P2 ;  /* 0x000000000b0d7211 */ /* 0x000fe400010f0eff */
[----:B0-----:R-:W-:Y:S02]  /*b020*/  LEA R4, R248, R3, 0x1 ;  /* 0x00000003f8047211 */ /* 0x001fe400078e08ff */
[----:B------:R-:W0:Y:S01]  /*b030*/  LDC R248, c[0x0][0x268] ;  /* 0x00009a00fff87b82 */ /* 0x000e220000000800 */
[----:B------:R1:W-:Y:S04]  /*b040*/  STL.64 [R1+0x418], R12 ;  /* 0x0004180c01007387 */ /* 0x0003e80000100a00 */
[----:B------:R-:W-:Y:S01]  /*b050*/  STL.64 [R1+0x410], R16 ;  /* 0x0004101001007387 */ /* 0x000fe20000100a00 */
[----:B-1----:R-:W-:-:S04]  /*b060*/  LEA R12, P2, R10, R5, 0x1 ;  /* 0x000000050a0c7211 */ /* 0x002fc800078408ff */
[----:B------:R-:W-:Y:S01]  /*b070*/  LEA.HI.X.SX32 R13, R10, R0, 0x1, P2 ;  /* 0x000000000a0d7211 */ /* 0x000fe200010f0eff */
[----:B------:R1:W-:Y:S01]  /*b080*/  STL.64 [R1+0x408], R14 ;  /* 0x0004080e01007387 */ /* 0x0003e20000100a00 */
[----:B------:R-:W-:-:S03]  /*b090*/  LEA R10, P2, R8, R5, 0x1 ;  /* 0x00000005080a7211 */ /* 0x000fc600078408ff */
[----:B------:R2:W-:Y:S01]  /*b0a0*/  STL.64 [R1+0x400], R12 ;  /* 0x0004000c01007387 */ /* 0x0005e20000100a00 */
[-C--:B------:R-:W-:Y:S02]  /*b0b0*/  LEA.HI.X.SX32 R11, R8, R0.reuse, 0x1, P2 ;  /* 0x00000000080b7211 */ /* 0x080fe400010f0eff */
[CC--:B-1----:R-:W-:Y:S02]  /*b0c0*/  LEA R14, P0, R6.reuse, R5.reuse, 0x1 ;  /* 0x00000005060e7211 */ /* 0x0c2fe400078008ff */
[CC--:B--2---:R-:W-:Y:S02]  /*b0d0*/  LEA R12, P1, R7.reuse, R5.reuse, 0x1 ;  /* 0x00000005070c7211 */ /* 0x0c4fe400078208ff */
[-C--:B------:R-:W-:Y:S02]  /*b0e0*/  LEA.HI.X.SX32 R15, R6, R0.reuse, 0x1, P0 ;  /* 0x00000000060f7211 */ /* 0x080fe400000f0eff */
[-C--:B------:R-:W-:Y:S01]  /*b0f0*/  LEA.HI.X.SX32 R13, R7, R0.reuse, 0x1, P1 ;  /* 0x00000000070d7211 */ /* 0x080fe200008f0eff */
[----:B0-----:R-:W-:Y:S01]  /*b100*/  IMAD R6, R248, 0x2, R4 ;  /* 0x00000002f8067824 */ /* 0x001fe200078e0204 */
[C---:B------:R-:W-:Y:S01]  /*b110*/  LEA R16, P0, R2.reuse, R5, 0x1 ;  /* 0x0000000502107211 */ /* 0x040fe200078008ff */
[----:B------:R0:W-:Y:S04]  /*b120*/  STL.64 [R1+0x3f8], R14 ;  /* 0x0003f80e01007387 */ /* 0x0001e80000100a00 */
[----:B------:R1:W-:Y:S01]  /*b130*/  STL.64 [R1+0x3f0], R12 ;  /* 0x0003f00c01007387 */ /* 0x0003e20000100a00 */
[----:B------:R-:W-:-:S03]  /*b140*/  LEA.HI.X.SX32 R17, R2, R0, 0x1, P0 ;  /* 0x0000000002117211 */ /* 0x000fc600000f0eff */
[----:B------:R2:W-:Y:S01]  /*b150*/  STL.64 [R1+0x3e8], R10 ;  /* 0x0003e80a01007387 */ /* 0x0005e20000100a00 */
[CC--:B0-----:R-:W-:Y:S02]  /*b160*/  LEA R14, P1, R3.reuse, R5.reuse, 0x1 ;  /* 0x00000005030e7211 */ /* 0x0c1fe400078208ff */
[-C--:B-1----:R-:W-:Y:S02]  /*b170*/  LEA R12, P2, R4, R5.reuse, 0x1 ;  /* 0x00000005040c7211 */ /* 0x082fe400078408ff */
[-C--:B------:R-:W-:Y:S02]  /*b180*/  LEA.HI.X.SX32 R15, R3, R0.reuse, 0x1, P1 ;  /* 0x00000000030f7211 */ /* 0x080fe400008f0eff */
[----:B--2---:R-:W-:Y:S02]  /*b190*/  LEA R10, P3, R6, R5, 0x1 ;  /* 0x00000005060a7211 */ /* 0x004fe400078608ff */
[-C--:B------:R-:W-:Y:S02]  /*b1a0*/  LEA.HI.X.SX32 R13, R4, R0.reuse, 0x1, P2 ;  /* 0x00000000040d7211 */ /* 0x080fe400010f0eff */
[----:B------:R-:W-:Y:S01]  /*b1b0*/  LEA.HI.X.SX32 R11, R6, R0, 0x1, P3 ;  /* 0x00000000060b7211 */ /* 0x000fe200018f0eff */
[----:B------:R-:W-:Y:S01]  /*b1c0*/  STL.64 [R1+0x3e0], R16 ;  /* 0x0003e01001007387 */ /* 0x000fe20000100a00 */
[----:B------:R-:W-:Y:S01]  /*b1d0*/  MOV R0, 0x3f800000 ;  /* 0x3f80000000007802 */ /* 0x000fe20000000f00 */
[----:B------:R-:W-:-:S02]  /*b1e0*/  IMAD.MOV.U32 R2, RZ, RZ, -0x800000 ;  /* 0xff800000ff027424 */ /* 0x000fc400078e00ff */
[----:B------:R-:W-:Y:S01]  /*b1f0*/  STL.64 [R1+0x3d8], R14 ;  /* 0x0003d80e01007387 */ /* 0x000fe20000100a00 */
[----:B------:R-:W-:-:S03]  /*b200*/  MOV R3, 0xff800000 ;  /* 0xff80000000037802 */ /* 0x000fc60000000f00 */
[----:B------:R-:W-:Y:S04]  /*b210*/  STL.64 [R1+0x3d0], R12 ;  /* 0x0003d00c01007387 */ /* 0x000fe80000100a00 */
[----:B------:R-:W-:Y:S04]  /*b220*/  STL.64 [R1+0x3c8], R10 ;  /* 0x0003c80a01007387 */ /* 0x000fe80000100a00 */
[----:B------:R-:W-:Y:S04]  /*b230*/  STL [R1+0x3c0], R0 ;  /* 0x0003c00001007387 */ /* 0x000fe80000100800 */
[----:B------:R0:W-:Y:S04]  /*b240*/  STL [R1+0x398], R2 ;  /* 0x0003980201007387 */ /* 0x0001e80000100800 */
[----:B------:R1:W-:Y:S01]  /*b250*/  STL [R1+0x394], R3 ;  /* 0x0003940301007387 */ /* 0x0003e20000100800 */
[----:B0-----:R-:W-:-:S03]  /*b260*/  IMAD.MOV.U32 R2, RZ, RZ, 0x3f800000 ;  /* 0x3f800000ff027424 */ /* 0x001fc600078e00ff */
[----:B------:R1:W-:Y:S04]  /*b270*/  STL [R1+0x39c], RZ ;  /* 0x00039cff01007387 */ /* 0x0003e80000100800 */
[----:B------:R1:W-:Y:S04]  /*b280*/  STL [R1+0x3c4], R2 ;  /* 0x0003c40201007387 */ /* 0x0003e80000100800 */
[----:B------:R1:W-:Y:S04]  /*b290*/  STL [R1], RZ ;  /* 0x000000ff01007387 */ /* 0x0003e80000100800 */
[----:B------:R1:W-:Y:S04]  /*b2a0*/  STL [R1+0x4], RZ ;  /* 0x000004ff01007387 */ /* 0x0003e80000100800 */
        /* <DEDUP_REMOVED lines=125> */
[----:B------:R1:W-:Y:S01]  /*ba80*/  STL [R1+0x1fc], RZ ;  /* 0x0001fcff01007387 */ /* 0x0003e20000100800 */
[----:B------:R-:W-:-:S02]  /*ba90*/  UIADD3.64 UR4, UR10, 0x4, URZ ;  /* 0x000000040a047897 */ /* 0x000fc4000fffe03f */
[----:B------:R-:W-:Y:S02]  /*baa0*/  UIADD3.64 UR8, UR10, 0x2, URZ ;  /* 0x000000020a087897 */ /* 0x000fe4000fffe03f */
[----:B------:R-:W-:Y:S02]  /*bab0*/  UIADD3.64 UR4, UR10, 0x400, URZ ;  /* 0x000004000a047897 */ /* 0x000fe4000fffe03f */
[----:B------:R-:W-:Y:S02]  /*bac0*/  UIADD3.64 UR8, UR10, 0x3fe, URZ ;  /* 0x000003fe0a087897 */ /* 0x000fe4000fffe03f */
[----:B------:R-:W-:Y:S02]  /*bad0*/  UIADD3.64 UR4, UR10, 0x404, URZ ;  /* 0x000004040a047897 */ /* 0x000fe4000fffe03f */
[----:B------:R-:W-:Y:S02]  /*bae0*/  UIADD3.64 UR8, UR10, 0x402, URZ ;  /* 0x000004020a087897 */ /* 0x000fe4000fffe03f */
[----:B------:R-:W-:Y:S01]  /*baf0*/  UIADD3.64 UR4, UR10, 0xc00, URZ ;  /* 0x00000c000a047897 */ /* 0x000fe2000fffe03f */
[----:B------:R-:W-:Y:S01]  /*bb00*/  MOV R8, RZ ;  /* 0x000000ff00087202 */ /* 0x000fe20000000f00 */
[----:B------:R-:W-:Y:S01]  /*bb10*/  UIADD3.64 UR8, UR10, 0xbfe, URZ ;  /* 0x00000bfe0a087897 */ /* 0x000fe2000fffe03f */
[----:B------:R-:W-:Y:S01]  /*bb20*/  IMAD.MOV.U32 R0, RZ, RZ, RZ ;  /* 0x000000ffff007224 */ /* 0x000fe200078e00ff */
[----:B------:R-:W-:Y:S01]  /*bb30*/  UIADD3.64 UR4, UR10, 0xc04, URZ ;  /* 0x00000c040a047897 */ /* 0x000fe2000fffe03f */
[----:B------:R-:W-:-:S02]  /*bb40*/  CS2R R24, SRZ ;  /* 0x0000000000187805 */ /* 0x000fc4000001ff00 */
[----:B------:R-:W-:Y:S02]  /*bb50*/  CS2R R26, SRZ ;  /* 0x00000000001a7805 */ /* 0x000fe4000001ff00 */
[----:B------:R-:W-:Y:S02]  /*bb60*/  CS2R R28, SRZ ;  /* 0x00000000001c7805 */ /* 0x000fe4000001ff00 */
[----:B------:R-:W-:Y:S02]  /*bb70*/  CS2R R30, SRZ ;  /* 0x00000000001e7805 */ /* 0x000fe4000001ff00 */
[----:B------:R-:W-:Y:S02]  /*bb80*/  CS2R R32, SRZ ;  /* 0x0000000000207805 */ /* 0x000fe4000001ff00 */
[----:B------:R-:W-:Y:S02]  /*bb90*/  CS2R R34, SRZ ;  /* 0x0000000000227805 */ /* 0x000fe4000001ff00 */
        /* <DEDUP_REMOVED lines=29> */
[----:B------:R-:W-:Y:S01]  /*bd70*/  CS2R R94, SRZ ;  /* 0x00000000005e7805 */ /* 0x000fe2000001ff00 */
[----:B------:R-:W-:Y:S01]  /*bd80*/  UIADD3.64 UR8, UR10, 0xc02, URZ ;  /* 0x00000c020a087897 */ /* 0x000fe2000fffe03f */
[----:B------:R-:W-:-:S02]  /*bd90*/  CS2R R96, SRZ ;  /* 0x0000000000607805 */ /* 0x000fc4000001ff00 */
[----:B------:R-:W-:Y:S02]  /*bda0*/  CS2R R98, SRZ ;  /* 0x0000000000627805 */ /* 0x000fe4000001ff00 */
[----:B------:R-:W-:Y:S01]  /*bdb0*/  CS2R R100, SRZ ;  /* 0x0000000000647805 */ /* 0x000fe2000001ff00 */
[----:B------:R-:W-:Y:S01]  /*bdc0*/  UIADD3.64 UR4, UR10, 0x1400, URZ ;  /* 0x000014000a047897 */ /* 0x000fe2000fffe03f */
        /* <DEDUP_REMOVED lines=24> */
[----:B------:R-:W-:Y:S01]  /*bf50*/  CS2R R150, SRZ ;  /* 0x0000000000967805 */ /* 0x000fe2000001ff00 */
[----:B------:R-:W-:Y:S02]  /*bf60*/  UIADD3.64 UR8, UR10, 0x13fe, URZ ;  /* 0x000013fe0a087897 */ /* 0x000fe4000fffe03f */
[----:B------:R-:W-:Y:S02]  /*bf70*/  UIADD3.64 UR4, UR10, 0x1404, URZ ;  /* 0x000014040a047897 */ /* 0x000fe4000fffe03f */
[----:B------:R-:W-:Y:S02]  /*bf80*/  UIADD3.64 UR8, UR10, 0x1402, URZ ;  /* 0x000014020a087897 */ /* 0x000fe4000fffe03f */
[----:B------:R-:W-:-:S02]  /*bf90*/  UIADD3.64 UR4, UR10, 0x1bfe, URZ ;  /* 0x00001bfe0a047897 */ /* 0x000fc4000fffe03f */
[----:B------:R-:W-:Y:S02]  /*bfa0*/  UIADD3.64 UR14, UR10, 0x7fe, URZ ;  /* 0x000007fe0a0e7897 */ /* 0x000fe4000fffe03f */
[----:B------:R-:W-:Y:S02]  /*bfb0*/  UIADD3.64 UR18, UR10, 0x800, URZ ;  /* 0x000008000a127897 */ /* 0x000fe4000fffe03f */
        /* <DEDUP_REMOVED lines=8> */
[----:B------:R-:W-:Y:S01]  /*c040*/  UIADD3.64 UR54, UR10, 0x1802, URZ ;  /* 0x000018020a367897 */ /* 0x000fe2000fffe03f */
[----:B------:R-:W-:Y:S01]  /*c050*/  UMOV UR7, 0x40000040 ;  /* 0x4000004000077882 */ /* 0x000fe20000000000 */
[----:B------:R-:W-:-:S02]  /*c060*/  UIADD3.64 UR58, UR10, 0x1804, URZ ;  /* 0x000018040a3a7897 */ /* 0x000fc4000fffe03f */
[----:B------:R-:W-:Y:S02]  /*c070*/  UIADD3.64 UR12, UR10, 0x1c00, URZ ;  /* 0x00001c000a0c7897 */ /* 0x000fe4000fffe03f */
[----:B------:R-:W-:Y:S02]  /*c080*/  UIADD3.64 UR8, UR10, 0x1c02, URZ ;  /* 0x00001c020a087897 */ /* 0x000fe4000fffe03f */
[----:B-1----:R-:W-:-:S12]  /*c090*/  UIADD3.64 UR4, UR10, 0x1c04, URZ ;  /* 0x00001c040a047897 */ /* 0x002fd8000fffe03f */
.L_x_1:
[----:B------:R-:W-:Y:S01]  /*c0a0*/  STL [R1+0xec0], R0 ;  /* 0x000ec00001007387 */ /* 0x000fe20000100800 */
[----:B------:R-:W0:Y:S03]  /*c0b0*/  LDC.64 R6, c[0x0][0x250] ;  /* 0x00009400ff067b82 */ /* 0x000e260000000a00 */
[----:B------:R1:W-:Y:S04]  /*c0c0*/  STL.64 [R1+0xda8], R150 ;  /* 0x000da89601007387 */ /* 0x0003e80000100a00 */
[----:B------:R2:W-:Y:S01]  /*c0d0*/  STL.64 [R1+0xda0], R148 ;  /* 0x000da09401007387 */ /* 0x0005e20000100a00 */
[----:B------:R-:W3:Y:S03]  /*c0e0*/  LDC R10, c[0x0][0x258] ;  /* 0x00009600ff0a7b82 */ /* 0x000ee60000000800 */
[----:B------:R4:W-:Y:S04]  /*c0f0*/  STL.64 [R1+0xd98], R146 ;  /* 0x000d989201007387 */ /* 0x0009e80000100a00 */
[----:B------:R-:W-:Y:S01]  /*c100*/  STL.64 [R1+0xd90], R144 ;  /* 0x000d909001007387 */ /* 0x000fe20000100a00 */
[----:B------:R-:W5:Y:S01]  /*c110*/  LDC.64 R2, c[0x0][0x218] ;  /* 0x00008600ff027b82 */ /* 0x000f620000000a00 */
[----:B-1----:R-:W-:-:S02]  /*c120*/  MOV R150, UR59 ;  /* 0x0000003b00967c02 */ /* 0x002fc40008000f00 */
[----:B------:R-:W-:Y:S01]  /*c130*/  STL.64 [R1+0xd88], R142 ;  /* 0x000d888e01007387 */ /* 0x000fe20000100a00 */
[----:B--2---:R-:W-:Y:S02]  /*c140*/  MOV R148, UR55 ;  /* 0x0000003700947c02 */ /* 0x004fe40008000f00 */
[----:B------:R-:W-:Y:S01]  /*c150*/  MOV R149, UR54 ;  /* 0x0000003600957c02 */ /* 0x000fe20008000f00 */
[----:B------:R-:W-:Y:S01]  /*c160*/  STL.64 [R1+0xd80], R140 ;  /* 0x000d808c01007387 */ /* 0x000fe20000100a00 */
[----:B0-----:R-:W-:Y:S01]  /*c170*/  IMAD R16, R7, 0x3, RZ ;  /* 0x0000000307107824 */ /* 0x001fe200078e02ff */
[----:B------:R-:W-:Y:S02]  /*c180*/  MOV R151, UR58 ;  /* 0x0000003a00977c02 */ /* 0x000fe40008000f00 */
[----:B------:R-:W-:Y:S04]  /*c190*/  STL.64 [R1+0xd78], R138 ;  /* 0x000d788a01007387 */ /* 0x000fe80000100a00 */
[----:B------:R-:W-:Y:S04]  /*c1a0*/  STL.64 [R1+0xd70], R136 ;  /* 0x000d708801007387 */ /* 0x000fe80000100a00 */
[----:B------:R-:W-:Y:S04]  /*c1b0*/  STL.64 [R1+0xd68], R134 ;  /* 0x000d688601007387 */ /* 0x000fe80000100a00 */
[----:B------:R-:W-:Y:S04]  /*c1c0*/  STL.64 [R1+0xd60], R132 ;  /* 0x000d608401007387 */ /* 0x000fe80000100a00 */
[----:B------:R-:W-:Y:S04]  /*c1d0*/  STL.64 [R1+0xd58], R130 ;  /* 0x000d588201007387 */ /* 0x000fe80000100a00 */
[----:B------:R0:W-:Y:S01]  /*c1e0*/  STL.64 [R1+0xd50], R128 ;  /* 0x000d508001007387 */ /* 0x0001e20000100a00 */
[----:B----4-:R-:W1:Y:S03]  /*c1f0*/  S2R R147, SR_TID.X ;  /* 0x0000000000937919 */ /* 0x010e660000002100 */
[----:B------:R-:W-:Y:S01]  /*c200*/  STL.64 [R1+0xd48], R126 ;  /* 0x000d487e01007387 */ /* 0x000fe20000100a00 */
[----:B0-----:R-:W0:Y:S03]  /*c210*/  S2R R129, SR_CTAID.Y ;  /* 0x0000000000817919 */ /* 0x001e260000002600 */
[----:B------:R-:W-:Y:S04]  /*c220*/  STL.64 [R1+0xd40], R124 ;  /* 0x000d407c01007387 */ /* 0x000fe80000100a00 */
[----:B------:R-:W-:Y:S04]  /*c230*/  STL.64 [R1+0xd38], R122 ;  /* 0x000d387a01007387 */ /* 0x000fe80000100a00 */
[----:B------:R-:W-:Y:S04]  /*c240*/  STL.64 [R1+0xd30], R120 ;  /* 0x000d307801007387 */ /* 0x000fe80000100a00 */
[----:B------:R-:W-:Y:S04]  /*c250*/  STL.64 [R1+0xd28], R118 ;  /* 0x000d287601007387 */ /* 0x000fe80000100a00 */
[----:B------:R-:W-:Y:S04]  /*c260*/  STL.64 [R1+0xd20], R116 ;  /* 0x000d207401007387 */ /* 0x000fe80000100a00 */
[----:B------:R-:W-:Y:S01]  /*c270*/  STL.64 [R1+0xd18], R114 ;  /* 0x000d187201007387 */ /* 0x000fe20000100a00 */
[----:B-1----:R-:W-:-:S03]  /*c280*/  LOP3.LUT R5, R147, 0xff, RZ, 0xc0, !PT ;  /* 0x000000ff93057812 */ /* 0x002fc600078ec0ff */
[----:B------:R-:W-:Y:S02]  /*c290*/  STL.64 [R1+0xd10], R112 ;  /* 0x000d107001007387 */ /* 0x000fe40000100a00 */
[----:B---3--:R-:W-:Y:S02]  /*c2a0*/  IMAD R5, R5, R10, RZ ;  /* 0x0000000a05057224 */ /* 0x008fe400078e02ff */
[----:B0-----:R-:W-:Y:S01]  /*c2b0*/  IMAD R6, R129, R6, RZ ;  /* 0x0000000681067224 */ /* 0x001fe200078e02ff */
[----:B------:R-:W-:Y:S02]  /*c2c0*/  STL.64 [R1+0xd08], R110 ;  /* 0x000d086e01007387 */ /* 0x000fe40000100a00 */
[----:B------:R-:W-:Y:S02]  /*c2d0*/  LEA R10, R10, R5, 0x8 ;  /* 0x000000050a0a7211 */ /* 0x000fe400078e40ff */
[----:B------:R-:W-:Y:S01]  /*c2e0*/  STL.64 [R1+0xd00], R108 ;  /* 0x000d006c01007387 */ /* 0x000fe20000100a00 */
[----:B-----5:R-:W-:-:S03]  /*c2f0*/  LEA R4, P0, R6, R2, 0x1 ;  /* 0x0000000206047211 */ /* 0x020fc600078008ff */
[----:B------:R-:W-:Y:S01]  /*c300*/  STL.64 [R1+0xcf8], R106 ;  /* 0x000cf86a01007387 */ /* 0x000fe20000100a00 */
[----:B------:R-:W-:Y:S02]  /*c310*/  LEA.HI.X.SX32 R6, R6, R3, 0x1, P0 ;  /* 0x0000000306067211 */ /* 0x000fe400000f0eff */
[CC--:B------:R-:W-:Y:S01]  /*c320*/  LEA R2, P0, R5.reuse, R4.reuse, 0x1 ;  /* 0x0000000405027211 */ /* 0x0c0fe200078008ff */
[----:B------:R-:W-:Y:S01]  /*c330*/  STL.64 [R1+0xcf0], R104 ;  /* 0x000cf06801007387 */ /* 0x000fe20000100a00 */
[C---:B------:R-:W-:Y:S02]  /*c340*/  LEA R4, P1, R10.reuse, R4, 0x1 ;  /* 0x000000040a047211 */ /* 0x040fe400078208ff */
[-C--:B------:R-:W-:Y:S01]  /*c350*/  LEA.HI.X.SX32 R3, R5, R6.reuse, 0x1, P0 ;  /* 0x0000000605037211 */ /* 0x080fe200000f0eff */
[----:B------:R-:W-:Y:S01]  /*c360*/  STL.64 [R1+0xce8], R102 ;  /* 0x000ce86601007387 */ /* 0x000fe20000100a00 */
[----:B------:R-:W-:-:S03]  /*c370*/  LEA.HI.X.SX32 R5, R10, R6, 0x1, P1 ;  /* 0x000000060a057211 */ /* 0x000fc600008f0eff */
[----:B------:R-:W-:Y:S01]  /*c380*/  STL.64 [R1+0xce0], R100 ;  /* 0x000ce06401007387 */ /* 0x000fe20000100a00 */
[----:B------:R-:W-:-:S03]  /*c390*/  IMAD.WIDE R10, R16, 0x2, R2 ;  /* 0x00000002100a7825 */ /* 0x000fc600078e0202 */
[----:B------:R-:W-:Y:S01]  /*c3a0*/  STL.64 [R1+0xcd8], R98 ;  /* 0x000cd86201007387 */ /* 0x000fe20000100a00 */
[----:B------:R-:W-:-:S03]  /*c3b0*/  IMAD.WIDE R14, R8, 0x2, R2 ;  /* 0x00000002080e7825 */ /* 0x000fc600078e0202 */
[----:B------:R-:W-:Y:S01]  /*c3c0*/  STL.64 [R1+0xcd0], R96 ;  /* 0x000cd06001007387 */ /* 0x000fe20000100a00 */
[----:B------:R-:W-:-:S03]  /*c3d0*/  IMAD.WIDE R12, R8, 0x2, R4 ;  /* 0x00000002080c7825 */ /* 0x000fc600078e0204 */
[----:B------:R-:W-:Y:S01]  /*c3e0*/  STL.64 [R1+0xcc8], R94 ;  /* 0x000cc85e01007387 */ /* 0x000fe20000100a00 */
[----:B------:R-:W-:-:S03]  /*c3f0*/  IMAD.WIDE R10, R8, 0x2, R10 ;  /* 0x00000002080a7825 */ /* 0x000fc600078e020a */
[----:B------:R-:W-:Y:S04]  /*c400*/  STL.64 [R1+0xcc0], R92 ;  /* 0x000cc05c01007387 */ /* 0x000fe80000100a00 */
        /* <DEDUP_REMOVED lines=10> */
[----:B------:R-:W-:Y:S01]  /*c4b0*/  STL.64 [R1+0xc68], R70 ;  /* 0x000c684601007387 */ /* 0x000fe20000100a00 */
[----:B------:R-:W-:-:S03]  /*c4c0*/  IMAD.SHL.U32 R17, R7, 0x4, RZ ;  /* 0x0000000407117824 */ /* 0x000fc600078e00ff */
[----:B------:R-:W-:Y:S04]  /*c4d0*/  STL.64 [R1+0xc60], R68 ;  /* 0x000c604401007387 */ /* 0x000fe80000100a00 */
[----:B------:R-:W-:Y:S01]  /*c4e0*/  STL.64 [R1+0xc58], R66 ;  /* 0x000c584201007387 */ /* 0x000fe20000100a00 */
[----:B------:R-:W-:-:S03]  /*c4f0*/  IMAD R18, R7, 0x5, RZ ;  /* 0x0000000507127824 */ /* 0x000fc600078e02ff */
[----:B------:R-:W-:Y:S04]  /*c500*/  STL.64 [R1+0xc50], R64 ;  /* 0x000c504001007387 */ /* 0x000fe80000100a00 */
[----:B------:R-:W-:Y:S04]  /*c510*/  STL.64 [R1+0xc48], R62 ;  /* 0x000c483e01007387 */ /* 0x000fe80000100a00 */
[----:B------:R0:W2:Y:S04]  /*c520*/  LDG.E.U16 R22, desc[UR60][R14.64] ;  /* 0x0000003c0e167981 */ /* 0x0000a8000c1e1500 */
[----:B------:R-:W-:Y:S04]  /*c530*/  STL.64 [R1+0xc40], R60 ;  /* 0x000c403c01007387 */ /* 0x000fe80000100a00 */
[----:B------:R-:W-:Y:S01]  /*c540*/  STL.64 [R1+0xc38], R58 ;  /* 0x000c383a01007387 */ /* 0x000fe20000100a00 */
[----:B0-----:R-:W-:-:S03]  /*c550*/  IMAD.WIDE R14, R16, 0x2, R4 ;  /* 0x00000002100e7825 */ /* 0x001fc600078e0204 */
[----:B------:R0:W-:Y:S04]  /*c560*/  STL.64 [R1+0xc30], R56 ;  /* 0x000c303801007387 */ /* 0x0001e80000100a00 */
[----:B------:R1:W3:Y:S01]  /*c570*/  LDG.E.U16 R0, desc[UR60][R12.64] ;  /* 0x0000003c0c007981 */ /* 0x0002e2000c1e1500 */
[----:B------:R-:W-:-:S03]  /*c580*/  IMAD.WIDE R14, R8, 0x2, R14 ;  /* 0x00000002080e7825 */ /* 0x000fc600078e020e */
[----:B------:R-:W-:Y:S04]  /*c590*/  STL.64 [R1+0xc28], R54 ;  /* 0x000c283601007387 */ /* 0x000fe80000100a00 */
[----:B0-----:R0:W4:Y:S01]  /*c5a0*/  LDG.E.U16 R56, desc[UR60][R10.64] ;  /* 0x0000003c0a387981 */ /* 0x001122000c1e1500 */
[----:B-1----:R-:W-:-:S03]  /*c5b0*/  IMAD.WIDE R12, R17, 0x2, R2 ;  /* 0x00000002110c7825 */ /* 0x002fc600078e0202 */
[----:B------:R1:W5:Y:S04]  /*c5c0*/  LDG.E.U16 R57, desc[UR60][R14.64] ;  /* 0x0000003c0e397981 */ /* 0x000368000c1e1500 */
[----:B------:R-:W-:Y:S01]  /*c5d0*/  STL.64 [R1+0xc20], R52 ;  /* 0x000c203401007387 */ /* 0x000fe20000100a00 */
[----:B0-----:R-:W-:-:S03]  /*c5e0*/  IMAD.WIDE R10, R17, 0x2, R4 ;  /* 0x00000002110a7825 */ /* 0x001fc600078e0204 */
        /* <DEDUP_REMOVED lines=8> */
[----:B------:R-:W2:Y:S01]  /*c670*/  LDG.E.U16 R74, desc[UR60][R12.64] ;  /* 0x0000003c0c4a7981 */ /* 0x000ea2000c1e1500 */
[----:B------:R-:W-:-:S03]  /*c680*/  IMAD.WIDE R16, R8, 0x2, R16 ;  /* 0x0000000208107825 */ /* 0x000fc600078e0210 */
[----:B------:R0:W3:Y:S01]  /*c690*/  LDG.E.U16 R75, desc[UR60][R10.64] ;  /* 0x0000003c0a4b7981 */ /* 0x0000e2000c1e1500 */
[----:B-1----:R-:W-:-:S03]  /*c6a0*/  IMAD.WIDE R14, R8, 0x2, R18 ;  /* 0x00000002080e7825 */ /* 0x002fc600078e0212 */
[----:B------:R1:W3:Y:S04]  /*c6b0*/  LDG.E.U16 R92, desc[UR60][R16.64] ;  /* 0x0000003c105c7981 */ /* 0x0002e8000c1e1500 */
[----:B------:R1:W3:Y:S04]  /*c6c0*/  LDG.E.U16 R93, desc[UR60][R14.64] ;  /* 0x0000003c0e5d7981 */ /* 0x0002e8000c1e1500 */
[----:B------:R-:W-:Y:S04]  /*c6d0*/  STL.64 [R1+0xbf8], R42 ;  /* 0x000bf82a01007387 */ /* 0x000fe80000100a00 */
[----:B------:R-:W-:Y:S01]  /*c6e0*/  STL.64 [R1+0xbf0], R40 ;  /* 0x000bf02801007387 */ /* 0x000fe20000100a00 */
[----:B------:R-:W-:-:S03]  /*c6f0*/  IMAD R6, R7, 0x6, RZ ;  /* 0x0000000607067824 */ /* 0x000fc600078e02ff */
[----:B------:R-:W-:Y:S04]  /*c700*/  STL.64 [R1+0xbe8], R38 ;  /* 0x000be82601007387 */ /* 0x000fe80000100a00 */
[----:B------:R-:W-:Y:S04]  /*c710*/  STL.64 [R1+0xbe0], R36 ;  /* 0x000be02401007387 */ /* 0x000fe80000100a00 */
[----:B------:R-:W-:Y:S04]  /*c720*/  STL.64 [R1+0xbd8], R34 ;  /* 0x000bd82201007387 */ /* 0x000fe80000100a00 */
[----:B------:R-:W-:Y:S01]  /*c730*/  STL.64 [R1+0xbd0], R32 ;  /* 0x000bd02001007387 */ /* 0x000fe20000100a00 */
[----:B------:R-:W-:-:S03]  /*c740*/  IMAD.WIDE R20, R6, 0x2, R2 ;  /* 0x0000000206147825 */ /* 0x000fc600078e0202 */
[----:B------:R-:W-:Y:S04]  /*c750*/  STL.64 [R1+0xbc8], R30 ;  /* 0x000bc81e01007387 */ /* 0x000fe80000100a00 */
[----:B------:R-:W-:Y:S04]  /*c760*/  STL.64 [R1+0xbc0], R28 ;  /* 0x000bc01c01007387 */ /* 0x000fe80000100a00 */
[----:B------:R-:W-:Y:S04]  /*c770*/  STL.64 [R1+0xbb8], R26 ;  /* 0x000bb81a01007387 */ /* 0x000fe80000100a00 */
[----:B------:R-:W-:Y:S04]  /*c780*/  STL.64 [R1+0xbb0], R24 ;  /* 0x000bb01801007387 */ /* 0x000fe80000100a00 */
[----:B------:R-:W-:Y:S01]  /*c790*/  STL [R1+0xec4], R148 ;  /* 0x000ec49401007387 */ /* 0x000fe20000100800 */
[----:B0-----:R-:W-:-:S03]  /*c7a0*/  IMAD.WIDE R10, R6, 0x2, R4 ;  /* 0x00000002060a7825 */ /* 0x001fc600078e0204 */
[----:B------:R-:W-:Y:S01]  /*c7b0*/  STL [R1+0xec8], R149 ;  /* 0x000ec89501007387 */ /* 0x000fe20000100800 */
[----:B------:R-:W-:-:S03]  /*c7c0*/  IMAD.WIDE R12, R8, 0x2, R20 ;  /* 0x00000002080c7825 */ /* 0x000fc600078e0214 */
[----:B------:R-:W-:Y:S01]  /*c7d0*/  STL [R1+0xecc], R150 ;  /* 0x000ecc9601007387 */ /* 0x000fe20000100800 */
[----:B------:R-:W-:-:S03]  /*c7e0*/  IMAD R18, R7, 0x7, RZ ;  /* 0x0000000707127824 */ /* 0x000fc600078e02ff */
[----:B------:R-:W-:Y:S01]  /*c7f0*/  STL [R1+0xed0], R151 ;  /* 0x000ed09701007387 */ /* 0x000fe20000100800 */
[----:B------:R-:W-:-:S03]  /*c800*/  SHF.L.U32 R19, R7, 0x3, RZ ;  /* 0x0000000307137819 */ /* 0x000fc600000006ff */
[----:B------:R-:W-:Y:S01]  /*c810*/  STL [R1+0xed4], R129 ;  /* 0x000ed48101007387 */ /* 0x000fe20000100800 */
[----:B------:R-:W-:Y:S02]  /*c820*/  IMAD R6, R7, 0x9, RZ ;  /* 0x0000000907067824 */ /* 0x000fe400078e02ff */
[----:B-1----:R-:W-:Y:S01]  /*c830*/  IMAD.WIDE R16, R18, 0x2, R2 ;  /* 0x0000000212107825 */ /* 0x002fe200078e0202 */
[----:B------:R0:W3:Y:S03]  /*c840*/  LDG.E.U16 R110, desc[UR60][R12.64] ;  /* 0x0000003c0c6e7981 */ /* 0x0000e6000c1e1500 */
[----:B------:R-:W-:-:S04]  /*c850*/  IMAD.WIDE R14, R8, 0x2, R10 ;  /* 0x00000002080e7825 */ /* 0x000fc800078e020a */
[----:B------:R-:W-:Y:S01]  /*c860*/  IMAD.WIDE R10, R19, 0x2, R2 ;  /* 0x00000002130a7825 */ /* 0x000fe200078e0202 */
[----:B------:R1:W3:Y:S03]  /*c870*/  LDG.E.U16 R111, desc[UR60][R14.64] ;  /* 0x0000003c0e6f7981 */ /* 0x0002e6000c1e1500 */
[----:B0-----:R-:W-:-:S04]  /*c880*/  IMAD.WIDE R12, R18, 0x2, R4 ;  /* 0x00000002120c7825 */ /* 0x001fc800078e0204 */
[----:B------:R-:W-:-:S04]  /*c890*/  IMAD.WIDE R18, R19, 0x2, R4 ;  /* 0x0000000213127825 */ /* 0x000fc800078e0204 */
[----:B------:R-:W-:-:S04]  /*c8a0*/  IMAD.WIDE R20, R8, 0x2, R16 ;  /* 0x0000000208147825 */ /* 0x000fc800078e0210 */
[C---:B------:R-:W-:Y:S01]  /*c8b0*/  IMAD.WIDE R16, R8.reuse, 0x2, R12 ;  /* 0x0000000208107825 */ /* 0x040fe200078e020c */
[----:B------:R-:W3:Y:S03]  /*c8c0*/  LDG.E.U16 R128, desc[UR60][R20.64] ;  /* 0x0000003c14807981 */ /* 0x000ee6000c1e1500 */
[C---:B-1----:R-:W-:Y:S01]  /*c8d0*/  IMAD.WIDE R14, R8.reuse, 0x2, R10 ;  /* 0x00000002080e7825 */ /* 0x042fe200078e020a */
[----:B------:R0:W3:Y:S03]  /*c8e0*/  LDG.E.U16 R130, desc[UR60][R16.64] ;  /* 0x0000003c10827981 */ /* 0x0000e6000c1e1500 */
[----:B------:R-:W-:-:S04]  /*c8f0*/  IMAD.WIDE R12, R8, 0x2, R18 ;  /* 0x00000002080c7825 */ /* 0x000fc800078e0212 */
[----:B------:R-:W-:-:S04]  /*c900*/  IMAD R18, R7, 0xb, RZ ;  /* 0x0000000b07127824 */ /* 0x000fc800078e02ff */
[----:B0-----:R-:W-:-:S04]  /*c910*/  IMAD.WIDE R16, R18, 0x2, R2 ;  /* 0x0000000212107825 */ /* 0x001fc800078e0202 */
[----:B------:R-:W-:-:S04]  /*c920*/  IMAD.WIDE R18, R18, 0x2, R4 ;  /* 0x0000000212127825 */ /* 0x000fc800078e0204 */
[----:B------:R-:W-:-:S05]  /*c930*/  IMAD.WIDE R16, R8, 0x2, R16 ;  /* 0x0000000208107825 */ /* 0x000fca00078e0210 */
[----:B------:R-:W3:Y:S04]  /*c940*/  LDG.E.U16 R58, desc[UR60][R16.64] ;  /* 0x0000003c103a7981 */ /* 0x000ee8000c1e1500 */
[----:B----4-:R-:W-:Y:S04]  /*c950*/  STL [R1+0xed8], R56 ;  /* 0x000ed83801007387 */ /* 0x010fe80000100800 */
[----:B-----5:R-:W-:Y:S04]  /*c960*/  STL [R1+0xedc], R57 ;  /* 0x000edc3901007387 */ /* 0x020fe80000100800 */
[----:B--2---:R-:W-:Y:S04]  /*c970*/  STL [R1+0xee0], R74 ;  /* 0x000ee04a01007387 */ /* 0x004fe80000100800 */
[----:B---3--:R-:W-:Y:S04]  /*c980*/  STL [R1+0xee4], R75 ;  /* 0x000ee44b01007387 */ /* 0x008fe80000100800 */
[----:B------:R-:W-:Y:S04]  /*c990*/  STL [R1+0xee8], R92 ;  /* 0x000ee85c01007387 */ /* 0x000fe80000100800 */
[----:B------:R-:W-:Y:S04]  /*c9a0*/  STL [R1+0xeec], R93 ;  /* 0x000eec5d01007387 */ /* 0x000fe80000100800 */
[----:B------:R0:W-:Y:S02]  /*c9b0*/  STL [R1+0x288], R22 ;  /* 0x0002881601007387 */ /* 0x0001e40000100800 */
[----:B0-----:R-:W-:-:S04]  /*c9c0*/  IMAD.WIDE R22, R6, 0x2, R2 ;  /* 0x0000000206167825 */ /* 0x001fc800078e0202 */
[----:B------:R-:W-:Y:S02]  /*c9d0*/  IMAD.WIDE R10, R8, 0x2, R22 ;  /* 0x00000002080a7825 */ /* 0x000fe400078e0216 */
[----:B------:R0:W2:Y:S04]  /*c9e0*/  LDG.E.U16 R23, desc[UR60][R14.64] ;  /* 0x0000003c0e177981 */ /* 0x0000a8000c1e1500 */
[----:B------:R1:W3:Y:S04]  /*c9f0*/  LDG.E.U16 R148, desc[UR60][R10.64] ;  /* 0x0000003c0a947981 */ /* 0x0002e8000c1e1500 */
[----:B------:R4:W5:Y:S01]  /*ca00*/  LDG.E.U16 R22, desc[UR60][R12.64] ;  /* 0x0000003c0c167981 */ /* 0x000962000c1e1500 */
[----:B0-----:R-:W-:-:S04]  /*ca10*/  IMAD.WIDE R14, R6, 0x2, R4 ;  /* 0x00000002060e7825 */ /* 0x001fc800078e0204 */
[----:B-1----:R-:W-:Y:S02]  /*ca20*/  IMAD R10, R7, 0xa, RZ ;  /* 0x0000000a070a7824 */ /* 0x002fe400078e02ff */
[----:B------:R-:W-:-:S04]  /*ca30*/  IMAD.WIDE R14, R8, 0x2, R14 ;  /* 0x00000002080e7825 */ /* 0x000fc800078e020e */
[C---:B----4-:R-:W-:Y:S01]  /*ca40*/  IMAD.WIDE R12, R10.reuse, 0x2, R2 ;  /* 0x000000020a0c7825 */ /* 0x050fe200078e0202 */
[----:B------:R0:W-:Y:S03]  /*ca50*/  STL [R1+0x284], R0 ;  /* 0x0002840001007387 */ /* 0x0001e60000100800 */
[----:B------:R-:W-:-:S04]  /*ca60*/  IMAD.WIDE R10, R10, 0x2, R4 ;  /* 0x000000020a0a7825 */ /* 0x000fc800078e0204 */
[----:B------:R-:W-:Y:S01]  /*ca70*/  IMAD R6, R7, 0xc, RZ ;  /* 0x0000000c07067824 */ /* 0x000fe200078e02ff */
[----:B0-----:R0:W4:Y:S03]  /*ca80*/  LDG.E.U16 R0, desc[UR60][R14.64] ;  /* 0x0000003c0e007981 */ /* 0x001126000c1e1500 */
[----:B------:R-:W-:-:S04]  /*ca90*/  IMAD.WIDE R20, R6, 0x2, R2 ;  /* 0x0000000206147825 */ /* 0x000fc800078e0202 */
[----:B------:R-:W-:-:S04]  /*caa0*/  IMAD.WIDE R12, R8, 0x2, R12 ;  /* 0x00000002080c7825 */ /* 0x000fc800078e020c */
[C---:B------:R-:W-:Y:S01]  /*cab0*/  IMAD.WIDE R10, R8.reuse, 0x2, R10 ;  /* 0x00000002080a7825 */ /* 0x040fe200078e020a */
[----:B------:R1:W4:Y:S03]  /*cac0*/  LDG.E.U16 R39, desc[UR60][R12.64] ;  /* 0x0000003c0c277981 */ /* 0x000326000c1e1500 */
[C---:B0-----:R-:W-:Y:S01]  /*cad0*/  IMAD.WIDE R14, R8.reuse, 0x2, R18 ;  /* 0x00000002080e7825 */ /* 0x041fe200078e0212 */
[----:B------:R0:W4:Y:S04]  /*cae0*/  LDG.E.U16 R40, desc[UR60][R10.64] ;  /* 0x0000003c0a287981 */ /* 0x000128000c1e1500 */
[----:B------:R0:W4:Y:S01]  /*caf0*/  LDG.E.U16 R59, desc[UR60][R14.64] ;  /* 0x0000003c0e3b7981 */ /* 0x000122000c1e1500 */
[----:B-1----:R-:W-:-:S04]  /*cb00*/  IMAD.WIDE R12, R8, 0x2, R20 ;  /* 0x00000002080c7825 */ /* 0x002fc800078e0214 */
[----:B0-----:R-:W-:Y:S01]  /*cb10*/  IMAD.WIDE R10, R6, 0x2, R4 ;  /* 0x00000002060a7825 */ /* 0x001fe200078e0204 */
[----:B------:R0:W4:Y:S03]  /*cb20*/  LDG.E.U16 R76, desc[UR60][R12.64] ;  /* 0x0000003c0c4c7981 */ /* 0x000126000c1e1500 */
[C---:B------:R-:W-:Y:S02]  /*cb30*/  IMAD R14, R7.reuse, 0xd, RZ ;  /* 0x0000000d070e7824 */ /* 0x040fe400078e02ff */
[----:B------:R-:W-:Y:S02]  /*cb40*/  IMAD R18, R7, 0xe, RZ ;  /* 0x0000000e07127824 */ /* 0x000fe400078e02ff */
[----:B------:R-:W-:-:S04]  /*cb50*/  IMAD.WIDE R16, R14, 0x2, R2 ;  /* 0x000000020e107825 */ /* 0x000fc800078e0202 */
[----:B------:R-:W-:-:S04]  /*cb60*/  IMAD.WIDE R14, R14, 0x2, R4 ;  /* 0x000000020e0e7825 */ /* 0x000fc800078e0204 */
[----:B0-----:R-:W-:-:S04]  /*cb70*/  IMAD.WIDE R12, R8, 0x2, R10 ;  /* 0x00000002080c7825 */ /* 0x001fc800078e020a */
[C---:B------:R-:W-:Y:S01]  /*cb80*/  IMAD.WIDE R10, R18.reuse, 0x2, R2 ;  /* 0x00000002120a7825 */ /* 0x040fe200078e0202 */
[----:B------:R0:W4:Y:S03]  /*cb90*/  LDG.E.U16 R77, desc[UR60][R12.64] ;  /* 0x0000003c0c4d7981 */ /* 0x000126000c1e1500 */
[----:B------:R-:W-:-:S04]  /*cba0*/  IMAD.WIDE R18, R18, 0x2, R4 ;  /* 0x0000000212127825 */ /* 0x000fc800078e0204 */
[----:B------:R-:W-:-:S04]  /*cbb0*/  IMAD.WIDE R20, R8, 0x2, R16 ;  /* 0x0000000208147825 */ /* 0x000fc800078e0210 */
[C---:B------:R-:W-:Y:S01]  /*cbc0*/  IMAD.WIDE R16, R8.reuse, 0x2, R14 ;  /* 0x0000000208107825 */ /* 0x040fe200078e020e */
[----:B------:R-:W-:Y:S03]  /*cbd0*/  STL [R1+0xef0], R110 ;  /* 0x000ef06e01007387 */ /* 0x000fe60000100800 */
[----:B0-----:R-:W-:Y:S01]  /*cbe0*/  IMAD.WIDE R12, R8, 0x2, R18 ;  /* 0x00000002080c7825 */ /* 0x001fe200078e0212 */
[----:B------:R0:W4:Y:S04]  /*cbf0*/  LDG.E.U16 R95, desc[UR60][R16.64] ;  /* 0x0000003c105f7981 */ /* 0x000128000c1e1500 */
[----:B------:R1:W4:Y:S01]  /*cc00*/  LDG.E.U16 R113, desc[UR60][R12.64] ;  /* 0x0000003c0c717981 */ /* 0x000322000c1e1500 */
[----:B------:R-:W-:-:S03]  /*cc10*/  IMAD R6, R7, 0xf, RZ ;  /* 0x0000000f07067824 */ /* 0x000fc600078e02ff */
[----:B------:R-:W4:Y:S01]  /*cc20*/  LDG.E.U16 R94, desc[UR60][R20.64] ;  /* 0x0000003c145e7981 */ /* 0x000f22000c1e1500 */
[----:B0-----:R-:W-:-:S04]  /*cc30*/  IMAD.SHL.U32 R16, R7, 0x10, RZ ;  /* 0x0000001007107824 */ /* 0x001fc800078e00ff */
[----:B-1----:R-:W-:-:S04]  /*cc40*/  IMAD.WIDE R12, R16, 0x2, R2 ;  /* 0x00000002100c7825 */ /* 0x002fc800078e0202 */
[----:B------:R-:W-:-:S05]  /*cc50*/  IMAD.WIDE R12, R8, 0x2, R12 ;  /* 0x00000002080c7825 */ /* 0x000fca00078e020c */
[----:B------:R-:W4:Y:S04]  /*cc60*/  LDG.E.U16 R26, desc[UR60][R12.64] ;  /* 0x0000003c0c1a7981 */ /* 0x000f28000c1e1500 */
[----:B------:R-:W-:Y:S04]  /*cc70*/  STL [R1+0xef4], R111 ;  /* 0x000ef46f01007387 */ /* 0x000fe80000100800 */
[----:B------:R-:W-:Y:S04]  /*cc80*/  STL [R1+0xef8], R128 ;  /* 0x000ef88001007387 */ /* 0x000fe80000100800 */
[----:B------:R-:W-:Y:S01]  /*cc90*/  STL [R1+0xefc], R130 ;  /* 0x000efc8201007387 */ /* 0x000fe20000100800 */
[----:B------:R-:W-:-:S05]  /*cca0*/  IMAD.WIDE R14, R8, 0x2, R10 ;  /* 0x00000002080e7825 */ /* 0x000fca00078e020a */
[----:B------:R0:W4:Y:S01]  /*ccb0*/  LDG.E.U16 R112, desc[UR60][R14.64] ;  /* 0x0000003c0e707981 */ /* 0x000122000c1e1500 */
[----:B------:R-:W-:Y:S02]  /*ccc0*/  IMAD R18, R7, 0x11, RZ ;  /* 0x0000001107127824 */ /* 0x000fe400078e02ff */
[----:B0-----:R-:W-:-:S04]  /*ccd0*/  IMAD.WIDE R14, R6, 0x2, R4 ;  /* 0x00000002060e7825 */ /* 0x001fc800078e0204 */
[----:B------:R-:W-:-:S05]  /*cce0*/  IMAD.WIDE R14, R8, 0x2, R14 ;  /* 0x00000002080e7825 */ /* 0x000fca00078e020e */
[----:B------:R-:W4:Y:S04]  /*ccf0*/  LDG.E.U16 R132, desc[UR60][R14.64] ;  /* 0x0000003c0e847981 */ /* 0x000f28000c1e1500 */
[----:B---3--:R-:W-:Y:S04]  /*cd00*/  STL [R1+0xf00], R148 ;  /* 0x000f009401007387 */ /* 0x008fe80000100800 */
[----:B--2---:R-:W-:Y:S04]  /*cd10*/  STL [R1+0x25c], R23 ;  /* 0x00025c1701007387 */ /* 0x004fe80000100800 */
[----:B-----5:R0:W-:Y:S02]  /*cd20*/  STL [R1+0x258], R22 ;  /* 0x0002581601007387 */ /* 0x0201e40000100800 */
[----:B0-----:R-:W-:-:S04]  /*cd30*/  IMAD.WIDE R22, R6, 0x2, R2 ;  /* 0x0000000206167825 */ /* 0x001fc800078e0202 */
[----:B------:R-:W-:-:S05]  /*cd40*/  IMAD.WIDE R10, R8, 0x2, R22 ;  /* 0x00000002080a7825 */ /* 0x000fca00078e0216 */
[----:B------:R0:W2:Y:S01]  /*cd50*/  LDG.E.U16 R131, desc[UR60][R10.64] ;  /* 0x0000003c0a837981 */ /* 0x0000a2000c1e1500 */
[----:B------:R-:W-:Y:S02]  /*cd60*/  IMAD R6, R7, 0x12, RZ ;  /* 0x0000001207067824 */ /* 0x000fe400078e02ff */
[----:B0-----:R-:W-:-:S04]  /*cd70*/  IMAD.WIDE R10, R16, 0x2, R4 ;  /* 0x00000002100a7825 */ /* 0x001fc800078e0204 */
[----:B------:R-:W-:-:S04]  /*cd80*/  IMAD.WIDE R16, R18, 0x2, R2 ;  /* 0x0000000212107825 */ /* 0x000fc800078e0202 */
[----:B------:R-:W-:-:S04]  /*cd90*/  IMAD.WIDE R18, R18, 0x2, R4 ;  /* 0x0000000212127825 */ /* 0x000fc800078e0204 */
[----:B------:R-:W-:-:S04]  /*cda0*/  IMAD.WIDE R10, R8, 0x2, R10 ;  /* 0x00000002080a7825 */ /* 0x000fc800078e020a */
[----:B------:R-:W-:Y:S01]  /*cdb0*/  IMAD.WIDE R20, R6, 0x2, R2 ;  /* 0x0000000206147825 */ /* 0x000fe200078e0202 */
[----:B------:R0:W3:Y:S03]  /*cdc0*/  LDG.E.U16 R148, desc[UR60][R10.64] ;  /* 0x0000003c0a947981 */ /* 0x0000e6000c1e1500 */
[----:B------:R-:W-:-:S04]  /*cdd0*/  IMAD.WIDE R14, R8, 0x2, R18 ;  /* 0x00000002080e7825 */ /* 0x000fc800078e0212 */
[----:B------:R-:W-:Y:S01]  /*cde0*/  IMAD R19, R7, 0x14, RZ ;  /* 0x0000001407137824 */ /* 0x000fe200078e02ff */
[----:B------:R1:W5:Y:S01]  /*cdf0*/  LDG.E.U16 R25, desc[UR60][R14.64] ;  /* 0x0000003c0e197981 */ /* 0x000362000c1e1500 */
[----:B0-----:R-:W-:-:S04]  /*ce00*/  IMAD.WIDE R10, R6, 0x2, R4 ;  /* 0x00000002060a7825 */ /* 0x001fc800078e0204 */
[----:B------:R-:W-:-:S04]  /*ce10*/  IMAD.WIDE R16, R8, 0x2, R16 ;  /* 0x0000000208107825 */ /* 0x000fc800078e0210 */
[----:B------:R-:W-:Y:S01]  /*ce20*/  IMAD R6, R7, 0x15, RZ ;  /* 0x0000001507067824 */ /* 0x000fe200078e02ff */
[----:B------:R0:W2:Y:S01]  /*ce30*/  LDG.E.U16 R24, desc[UR60][R16.64] ;  /* 0x0000003c10187981 */ /* 0x0000a2000c1e1500 */
[----:B------:R-:W-:-:S04]  /*ce40*/  IMAD.WIDE R12, R8, 0x2, R20 ;  /* 0x00000002080c7825 */ /* 0x000fc800078e0214 */
[----:B------:R-:W-:Y:S01]  /*ce50*/  IMAD R18, R7, 0x13, RZ ;  /* 0x0000001307127824 */ /* 0x000fe200078e02ff */
[----:B------:R0:W5:Y:S01]  /*ce60*/  LDG.E.U16 R41, desc[UR60][R12.64] ;  /* 0x0000003c0c297981 */ /* 0x000162000c1e1500 */
[----:B-1----:R-:W-:-:S04]  /*ce70*/  IMAD.WIDE R14, R8, 0x2, R10 ;  /* 0x00000002080e7825 */ /* 0x002fc800078e020a */
[--C-:B------:R-:W-:Y:S01]  /*ce80*/  IMAD.WIDE R10, R19, 0x2, R2.reuse ;  /* 0x00000002130a7825 */ /* 0x100fe200078e0202 */
[----:B------:R1:W5:Y:S03]  /*ce90*/  LDG.E.U16 R42, desc[UR60][R14.64] ;  /* 0x0000003c0e2a7981 */ /* 0x000366000c1e1500 */
[----:B------:R-:W-:-:S04]  /*cea0*/  IMAD.WIDE R22, R6, 0x2, R2 ;  /* 0x0000000206167825 */ /* 0x000fc800078e0202 */
[----:B0-----:R-:W-:-:S04]  /*ceb0*/  IMAD.WIDE R16, R18, 0x2, R2 ;  /* 0x0000000212107825 */ /* 0x001fc800078e0202 */
[----:B------:R-:W-:-:S04]  /*cec0*/  IMAD.WIDE R12, R18, 0x2, R4 ;  /* 0x00000002120c7825 */ /* 0x000fc800078e0204 */
[----:B------:R-:W-:-:S04]  /*ced0*/  IMAD.WIDE R18, R19, 0x2, R4 ;  /* 0x0000000213127825 */ /* 0x000fc800078e0204 */
[----:B-1----:R-:W-:-:S04]  /*cee0*/  IMAD.WIDE R14, R8, 0x2, R10 ;  /* 0x00000002080e7825 */ /* 0x002fc800078e020a */
[C---:B------:R-:W-:Y:S01]  /*cef0*/  IMAD.WIDE R10, R8.reuse, 0x2, R22 ;  /* 0x00000002080a7825 */ /* 0x040fe200078e0216 */
[----:B------:R-:W5:Y:S03]  /*cf00*/  LDG.E.U16 R78, desc[UR60][R14.64] ;  /* 0x0000003c0e4e7981 */ /* 0x000f66000c1e1500 */
[C---:B------:R-:W-:Y:S01]  /*cf10*/  IMAD.WIDE R20, R8.reuse, 0x2, R16 ;  /* 0x0000000208147825 */ /* 0x040fe200078e0210 */
[----:B------:R0:W5:Y:S03]  /*cf20*/  LDG.E.U16 R96, desc[UR60][R10.64] ;  /* 0x0000003c0a607981 */ /* 0x000166000c1e1500 */
[C---:B------:R-:W-:Y:S01]  /*cf30*/  IMAD.WIDE R16, R8.reuse, 0x2, R12 ;  /* 0x0000000208107825 */ /* 0x040fe200078e020c */
[----:B------:R-:W5:Y:S03]  /*cf40*/  LDG.E.U16 R60, desc[UR60][R20.64] ;  /* 0x0000003c143c7981 */ /* 0x000f66000c1e1500 */
[----:B------:R-:W-:Y:S01]  /*cf50*/  IMAD.WIDE R12, R8, 0x2, R18 ;  /* 0x00000002080c7825 */ /* 0x000fe200078e0212 */
[----:B------:R-:W5:Y:S03]  /*cf60*/  LDG.E.U16 R61, desc[UR60][R16.64] ;  /* 0x0000003c103d7981 */ /* 0x000f66000c1e1500 */
[----:B0-----:R-:W-:Y:S01]  /*cf70*/  IMAD R10, R7, 0x16, RZ ;  /* 0x00000016070a7824 */ /* 0x001fe200078e02ff */
[----:B------:R0:W5:Y:S01]  /*cf80*/  LDG.E.U16 R79, desc[UR60][R12.64] ;  /* 0x0000003c0c4f7981 */ /* 0x000162000c1e1500 */
[----:B------:R-:W-:-:S04]  /*cf90*/  IMAD.WIDE R14, R6, 0x2, R4 ;  /* 0x00000002060e7825 */ /* 0x000fc800078e0204 */
[----:B------:R-:W-:Y:S02]  /*cfa0*/  IMAD R18, R7, 0x17, RZ ;  /* 0x0000001707127824 */ /* 0x000fe400078e02ff */
[----:B0-----:R-:W-:-:S04]  /*cfb0*/  IMAD.WIDE R12, R10, 0x2, R2 ;  /* 0x000000020a0c7825 */ /* 0x001fc800078e0202 */
[----:B------:R-:W-:-:S04]  /*cfc0*/  IMAD.WIDE R10, R10, 0x2, R4 ;  /* 0x000000020a0a7825 */ /* 0x000fc800078e0204 */
[----:B------:R-:W-:-:S04]  /*cfd0*/  IMAD.WIDE R16, R18, 0x2, R2 ;  /* 0x0000000212107825 */ /* 0x000fc800078e0202 */
[----:B------:R-:W-:-:S04]  /*cfe0*/  IMAD.WIDE R14, R8, 0x2, R14 ;  /* 0x00000002080e7825 */ /* 0x000fc800078e020e */
[----:B------:R-:W-:Y:S01]  /*cff0*/  IMAD.WIDE R18, R18, 0x2, R4 ;  /* 0x0000000212127825 */ /* 0x000fe200078e0204 */
[----:B------:R0:W5:Y:S03]  /*d000*/  LDG.E.U16 R97, desc[UR60][R14.64] ;  /* 0x0000003c0e617981 */ /* 0x000166000c1e1500 */
[----:B------:R-:W-:-:S04]  /*d010*/  IMAD.WIDE R10, R8, 0x2, R10 ;  /* 0x00000002080a7825 */ /* 0x000fc800078e020a */
[----:B------:R-:W-:Y:S01]  /*d020*/  IMAD R6, R7, 0x18, RZ ;  /* 0x0000001807067824 */ /* 0x000fe200078e02ff */
[----:B------:R1:W5:Y:S01]  /*d030*/  LDG.E.U16 R115, desc[UR60][R10.64] ;  /* 0x0000003c0a737981 */ /* 0x000362000c1e1500 */
[----:B------:R-:W-:-:S04]  /*d040*/  IMAD.WIDE R12, R8, 0x2, R12 ;  /* 0x00000002080c7825 */ /* 0x000fc800078e020c */
[----:B------:R-:W-:Y:S01]  /*d050*/  IMAD.WIDE R20, R6, 0x2, R2 ;  /* 0x0000000206147825 */ /* 0x000fe200078e0202 */
[----:B------:R4:W5:Y:S03]  /*d060*/  LDG.E.U16 R114, desc[UR60][R12.64] ;  /* 0x0000003c0c727981 */ /* 0x000966000c1e1500 */
[----:B0-----:R-:W-:-:S04]  /*d070*/  IMAD.WIDE R14, R8, 0x2, R18 ;  /* 0x00000002080e7825 */ /* 0x001fc800078e0212 */
[----:B-1----:R-:W-:Y:S01]  /*d080*/  IMAD.WIDE R10, R6, 0x2, R4 ;  /* 0x00000002060a7825 */ /* 0x002fe200078e0204 */
[----:B------:R0:W5:Y:S03]  /*d090*/  LDG.E.U16 R134, desc[UR60][R14.64] ;  /* 0x0000003c0e867981 */ /* 0x000166000c1e1500 */
[----:B------:R-:W-:Y:S02]  /*d0a0*/  IMAD R19, R7, 0x1a, RZ ;  /* 0x0000001a07137824 */ /* 0x000fe400078e02ff */
[----:B------:R-:W-:-:S04]  /*d0b0*/  IMAD.WIDE R16, R8, 0x2, R16 ;  /* 0x0000000208107825 */ /* 0x000fc800078e0210 */
[----:B------:R-:W-:Y:S01]  /*d0c0*/  IMAD R6, R7, 0x1b, RZ ;  /* 0x0000001b07067824 */ /* 0x000fe200078e02ff */
[----:B------:R1:W5:Y:S01]  /*d0d0*/  LDG.E.U16 R133, desc[UR60][R16.64] ;  /* 0x0000003c10857981 */ /* 0x000362000c1e1500 */
[----:B----4-:R-:W-:-:S04]  /*d0e0*/  IMAD.WIDE R12, R8, 0x2, R20 ;  /* 0x00000002080c7825 */ /* 0x010fc800078e0214 */
[----:B------:R-:W-:Y:S01]  /*d0f0*/  IMAD R18, R7, 0x19, RZ ;  /* 0x0000001907127824 */ /* 0x000fe200078e02ff */
[----:B------:R4:W2:Y:S01]  /*d100*/  LDG.E.U16 R130, desc[UR60][R12.64] ;  /* 0x0000003c0c827981 */ /* 0x0008a2000c1e1500 */
[----:B0-----:R-:W-:-:S04]  /*d110*/  IMAD.WIDE R14, R8, 0x2, R10 ;  /* 0x00000002080e7825 */ /* 0x001fc800078e020a */
[--C-:B------:R-:W-:Y:S01]  /*d120*/  IMAD.WIDE R10, R19, 0x2, R2.reuse ;  /* 0x00000002130a7825 */ /* 0x100fe200078e0202 */
[----:B------:R0:W5:Y:S03]  /*d130*/  LDG.E.U16 R128, desc[UR60][R14.64] ;  /* 0x0000003c0e807981 */ /* 0x000166000c1e1500 */
[----:B------:R-:W-:-:S04]  /*d140*/  IMAD.WIDE R22, R6, 0x2, R2 ;  /* 0x0000000206167825 */ /* 0x000fc800078e0202 */
[----:B-1----:R-:W-:-:S04]  /*d150*/  IMAD.WIDE R16, R18, 0x2, R2 ;  /* 0x0000000212107825 */ /* 0x002fc800078e0202 */
[----:B----4-:R-:W-:-:S04]  /*d160*/  IMAD.WIDE R12, R18, 0x2, R4 ;  /* 0x00000002120c7825 */ /* 0x010fc800078e0204 */
[----:B------:R-:W-:-:S04]  /*d170*/  IMAD.WIDE R18, R19, 0x2, R4 ;  /* 0x0000000213127825 */ /* 0x000fc800078e0204 */
[----:B0-----:R-:W-:-:S04]  /*d180*/  IMAD.WIDE R14, R8, 0x2, R10 ;  /* 0x00000002080e7825 */ /* 0x001fc800078e020a */
[C---:B------:R-:W-:Y:S01]  /*d190*/  IMAD.WIDE R10, R8.reuse, 0x2, R22 ;  /* 0x00000002080a7825 */ /* 0x040fe200078e0216 */
[----:B------:R0:W-:Y:S03]  /*d1a0*/  STL [R1+0x244], R26 ;  /* 0x0002441a01007387 */ /* 0x0001e60000100800 */
[C---:B------:R-:W-:Y:S01]  /*d1b0*/  IMAD.WIDE R20, R8.reuse, 0x2, R16 ;  /* 0x0000000208147825 */ /* 0x040fe200078e0210 */
[----:B------:R1:W4:Y:S03]  /*d1c0*/  LDG.E.U16 R62, desc[UR60][R10.64] ;  /* 0x0000003c0a3e7981 */ /* 0x000326000c1e1500 */
[C---:B------:R-:W-:Y:S01]  /*d1d0*/  IMAD.WIDE R16, R8.reuse, 0x2, R12 ;  /* 0x0000000208107825 */ /* 0x040fe200078e020c */
[----:B------:R1:W4:Y:S03]  /*d1e0*/  LDG.E.U16 R43, desc[UR60][R14.64] ;  /* 0x0000003c0e2b7981 */ /* 0x000326000c1e1500 */
[----:B------:R-:W-:Y:S01]  /*d1f0*/  IMAD.WIDE R12, R8, 0x2, R18 ;  /* 0x00000002080c7825 */ /* 0x000fe200078e0212 */
[----:B0-----:R0:W4:Y:S03]  /*d200*/  LDG.E.U16 R26, desc[UR60][R20.64] ;  /* 0x0000003c141a7981 */ /* 0x001126000c1e1500 */
[----:B-1----:R-:W-:Y:S01]  /*d210*/  IMAD R10, R7, 0x1c, RZ ;  /* 0x0000001c070a7824 */ /* 0x002fe200078e02ff */
[----:B------:R1:W4:Y:S01]  /*d220*/  LDG.E.U16 R44, desc[UR60][R12.64] ;  /* 0x0000003c0c2c7981 */ /* 0x000322000c1e1500 */
[----:B------:R-:W-:-:S03]  /*d230*/  IMAD.WIDE R14, R6, 0x2, R4 ;  /* 0x00000002060e7825 */ /* 0x000fc600078e0204 */
[----:B------:R1:W4:Y:S01]  /*d240*/  LDG.E.U16 R27, desc[UR60][R16.64] ;  /* 0x0000003c101b7981 */ /* 0x000322000c1e1500 */
[----:B0-----:R-:W-:Y:S02]  /*d250*/  IMAD R20, R7, 0x1d, RZ ;  /* 0x0000001d07147824 */ /* 0x001fe400078e02ff */
[----:B-1----:R-:W-:-:S04]  /*d260*/  IMAD.WIDE R12, R10, 0x2, R2 ;  /* 0x000000020a0c7825 */ /* 0x002fc800078e0202 */
[----:B------:R-:W-:-:S04]  /*d270*/  IMAD.WIDE R10, R10, 0x2, R4 ;  /* 0x000000020a0a7825 */ /* 0x000fc800078e0204 */
[----:B------:R-:W-:-:S04]  /*d280*/  IMAD.WIDE R16, R20, 0x2, R2 ;  /* 0x0000000214107825 */ /* 0x000fc800078e0202 */
[----:B------:R-:W-:Y:S02]  /*d290*/  IMAD R6, R7, 0x1e, RZ ;  /* 0x0000001e07067824 */ /* 0x000fe400078e02ff */
[----:B------:R-:W-:-:S04]  /*d2a0*/  IMAD.WIDE R18, R8, 0x2, R12 ;  /* 0x0000000208127825 */ /* 0x000fc800078e020c */
[----:B------:R-:W-:Y:S01]  /*d2b0*/  IMAD.WIDE R12, R8, 0x2, R10 ;  /* 0x00000002080c7825 */ /* 0x000fe200078e020a */
[----:B------:R-:W4:Y:S03]  /*d2c0*/  LDG.E.U16 R80, desc[UR60][R18.64] ;  /* 0x0000003c12507981 */ /* 0x000f26000c1e1500 */
[----:B------:R-:W-:Y:S01]  /*d2d0*/  IMAD.WIDE R20, R20, 0x2, R4 ;  /* 0x0000000214147825 */ /* 0x000fe200078e0204 */
[----:B------:R-:W4:Y:S03]  /*d2e0*/  LDG.E.U16 R81, desc[UR60][R12.64] ;  /* 0x0000003c0c517981 */ /* 0x000f26000c1e1500 */
[----:B------:R-:W-:-:S04]  /*d2f0*/  IMAD.WIDE R14, R8, 0x2, R14 ;  /* 0x00000002080e7825 */ /* 0x000fc800078e020e */
[----:B------:R-:W-:Y:S01]  /*d300*/  IMAD.WIDE R22, R6, 0x2, R2 ;  /* 0x0000000206167825 */ /* 0x000fe200078e0202 */
[----:B------:R0:W4:Y:S03]  /*d310*/  LDG.E.U16 R63, desc[UR60][R14.64] ;  /* 0x0000003c0e3f7981 */ /* 0x000126000c1e1500 */
[----:B------:R-:W-:-:S05]  /*d320*/  IMAD.WIDE R10, R8, 0x2, R16 ;  /* 0x00000002080a7825 */ /* 0x000fca00078e0210 */
[----:B------:R1:W4:Y:S01]  /*d330*/  LDG.E.U16 R98, desc[UR60][R10.64] ;  /* 0x0000003c0a627981 */ /* 0x000322000c1e1500 */
[----:B0-----:R-:W-:-:S04]  /*d340*/  IMAD.WIDE R14, R8, 0x2, R20 ;  /* 0x00000002080e7825 */ /* 0x001fc800078e0214 */
[C---:B------:R-:W-:Y:S01]  /*d350*/  IMAD R16, R7.reuse, 0x1f, RZ ;  /* 0x0000001f07107824 */ /* 0x040fe200078e02ff */
[----:B------:R0:W4:Y:S01]  /*d360*/  LDG.E.U16 R99, desc[UR60][R14.64] ;  /* 0x0000003c0e637981 */ /* 0x000122000c1e1500 */
[----:B-1----:R-:W-:Y:S01]  /*d370*/  IMAD.WIDE R10, R8, 0x2, R22 ;  /* 0x00000002080a7825 */ /* 0x002fe200078e0216 */
[----:B------:R-:W-:-:S04]  /*d380*/  SHF.L.U32 R18, R7, 0x5, RZ ;  /* 0x0000000507127819 */ /* 0x000fc800000006ff */
[----:B------:R1:W4:Y:S01]  /*d390*/  LDG.E.U16 R116, desc[UR60][R10.64] ;  /* 0x0000003c0a747981 */ /* 0x000322000c1e1500 */
[----:B0-----:R-:W-:-:S04]  /*d3a0*/  IMAD.WIDE R14, R6, 0x2, R4 ;  /* 0x00000002060e7825 */ /* 0x001fc800078e0204 */
[----:B------:R-:W-:-:S04]  /*d3b0*/  IMAD.WIDE R12, R16, 0x2, R2 ;  /* 0x00000002100c7825 */ /* 0x000fc800078e0202 */
[----:B-1----:R-:W-:-:S04]  /*d3c0*/  IMAD.WIDE R10, R16, 0x2, R4 ;  /* 0x00000002100a7825 */ /* 0x002fc800078e0204 */
[----:B------:R-:W-:-:S04]  /*d3d0*/  IMAD.WIDE R16, R18, 0x2, R2 ;  /* 0x0000000212107825 */ /* 0x000fc800078e0202 */
[----:B------:R-:W-:-:S04]  /*d3e0*/  IMAD.WIDE R14, R8, 0x2, R14 ;  /* 0x00000002080e7825 */ /* 0x000fc800078e020e */
[----:B------:R-:W-:Y:S01]  /*d3f0*/  IMAD.WIDE R18, R18, 0x2, R4 ;  /* 0x0000000212127825 */ /* 0x000fe200078e0204 */
[----:B------:R0:W4:Y:S03]  /*d400*/  LDG.E.U16 R117, desc[UR60][R14.64] ;  /* 0x0000003c0e757981 */ /* 0x000126000c1e1500 */
[----:B------:R-:W-:-:S04]  /*d410*/  IMAD.WIDE R10, R8, 0x2, R10 ;  /* 0x00000002080a7825 */ /* 0x000fc800078e020a */
[----:B------:R-:W-:Y:S01]  /*d420*/  IMAD R6, R7, 0x21, RZ ;  /* 0x0000002107067824 */ /* 0x000fe200078e02ff */
[----:B------:R1:W4:Y:S01]  /*d430*/  LDG.E.U16 R136, desc[UR60][R10.64] ;  /* 0x0000003c0a887981 */ /* 0x000322000c1e1500 */
[----:B------:R-:W-:-:S04]  /*d440*/  IMAD.WIDE R12, R8, 0x2, R12 ;  /* 0x00000002080c7825 */ /* 0x000fc800078e020c */
[----:B------:R-:W-:Y:S01]  /*d450*/  IMAD.WIDE R20, R6, 0x2, R2 ;  /* 0x0000000206147825 */ /* 0x000fe200078e0202 */
[----:B------:R3:W4:Y:S03]  /*d460*/  LDG.E.U16 R135, desc[UR60][R12.64] ;  /* 0x0000003c0c877981 */ /* 0x000726000c1e1500 */
[----:B0-----:R-:W-:-:S04]  /*d470*/  IMAD.WIDE R14, R8, 0x2, R18 ;  /* 0x00000002080e7825 */ /* 0x001fc800078e0212 */
[----:B-1----:R-:W-:Y:S01]  /*d480*/  IMAD.WIDE R10, R6, 0x2, R4 ;  /* 0x00000002060a7825 */ /* 0x002fe200078e0204 */
[----:B------:R0:W4:Y:S03]  /*d490*/  LDG.E.U16 R110, desc[UR60][R14.64] ;  /* 0x0000003c0e6e7981 */ /* 0x000126000c1e1500 */
[----:B------:R-:W-:Y:S02]  /*d4a0*/  IMAD R19, R7, 0x23, RZ ;  /* 0x0000002307137824 */ /* 0x000fe400078e02ff */
[----:B------:R-:W-:-:S04]  /*d4b0*/  IMAD.WIDE R16, R8, 0x2, R16 ;  /* 0x0000000208107825 */ /* 0x000fc800078e0210 */
[----:B------:R-:W-:Y:S01]  /*d4c0*/  IMAD R6, R7, 0x24, RZ ;  /* 0x0000002407067824 */ /* 0x000fe200078e02ff */
[----:B------:R1:W4:Y:S01]  /*d4d0*/  LDG.E.U16 R111, desc[UR60][R16.64] ;  /* 0x0000003c106f7981 */ /* 0x000322000c1e1500 */
[----:B---3--:R-:W-:-:S04]  /*d4e0*/  IMAD.WIDE R12, R8, 0x2, R20 ;  /* 0x00000002080c7825 */ /* 0x008fc800078e0214 */
[----:B------:R-:W-:Y:S01]  /*d4f0*/  IMAD R18, R7, 0x22, RZ ;  /* 0x0000002207127824 */ /* 0x000fe200078e02ff */
[----:B------:R3:W4:Y:S01]  /*d500*/  LDG.E.U16 R28, desc[UR60][R12.64] ;  /* 0x0000003c0c1c7981 */ /* 0x000722000c1e1500 */
[----:B0-----:R-:W-:-:S04]  /*d510*/  IMAD.WIDE R14, R8, 0x2, R10 ;  /* 0x00000002080e7825 */ /* 0x001fc800078e020a */
[--C-:B------:R-:W-:Y:S01]  /*d520*/  IMAD.WIDE R10, R19, 0x2, R2.reuse ;  /* 0x00000002130a7825 */ /* 0x100fe200078e0202 */
[----:B------:R0:W4:Y:S03]  /*d530*/  LDG.E.U16 R29, desc[UR60][R14.64] ;  /* 0x0000003c0e1d7981 */ /* 0x000126000c1e1500 */
[----:B------:R-:W-:-:S04]  /*d540*/  IMAD.WIDE R22, R6, 0x2, R2 ;  /* 0x0000000206167825 */ /* 0x000fc800078e0202 */
[----:B-1----:R-:W-:-:S04]  /*d550*/  IMAD.WIDE R16, R18, 0x2, R2 ;  /* 0x0000000212107825 */ /* 0x002fc800078e0202 */
[----:B---3--:R-:W-:-:S04]  /*d560*/  IMAD.WIDE R12, R18, 0x2, R4 ;  /* 0x00000002120c7825 */ /* 0x008fc800078e0204 */
[----:B------:R-:W-:-:S04]  /*d570*/  IMAD.WIDE R18, R19, 0x2, R4 ;  /* 0x0000000213127825 */ /* 0x000fc800078e0204 */
[----:B0-----:R-:W-:-:S04]  /*d580*/  IMAD.WIDE R14, R8, 0x2, R10 ;  /* 0x00000002080e7825 */ /* 0x001fc800078e020a */
[C---:B------:R-:W-:Y:S01]  /*d590*/  IMAD.WIDE R10, R8.reuse, 0x2, R22 ;  /* 0x00000002080a7825 */ /* 0x040fe200078e0216 */
[----:B------:R-:W3:Y:S03]  /*d5a0*/  LDG.E.U16 R64, desc[UR60][R14.64] ;  /* 0x0000003c0e407981 */ /* 0x000ee6000c1e1500 */
[C---:B------:R-:W-:Y:S01]  /*d5b0*/  IMAD.WIDE R20, R8.reuse, 0x2, R16 ;  /* 0x0000000208147825 */ /* 0x040fe200078e0210 */
[----:B------:R0:W3:Y:S03]  /*d5c0*/  LDG.E.U16 R82, desc[UR60][R10.64] ;  /* 0x0000003c0a527981 */ /* 0x0000e6000c1e1500 */
[C---:B------:R-:W-:Y:S01]  /*d5d0*/  IMAD.WIDE R16, R8.reuse, 0x2, R12 ;  /* 0x0000000208107825 */ /* 0x040fe200078e020c */
[----:B------:R-:W3:Y:S03]  /*d5e0*/  LDG.E.U16 R45, desc[UR60][R20.64] ;  /* 0x0000003c142d7981 */ /* 0x000ee6000c1e1500 */
[----:B------:R-:W-:Y:S01]  /*d5f0*/  IMAD.WIDE R12, R8, 0x2, R18 ;  /* 0x00000002080c7825 */ /* 0x000fe200078e0212 */
[----:B------:R-:W3:Y:S03]  /*d600*/  LDG.E.U16 R46, desc[UR60][R16.64] ;  /* 0x0000003c102e7981 */ /* 0x000ee6000c1e1500 */
[----:B0-----:R-:W-:Y:S01]  /*d610*/  IMAD R10, R7, 0x25, RZ ;  /* 0x00000025070a7824 */ /* 0x001fe200078e02ff */
[----:B------:R0:W3:Y:S01]  /*d620*/  LDG.E.U16 R65, desc[UR60][R12.64] ;  /* 0x0000003c0c417981 */ /* 0x0000e2000c1e1500 */
[----:B------:R-:W-:-:S04]  /*d630*/  IMAD.WIDE R14, R6, 0x2, R4 ;  /* 0x00000002060e7825 */ /* 0x000fc800078e0204 */
        /* <DEDUP_REMOVED lines=9> */
[----:B------:R1:W3:Y:S01]  /*d6d0*/  LDG.E.U16 R101, desc[UR60][R10.64] ;  /* 0x0000003c0a657981 */ /* 0x0002e2000c1e1500 */
[----:B------:R-:W-:-:S04]  /*d6e0*/  IMAD.WIDE R12, R8, 0x2, R12 ;  /* 0x00000002080c7825 */ /* 0x000fc800078e020c */
[----:B------:R-:W-:Y:S01]  /*d6f0*/  IMAD.WIDE R20, R6, 0x2, R2 ;  /* 0x0000000206147825 */ /* 0x000fe200078e0202 */
[----:B------:R1:W3:Y:S03]  /*d700*/  LDG.E.U16 R100, desc[UR60][R12.64] ;  /* 0x0000003c0c647981 */ /* 0x0002e6000c1e1500 */
[----:B0-----:R-:W-:-:S04]  /*d710*/  IMAD.WIDE R14, R8, 0x2, R18 ;  /* 0x00000002080e7825 */ /* 0x001fc800078e0212 */
[----:B-1----:R-:W-:Y:S01]  /*d720*/  IMAD.WIDE R10, R6, 0x2, R4 ;  /* 0x00000002060a7825 */ /* 0x002fe200078e0204 */
[----:B------:R0:W3:Y:S03]  /*d730*/  LDG.E.U16 R119, desc[UR60][R14.64] ;  /* 0x0000003c0e777981 */ /* 0x0000e6000c1e1500 */
[----:B------:R-:W-:Y:S02]  /*d740*/  IMAD R19, R7, 0x29, RZ ;  /* 0x0000002907137824 */ /* 0x000fe400078e02ff */
[----:B------:R-:W-:-:S04]  /*d750*/  IMAD.WIDE R16, R8, 0x2, R16 ;  /* 0x0000000208107825 */ /* 0x000fc800078e0210 */
[----:B------:R-:W-:Y:S01]  /*d760*/  IMAD R6, R7, 0x2a, RZ ;  /* 0x0000002a07067824 */ /* 0x000fe200078e02ff */
[----:B------:R1:W3:Y:S01]  /*d770*/  LDG.E.U16 R118, desc[UR60][R16.64] ;  /* 0x0000003c10767981 */ /* 0x0002e2000c1e1500 */
[----:B------:R-:W-:-:S04]  /*d780*/  IMAD.WIDE R12, R8, 0x2, R20 ;  /* 0x00000002080c7825 */ /* 0x000fc800078e0214 */
[----:B------:R-:W-:Y:S01]  /*d790*/  IMAD R18, R7, 0x28, RZ ;  /* 0x0000002807127824 */ /* 0x000fe200078e02ff */
[----:B------:R1:W3:Y:S01]  /*d7a0*/  LDG.E.U16 R137, desc[UR60][R12.64] ;  /* 0x0000003c0c897981 */ /* 0x0002e2000c1e1500 */
[----:B0-----:R-:W-:-:S04]  /*d7b0*/  IMAD.WIDE R14, R8, 0x2, R10 ;  /* 0x00000002080e7825 */ /* 0x001fc800078e020a */
[--C-:B------:R-:W-:Y:S01]  /*d7c0*/  IMAD.WIDE R10, R19, 0x2, R2.reuse ;  /* 0x00000002130a7825 */ /* 0x100fe200078e0202 */
[----:B------:R0:W3:Y:S03]  /*d7d0*/  LDG.E.U16 R138, desc[UR60][R14.64] ;  /* 0x0000003c0e8a7981 */ /* 0x0000e6000c1e1500 */
[----:B------:R-:W-:-:S04]  /*d7e0*/  IMAD.WIDE R22, R6, 0x2, R2 ;  /* 0x0000000206167825 */ /* 0x000fc800078e0202 */
[----:B-1----:R-:W-:-:S04]  /*d7f0*/  IMAD.WIDE R16, R18, 0x2, R2 ;  /* 0x0000000212107825 */ /* 0x002fc800078e0202 */
[----:B------:R-:W-:-:S04]  /*d800*/  IMAD.WIDE R12, R18, 0x2, R4 ;  /* 0x00000002120c7825 */ /* 0x000fc800078e0204 */
        /* <DEDUP_REMOVED lines=33> */
[----:B--2---:R-:W-:-:S04]  /*da20*/  IMAD.WIDE R12, R8, 0x2, R20 ;  /* 0x00000002080c7825 */ /* 0x004fc800078e0214 */
[----:B------:R-:W-:Y:S01]  /*da30*/  IMAD R18, R7, 0x2e, RZ ;  /* 0x0000002e07127824 */ /* 0x000fe200078e02ff */
[----:B------:R2:W3:Y:S01]  /*da40*/  LDG.E.U16 R102, desc[UR60][R12.64] ;  /* 0x0000003c0c667981 */ /* 0x0004e2000c1e1500 */
[----:B0-----:R-:W-:-:S04]  /*da50*/  IMAD.WIDE R14, R8, 0x2, R10 ;  /* 0x00000002080e7825 */ /* 0x001fc800078e020a */
[--C-:B------:R-:W-:Y:S01]  /*da60*/  IMAD.WIDE R10, R19, 0x2, R2.reuse ;  /* 0x00000002130a7825 */ /* 0x100fe200078e0202 */
[----:B------:R0:W3:Y:S03]  /*da70*/  LDG.E.U16 R103, desc[UR60][R14.64] ;  /* 0x0000003c0e677981 */ /* 0x0000e6000c1e1500 */
[----:B------:R-:W-:-:S04]  /*da80*/  IMAD.WIDE R22, R6, 0x2, R2 ;  /* 0x0000000206167825 */ /* 0x000fc800078e0202 */
[----:B-1----:R-:W-:-:S04]  /*da90*/  IMAD.WIDE R16, R18, 0x2, R2 ;  /* 0x0000000212107825 */ /* 0x002fc800078e0202 */
[----:B--2---:R-:W-:-:S04]  /*daa0*/  IMAD.WIDE R12, R18, 0x2, R4 ;  /* 0x00000002120c7825 */ /* 0x004fc800078e0204 */
[----:B------:R-:W-:-:S04]  /*dab0*/  IMAD.WIDE R18, R19, 0x2, R4 ;  /* 0x0000000213127825 */ /* 0x000fc800078e0204 */
[----:B0-----:R-:W-:-:S04]  /*dac0*/  IMAD.WIDE R14, R8, 0x2, R10 ;  /* 0x00000002080e7825 */ /* 0x001fc800078e020a */
[C---:B------:R-:W-:Y:S01]  /*dad0*/  IMAD.WIDE R10, R8.reuse, 0x2, R22 ;  /* 0x00000002080a7825 */ /* 0x040fe200078e0216 */
[----:B------:R-:W2:Y:S03]  /*dae0*/  LDG.E.U16 R139, desc[UR60][R14.64] ;  /* 0x0000003c0e8b7981 */ /* 0x000ea6000c1e1500 */
[C---:B------:R-:W-:Y:S01]  /*daf0*/  IMAD.WIDE R20, R8.reuse, 0x2, R16 ;  /* 0x0000000208147825 */ /* 0x040fe200078e0210 */
[----:B------:R0:W2:Y:S03]  /*db00*/  LDG.E.U16 R75, desc[UR60][R10.64] ;  /* 0x0000003c0a4b7981 */ /* 0x0000a6000c1e1500 */
[C---:B------:R-:W-:Y:S01]  /*db10*/  IMAD.WIDE R16, R8.reuse, 0x2, R12 ;  /* 0x0000000208107825 */ /* 0x040fe200078e020c */
[----:B------:R-:W2:Y:S03]  /*db20*/  LDG.E.U16 R120, desc[UR60][R20.64] ;  /* 0x0000003c14787981 */ /* 0x000ea6000c1e1500 */
[----:B------:R-:W-:Y:S01]  /*db30*/  IMAD.WIDE R12, R8, 0x2, R18 ;  /* 0x00000002080c7825 */ /* 0x000fe200078e0212 */
[----:B------:R-:W2:Y:S03]  /*db40*/  LDG.E.U16 R121, desc[UR60][R16.64] ;  /* 0x0000003c10797981 */ /* 0x000ea6000c1e1500 */
[----:B0-----:R-:W-:Y:S01]  /*db50*/  IMAD R10, R7, 0x31, RZ ;  /* 0x00000031070a7824 */ /* 0x001fe200078e02ff */
[----:B------:R0:W2:Y:S01]  /*db60*/  LDG.E.U16 R140, desc[UR60][R12.64] ;  /* 0x0000003c0c8c7981 */ /* 0x0000a2000c1e1500 */
[----:B------:R-:W-:-:S04]  /*db70*/  IMAD.WIDE R14, R6, 0x2, R4 ;  /* 0x00000002060e7825 */ /* 0x000fc800078e0204 */
[----:B------:R-:W-:Y:S02]  /*db80*/  IMAD R18, R7, 0x32, RZ ;  /* 0x0000003207127824 */ /* 0x000fe400078e02ff */
[----:B0-----:R-:W-:-:S04]  /*db90*/  IMAD.WIDE R12, R10, 0x2, R2 ;  /* 0x000000020a0c7825 */ /* 0x001fc800078e0202 */
[----:B------:R-:W-:-:S04]  /*dba0*/  IMAD.WIDE R10, R10, 0x2, R4 ;  /* 0x000000020a0a7825 */ /* 0x000fc800078e0204 */
[----:B------:R-:W-:-:S04]  /*dbb0*/  IMAD.WIDE R16, R18, 0x2, R2 ;  /* 0x0000000212107825 */ /* 0x000fc800078e0202 */
[----:B------:R-:W-:-:S04]  /*dbc0*/  IMAD.WIDE R14, R8, 0x2, R14 ;  /* 0x00000002080e7825 */ /* 0x000fc800078e020e */
[----:B------:R-:W-:Y:S01]  /*dbd0*/  IMAD.WIDE R18, R18, 0x2, R4 ;  /* 0x0000000212127825 */ /* 0x000fe200078e0204 */
[----:B------:R0:W2:Y:S03]  /*dbe0*/  LDG.E.U16 R74, desc[UR60][R14.64] ;  /* 0x0000003c0e4a7981 */ /* 0x0000a6000c1e1500 */
[----:B------:R-:W-:-:S04]  /*dbf0*/  IMAD.WIDE R10, R8, 0x2, R10 ;  /* 0x00000002080a7825 */ /* 0x000fc800078e020a */
[----:B------:R-:W-:Y:S01]  /*dc00*/  IMAD R6, R7, 0x33, RZ ;  /* 0x0000003307067824 */ /* 0x000fe200078e02ff */
[----:B------:R1:W2:Y:S01]  /*dc10*/  LDG.E.U16 R33, desc[UR60][R10.64] ;  /* 0x0000003c0a217981 */ /* 0x0002a2000c1e1500 */
[----:B------:R-:W-:-:S04]  /*dc20*/  IMAD.WIDE R12, R8, 0x2, R12 ;  /* 0x00000002080c7825 */ /* 0x000fc800078e020c */
[----:B------:R-:W-:Y:S01]  /*dc30*/  IMAD.WIDE R20, R6, 0x2, R2 ;  /* 0x0000000206147825 */ /* 0x000fe200078e0202 */
[----:B------:R5:W2:Y:S03]  /*dc40*/  LDG.E.U16 R32, desc[UR60][R12.64] ;  /* 0x0000003c0c207981 */ /* 0x000aa6000c1e1500 */
[----:B0-----:R-:W-:-:S04]  /*dc50*/  IMAD.WIDE R14, R8, 0x2, R18 ;  /* 0x00000002080e7825 */ /* 0x001fc800078e0212 */
[----:B-1----:R-:W-:Y:S01]  /*dc60*/  IMAD.WIDE R10, R6, 0x2, R4 ;  /* 0x00000002060a7825 */ /* 0x002fe200078e0204 */
[----:B------:R0:W2:Y:S03]  /*dc70*/  LDG.E.U16 R50, desc[UR60][R14.64] ;  /* 0x0000003c0e327981 */ /* 0x0000a6000c1e1500 */
[----:B------:R-:W-:Y:S02]  /*dc80*/  IMAD R19, R7, 0x35, RZ ;  /* 0x0000003507137824 */ /* 0x000fe400078e02ff */
[----:B------:R-:W-:-:S04]  /*dc90*/  IMAD.WIDE R16, R8, 0x2, R16 ;  /* 0x0000000208107825 */ /* 0x000fc800078e0210 */
[----:B------:R-:W-:Y:S01]  /*dca0*/  IMAD R6, R7, 0x36, RZ ;  /* 0x0000003607067824 */ /* 0x000fe200078e02ff */
[----:B------:R1:W2:Y:S01]  /*dcb0*/  LDG.E.U16 R49, desc[UR60][R16.64] ;  /* 0x0000003c10317981 */ /* 0x0002a2000c1e1500 */
[----:B-----5:R-:W-:-:S04]  /*dcc0*/  IMAD.WIDE R12, R8, 0x2, R20 ;  /* 0x00000002080c7825 */ /* 0x020fc800078e0214 */
[----:B------:R-:W-:Y:S01]  /*dcd0*/  IMAD R18, R7, 0x34, RZ ;  /* 0x0000003407127824 */ /* 0x000fe200078e02ff */
[----:B------:R5:W2:Y:S01]  /*dce0*/  LDG.E.U16 R68, desc[UR60][R12.64] ;  /* 0x0000003c0c447981 */ /* 0x000aa2000c1e1500 */
[----:B0-----:R-:W-:-:S04]  /*dcf0*/  IMAD.WIDE R14, R8, 0x2, R10 ;  /* 0x00000002080e7825 */ /* 0x001fc800078e020a */
[--C-:B------:R-:W-:Y:S01]  /*dd00*/  IMAD.WIDE R10, R19, 0x2, R2.reuse ;  /* 0x00000002130a7825 */ /* 0x100fe200078e0202 */
[----:B------:R0:W2:Y:S03]  /*dd10*/  LDG.E.U16 R69, desc[UR60][R14.64] ;  /* 0x0000003c0e457981 */ /* 0x0000a6000c1e1500 */
[----:B------:R-:W-:-:S04]  /*dd20*/  IMAD.WIDE R22, R6, 0x2, R2 ;  /* 0x0000000206167825 */ /* 0x000fc800078e0202 */
[----:B-1----:R-:W-:-:S04]  /*dd30*/  IMAD.WIDE R16, R18, 0x2, R2 ;  /* 0x0000000212107825 */ /* 0x002fc800078e0202 */
[----:B-----5:R-:W-:-:S04]  /*dd40*/  IMAD.WIDE R12, R18, 0x2, R4 ;  /* 0x00000002120c7825 */ /* 0x020fc800078e0204 */
[----:B------:R-:W-:-:S04]  /*dd50*/  IMAD.WIDE R18, R19, 0x2, R4 ;  /* 0x0000000213127825 */ /* 0x000fc800078e0204 */
[----:B0-----:R-:W-:-:S04]  /*dd60*/  IMAD.WIDE R14, R8, 0x2, R10 ;  /* 0x00000002080e7825 */ /* 0x001fc800078e020a */
        /* <DEDUP_REMOVED lines=33> */
[----:B------:R4:W5:Y:S01]  /*df80*/  LDG.E.U16 R34, desc[UR60][R12.64] ;  /* 0x0000003c0c227981 */ /* 0x000962000c1e1500 */
        /* <DEDUP_REMOVED lines=9> */
[----:B------:R-:W4:Y:S03]  /*e020*/  LDG.E.U16 R70, desc[UR60][R14.64] ;  /* 0x0000003c0e467981 */ /* 0x000f26000c1e1500 */
[C---:B------:R-:W-:Y:S01]  /*e030*/  IMAD.WIDE R20, R8.reuse, 0x2, R16 ;  /* 0x0000000208147825 */ /* 0x040fe200078e0210 */
[----:B------:R0:W4:Y:S03]  /*e040*/  LDG.E.U16 R88, desc[UR60][R10.64] ;  /* 0x0000003c0a587981 */ /* 0x000126000c1e1500 */
[C---:B------:R-:W-:Y:S01]  /*e050*/  IMAD.WIDE R16, R8.reuse, 0x2, R12 ;  /* 0x0000000208107825 */ /* 0x040fe200078e020c */
[----:B------:R-:W4:Y:S03]  /*e060*/  LDG.E.U16 R51, desc[UR60][R20.64] ;  /* 0x0000003c14337981 */ /* 0x000f26000c1e1500 */
[----:B------:R-:W-:Y:S01]  /*e070*/  IMAD.WIDE R12, R8, 0x2, R18 ;  /* 0x00000002080c7825 */ /* 0x000fe200078e0212 */
[----:B------:R-:W4:Y:S03]  /*e080*/  LDG.E.U16 R52, desc[UR60][R16.64] ;  /* 0x0000003c10347981 */ /* 0x000f26000c1e1500 */
[----:B0-----:R-:W-:Y:S01]  /*e090*/  IMAD R10, R7, 0x3d, RZ ;  /* 0x0000003d070a7824 */ /* 0x001fe200078e02ff */
[----:B------:R0:W4:Y:S01]  /*e0a0*/  LDG.E.U16 R71, desc[UR60][R12.64] ;  /* 0x0000003c0c477981 */ /* 0x000122000c1e1500 */
[----:B------:R-:W-:-:S04]  /*e0b0*/  IMAD.WIDE R14, R6, 0x2, R4 ;  /* 0x00000002060e7825 */ /* 0x000fc800078e0204 */
[----:B------:R-:W-:Y:S02]  /*e0c0*/  IMAD R18, R7, 0x3e, RZ ;  /* 0x0000003e07127824 */ /* 0x000fe400078e02ff */
[----:B------:R-:W-:-:S04]  /*e0d0*/  IMAD.WIDE R14, R8, 0x2, R14 ;  /* 0x00000002080e7825 */ /* 0x000fc800078e020e */
[C---:B0-----:R-:W-:Y:S01]  /*e0e0*/  IMAD.WIDE R12, R10.reuse, 0x2, R2 ;  /* 0x000000020a0c7825 */ /* 0x041fe200078e0202 */
[----:B------:R0:W4:Y:S03]  /*e0f0*/  LDG.E.U16 R89, desc[UR60][R14.64] ;  /* 0x0000003c0e597981 */ /* 0x000126000c1e1500 */
[----:B------:R-:W-:-:S04]  /*e100*/  IMAD.WIDE R10, R10, 0x2, R4 ;  /* 0x000000020a0a7825 */ /* 0x000fc800078e0204 */
[----:B------:R-:W-:-:S04]  /*e110*/  IMAD.WIDE R16, R18, 0x2, R2 ;  /* 0x0000000212107825 */ /* 0x000fc800078e0202 */
[----:B------:R-:W-:-:S04]  /*e120*/  IMAD.WIDE R18, R18, 0x2, R4 ;  /* 0x0000000212127825 */ /* 0x000fc800078e0204 */
[----:B------:R-:W-:Y:S02]  /*e130*/  IMAD R6, R7, 0x3f, RZ ;  /* 0x0000003f07067824 */ /* 0x000fe400078e02ff */
[----:B------:R-:W-:-:S04]  /*e140*/  IMAD.WIDE R12, R8, 0x2, R12 ;  /* 0x00000002080c7825 */ /* 0x000fc800078e020c */
[----:B------:R-:W-:Y:S01]  /*e150*/  IMAD.WIDE R20, R6, 0x2, R2 ;  /* 0x0000000206147825 */ /* 0x000fe200078e0202 */
[----:B------:R1:W4:Y:S03]  /*e160*/  LDG.E.U16 R106, desc[UR60][R12.64] ;  /* 0x0000003c0c6a7981 */ /* 0x000326000c1e1500 */
[----:B------:R-:W-:-:S04]  /*e170*/  IMAD.WIDE R10, R8, 0x2, R10 ;  /* 0x00000002080a7825 */ /* 0x000fc800078e020a */
[C---:B0-----:R-:W-:Y:S01]  /*e180*/  IMAD.WIDE R14, R8.reuse, 0x2, R18 ;  /* 0x00000002080e7825 */ /* 0x041fe200078e0212 */
[----:B------:R0:W4:Y:S03]  /*e190*/  LDG.E.U16 R107, desc[UR60][R10.64] ;  /* 0x0000003c0a6b7981 */ /* 0x000126000c1e1500 */
[C---:B------:R-:W-:Y:S01]  /*e1a0*/  IMAD.WIDE R16, R8.reuse, 0x2, R16 ;  /* 0x0000000208107825 */ /* 0x040fe200078e0210 */
[----:B------:R3:W4:Y:S03]  /*e1b0*/  LDG.E.U16 R125, desc[UR60][R14.64] ;  /* 0x0000003c0e7d7981 */ /* 0x000726000c1e1500 */
[----:B-1----:R-:W-:Y:S01]  /*e1c0*/  IMAD.WIDE R12, R8, 0x2, R20 ;  /* 0x00000002080c7825 */ /* 0x002fe200078e0214 */
[----:B------:R1:W4:Y:S03]  /*e1d0*/  LDG.E.U16 R124, desc[UR60][R16.64] ;  /* 0x0000003c107c7981 */ /* 0x000326000c1e1500 */
[----:B0-----:R-:W-:Y:S01]  /*e1e0*/  IMAD.WIDE R10, R6, 0x2, R4 ;  /* 0x00000002060a7825 */ /* 0x001fe200078e0204 */
[----:B------:R0:W4:Y:S03]  /*e1f0*/  LDG.E.U16 R143, desc[UR60][R12.64] ;  /* 0x0000003c0c8f7981 */ /* 0x000126000c1e1500 */
[----:B---3--:R-:W-:-:S02]  /*e200*/  IMAD.SHL.U32 R14, R7, 0x40, RZ ;  /* 0x00000040070e7824 */ /* 0x008fc400078e00ff */
[----:B------:R-:W-:Y:S02]  /*e210*/  IMAD R18, R7, 0x41, RZ ;  /* 0x0000004107127824 */ /* 0x000fe400078e02ff */
[----:B-1----:R-:W-:-:S04]  /*e220*/  IMAD.WIDE R16, R14, 0x2, R2 ;  /* 0x000000020e107825 */ /* 0x002fc800078e0202 */
[----:B------:R-:W-:-:S04]  /*e230*/  IMAD.WIDE R14, R14, 0x2, R4 ;  /* 0x000000020e0e7825 */ /* 0x000fc800078e0204 */
[----:B0-----:R-:W-:-:S04]  /*e240*/  IMAD.WIDE R12, R8, 0x2, R10 ;  /* 0x00000002080c7825 */ /* 0x001fc800078e020a */
[----:B------:R-:W-:Y:S01]  /*e250*/  IMAD R6, R7, 0x42, RZ ;  /* 0x0000004207067824 */ /* 0x000fe200078e02ff */
[----:B------:R0:W3:Y:S01]  /*e260*/  LDG.E.U16 R144, desc[UR60][R12.64] ;  /* 0x0000003c0c907981 */ /* 0x0000e2000c1e1500 */
[----:B------:R-:W-:-:S04]  /*e270*/  IMAD.WIDE R10, R18, 0x2, R2 ;  /* 0x00000002120a7825 */ /* 0x000fc800078e0202 */
[----:B------:R-:W-:-:S04]  /*e280*/  IMAD.WIDE R18, R18, 0x2, R4 ;  /* 0x0000000212127825 */ /* 0x000fc800078e0204 */
[----:B------:R-:W-:-:S04]  /*e290*/  IMAD.WIDE R22, R6, 0x2, R2 ;  /* 0x0000000206167825 */ /* 0x000fc800078e0202 */
[----:B------:R-:W-:-:S04]  /*e2a0*/  IMAD.WIDE R20, R8, 0x2, R16 ;  /* 0x0000000208147825 */ /* 0x000fc800078e0210 */
[C---:B------:R-:W-:Y:S01]  /*e2b0*/  IMAD.WIDE R16, R8.reuse, 0x2, R14 ;  /* 0x0000000208107825 */ /* 0x040fe200078e020e */
[----:B------:R-:W4:Y:S03]  /*e2c0*/  LDG.E.U16 R129, desc[UR60][R20.64] ;  /* 0x0000003c14817981 */ /* 0x000f26000c1e1500 */
[C---:B------:R-:W-:Y:S01]  /*e2d0*/  IMAD.WIDE R14, R8.reuse, 0x2, R10 ;  /* 0x00000002080e7825 */ /* 0x040fe200078e020a */
[----:B------:R-:W3:Y:S03]  /*e2e0*/  LDG.E.U16 R151, desc[UR60][R16.64] ;  /* 0x0000003c10977981 */ /* 0x000ee6000c1e1500 */
[C---:B0-----:R-:W-:Y:S01]  /*e2f0*/  IMAD.WIDE R12, R8.reuse, 0x2, R18 ;  /* 0x00000002080c7825 */ /* 0x041fe200078e0212 */
[----:B------:R0:W3:Y:S03]  /*e300*/  LDG.E.U16 R36, desc[UR60][R14.64] ;  /* 0x0000003c0e247981 */ /* 0x0000e6000c1e1500 */
[----:B------:R-:W-:Y:S01]  /*e310*/  IMAD.WIDE R10, R8, 0x2, R22 ;  /* 0x00000002080a7825 */ /* 0x000fe200078e0216 */
[----:B------:R1:W3:Y:S03]  /*e320*/  LDG.E.U16 R37, desc[UR60][R12.64] ;  /* 0x0000003c0c257981 */ /* 0x0002e6000c1e1500 */
[C---:B------:R-:W-:Y:S01]  /*e330*/  IMAD R18, R7.reuse, 0x44, RZ ;  /* 0x0000004407127824 */ /* 0x040fe200078e02ff */
[----:B------:R1:W3:Y:S01]  /*e340*/  LDG.E.U16 R53, desc[UR60][R10.64] ;  /* 0x0000003c0a357981 */ /* 0x0002e2000c1e1500 */
[----:B0-----:R-:W-:-:S02]  /*e350*/  IMAD R14, R7, 0x43, RZ ;  /* 0x00000043070e7824 */ /* 0x001fc400078e02ff */
[----:B-1----:R-:W-:-:S04]  /*e360*/  IMAD.WIDE R12, R6, 0x2, R4 ;  /* 0x00000002060c7825 */ /* 0x002fc800078e0204 */
[----:B------:R-:W-:-:S04]  /*e370*/  IMAD.WIDE R10, R14, 0x2, R2 ;  /* 0x000000020e0a7825 */ /* 0x000fc800078e0202 */
[----:B------:R-:W-:-:S04]  /*e380*/  IMAD.WIDE R14, R14, 0x2, R4 ;  /* 0x000000020e0e7825 */ /* 0x000fc800078e0204 */
[----:B------:R-:W-:Y:S02]  /*e390*/  IMAD R6, R7, 0x45, RZ ;  /* 0x0000004507067824 */ /* 0x000fe400078e02ff */
[----:B------:R-:W-:-:S04]  /*e3a0*/  IMAD.WIDE R20, R18, 0x2, R2 ;  /* 0x0000000212147825 */ /* 0x000fc800078e0202 */
[----:B------:R-:W-:-:S04]  /*e3b0*/  IMAD.WIDE R16, R8, 0x2, R12 ;  /* 0x0000000208107825 */ /* 0x000fc800078e020c */
[C---:B------:R-:W-:Y:S01]  /*e3c0*/  IMAD.WIDE R12, R8.reuse, 0x2, R10 ;  /* 0x00000002080c7825 */ /* 0x040fe200078e020a */
[----:B------:R-:W3:Y:S03]  /*e3d0*/  LDG.E.U16 R54, desc[UR60][R16.64] ;  /* 0x0000003c10367981 */ /* 0x000ee6000c1e1500 */
[----:B------:R-:W-:Y:S01]  /*e3e0*/  IMAD.WIDE R10, R8, 0x2, R14 ;  /* 0x00000002080a7825 */ /* 0x000fe200078e020e */
[----:B------:R-:W3:Y:S03]  /*e3f0*/  LDG.E.U16 R72, desc[UR60][R12.64] ;  /* 0x0000003c0c487981 */ /* 0x000ee6000c1e1500 */
[----:B------:R-:W-:Y:S01]  /*e400*/  IMAD.WIDE R22, R6, 0x2, R2 ;  /* 0x0000000206167825 */ /* 0x000fe200078e0202 */
[----:B------:R0:W3:Y:S03]  /*e410*/  LDG.E.U16 R73, desc[UR60][R10.64] ;  /* 0x0000003c0a497981 */ /* 0x0000e6000c1e1500 */
[----:B------:R-:W-:-:S04]  /*e420*/  IMAD.WIDE R18, R18, 0x2, R4 ;  /* 0x0000000212127825 */ /* 0x000fc800078e0204 */
[----:B------:R-:W-:-:S04]  /*e430*/  IMAD.WIDE R14, R8, 0x2, R20 ;  /* 0x00000002080e7825 */ /* 0x000fc800078e0214 */
[C---:B0-----:R-:W-:Y:S01]  /*e440*/  IMAD.WIDE R10, R8.reuse, 0x2, R22 ;  /* 0x00000002080a7825 */ /* 0x041fe200078e0216 */
[----:B------:R0:W3:Y:S03]  /*e450*/  LDG.E.U16 R90, desc[UR60][R14.64] ;  /* 0x0000003c0e5a7981 */ /* 0x0000e6000c1e1500 */
[----:B------:R-:W-:Y:S01]  /*e460*/  IMAD.WIDE R12, R8, 0x2, R18 ;  /* 0x00000002080c7825 */ /* 0x000fe200078e0212 */
[----:B------:R1:W3:Y:S03]  /*e470*/  LDG.E.U16 R108, desc[UR60][R10.64] ;  /* 0x0000003c0a6c7981 */ /* 0x0002e6000c1e1500 */
[----:B------:R-:W-:Y:S01]  /*e480*/  IMAD R16, R7, 0x46, RZ ;  /* 0x0000004607107824 */ /* 0x000fe200078e02ff */
[----:B------:R2:W3:Y:S01]  /*e490*/  LDG.E.U16 R91, desc[UR60][R12.64] ;  /* 0x0000003c0c5b7981 */ /* 0x0004e2000c1e1500 */
[----:B0-----:R-:W-:-:S04]  /*e4a0*/  IMAD.WIDE R14, R6, 0x2, R4 ;  /* 0x00000002060e7825 */ /* 0x001fc800078e0204 */
[----:B------:R-:W-:Y:S02]  /*e4b0*/  IMAD R20, R7, 0x47, RZ ;  /* 0x0000004707147824 */ /* 0x000fe400078e02ff */
[----:B-1----:R-:W-:-:S04]  /*e4c0*/  IMAD.WIDE R10, R16, 0x2, R4 ;  /* 0x00000002100a7825 */ /* 0x002fc800078e0204 */
[----:B--2---:R-:W-:-:S04]  /*e4d0*/  IMAD.WIDE R12, R16, 0x2, R2 ;  /* 0x00000002100c7825 */ /* 0x004fc800078e0202 */
[----:B------:R-:W-:-:S04]  /*e4e0*/  IMAD.WIDE R14, R8, 0x2, R14 ;  /* 0x00000002080e7825 */ /* 0x000fc800078e020e */
[C---:B------:R-:W-:Y:S01]  /*e4f0*/  IMAD.WIDE R16, R20.reuse, 0x2, R2 ;  /* 0x0000000214107825 */ /* 0x040fe200078e0202 */
[----:B------:R0:W2:Y:S03]  /*e500*/  LDG.E.U16 R109, desc[UR60][R14.64] ;  /* 0x0000003c0e6d7981 */ /* 0x0000a6000c1e1500 */
[----:B------:R-:W-:-:S04]  /*e510*/  IMAD.WIDE R20, R20, 0x2, R4 ;  /* 0x0000000214147825 */ /* 0x000fc800078e0204 */
[----:B------:R-:W-:-:S04]  /*e520*/  IMAD.WIDE R10, R8, 0x2, R10 ;  /* 0x00000002080a7825 */ /* 0x000fc800078e020a */
[----:B------:R-:W-:Y:S01]  /*e530*/  IMAD R6, R7, 0x48, RZ ;  /* 0x0000004807067824 */ /* 0x000fe200078e02ff */
[----:B------:R1:W2:Y:S01]  /*e540*/  LDG.E.U16 R127, desc[UR60][R10.64] ;  /* 0x0000003c0a7f7981 */ /* 0x0002a2000c1e1500 */
[----:B0-----:R-:W-:-:S04]  /*e550*/  IMAD.WIDE R14, R8, 0x2, R16 ;  /* 0x00000002080e7825 */ /* 0x001fc800078e0210 */
[C---:B------:R-:W-:Y:S01]  /*e560*/  IMAD.WIDE R16, R8.reuse, 0x2, R20 ;  /* 0x0000000208107825 */ /* 0x040fe200078e0214 */
[----:B------:R-:W2:Y:S03]  /*e570*/  LDG.E.U16 R145, desc[UR60][R14.64] ;  /* 0x0000003c0e917981 */ /* 0x000ea6000c1e1500 */
[----:B------:R-:W-:Y:S01]  /*e580*/  IMAD.WIDE R18, R8, 0x2, R12 ;  /* 0x0000000208127825 */ /* 0x000fe200078e020c */
[----:B------:R0:W2:Y:S03]  /*e590*/  LDG.E.U16 R146, desc[UR60][R16.64] ;  /* 0x0000003c10927981 */ /* 0x0000a6000c1e1500 */
[C---:B------:R-:W-:Y:S01]  /*e5a0*/  IMAD.WIDE R12, R6.reuse, 0x2, R2 ;  /* 0x00000002060c7825 */ /* 0x040fe200078e0202 */
[----:B------:R0:W2:Y:S03]  /*e5b0*/  LDG.E.U16 R126, desc[UR60][R18.64] ;  /* 0x0000003c127e7981 */ /* 0x0000a6000c1e1500 */
[----:B-1----:R-:W-:-:S04]  /*e5c0*/  IMAD.WIDE R10, R6, 0x2, R4 ;  /* 0x00000002060a7825 */ /* 0x002fc800078e0204 */
[----:B0-----:R-:W-:Y:S02]  /*e5d0*/  IMAD R16, R7, 0x4a, RZ ;  /* 0x0000004a07107824 */ /* 0x001fe400078e02ff */
[----:B------:R-:W-:-:S04]  /*e5e0*/  IMAD.WIDE R14, R8, 0x2, R12 ;  /* 0x00000002080e7825 */ /* 0x000fc800078e020c */
[----:B------:R-:W-:Y:S01]  /*e5f0*/  IMAD.WIDE R12, R8, 0x2, R10 ;  /* 0x00000002080c7825 */ /* 0x000fe200078e020a */
[----:B------:R0:W2:Y:S03]  /*e600*/  LDG.E.U16 R150, desc[UR60][R14.64] ;  /* 0x0000003c0e967981 */ /* 0x0000a6000c1e1500 */
[----:B------:R-:W-:Y:S01]  /*e610*/  IMAD.WIDE R10, R16, 0x2, R2 ;  /* 0x00000002100a7825 */ /* 0x000fe200078e0202 */
[----:B------:R1:W2:Y:S03]  /*e620*/  LDG.E.U16 R149, desc[UR60][R12.64] ;  /* 0x0000003c0c957981 */ /* 0x0002a6000c1e1500 */
[C---:B------:R-:W-:Y:S02]  /*e630*/  IMAD R153, R7.reuse, 0x49, RZ ;  /* 0x0000004907997824 */ /* 0x040fe400078e02ff */
[----:B------:R-:W-:-:S02]  /*e640*/  IMAD R18, R7, 0x4b, RZ ;  /* 0x0000004b07127824 */ /* 0x000fc400078e02ff */
[----:B------:R-:W-:Y:S02]  /*e650*/  IMAD R6, R7, 0x4c, RZ ;  /* 0x0000004c07067824 */ /* 0x000fe400078e02ff */
[----:B------:R-:W-:-:S04]  /*e660*/  IMAD.WIDE R16, R16, 0x2, R4 ;  /* 0x0000000210107825 */ /* 0x000fc800078e0204 */
[----:B------:R-:W-:-:S04]  /*e670*/  IMAD.WIDE R20, R153, 0x2, R2 ;  /* 0x0000000299147825 */ /* 0x000fc800078e0202 */
[----:B0-----:R-:W-:-:S04]  /*e680*/  IMAD.WIDE R14, R18, 0x2, R2 ;  /* 0x00000002120e7825 */ /* 0x001fc800078e0202 */
[----:B-1----:R-:W-:-:S04]  /*e690*/  IMAD.WIDE R12, R8, 0x2, R10 ;  /* 0x00000002080c7825 */ /* 0x002fc800078e020a */
[----:B------:R-:W-:Y:S01]  /*e6a0*/  IMAD.WIDE R10, R18, 0x2, R4 ;  /* 0x00000002120a7825 */ /* 0x000fe200078e0204 */
[----:B------:R0:W2:Y:S03]  /*e6b0*/  LDG.E.U16 R55, desc[UR60][R12.64] ;  /* 0x0000003c0c377981 */ /* 0x0000a6000c1e1500 */
[----:B------:R-:W-:-:S04]  /*e6c0*/  IMAD.WIDE R22, R6, 0x2, R2 ;  /* 0x0000000206167825 */ /* 0x000fc800078e0202 */
[----:B------:R-:W-:-:S04]  /*e6d0*/  IMAD.WIDE R18, R8, 0x2, R16 ;  /* 0x0000000208127825 */ /* 0x000fc800078e0210 */
[C---:B------:R-:W-:Y:S01]  /*e6e0*/  IMAD.WIDE R20, R8.reuse, 0x2, R20 ;  /* 0x0000000208147825 */ /* 0x040fe200078e0214 */
[----:B------:R-:W2:Y:S03]  /*e6f0*/  LDG.E.U16 R252, desc[UR60][R18.64] ;  /* 0x0000003c12fc7981 */ /* 0x000ea6000c1e1500 */
[C---:B------:R-:W-:Y:S01]  /*e700*/  IMAD.WIDE R16, R8.reuse, 0x2, R14 ;  /* 0x0000000208107825 */ /* 0x040fe200078e020e */
[----:B------:R1:W2:Y:S03]  /*e710*/  LDG.E.U16 R38, desc[UR60][R20.64] ;  /* 0x0000003c14267981 */ /* 0x0002a6000c1e1500 */
[C---:B------:R-:W-:Y:S01]  /*e720*/  IMAD.WIDE R14, R8.reuse, 0x2, R10 ;  /* 0x00000002080e7825 */ /* 0x040fe200078e020a */
[----:B------:R-:W2:Y:S03]  /*e730*/  LDG.E.U16 R251, desc[UR60][R16.64] ;  /* 0x0000003c10fb7981 */ /* 0x000ea6000c1e1500 */
[----:B0-----:R-:W-:Y:S01]  /*e740*/  IMAD.WIDE R12, R8, 0x2, R22 ;  /* 0x00000002080c7825 */ /* 0x001fe200078e0216 */
[----:B------:R0:W2:Y:S03]  /*e750*/  LDG.E.U16 R250, desc[UR60][R14.64] ;  /* 0x0000003c0efa7981 */ /* 0x0000a6000c1e1500 */
[----:B------:R-:W-:Y:S01]  /*e760*/  IMAD.WIDE R10, R6, 0x2, R4 ;  /* 0x00000002060a7825 */ /* 0x000fe200078e0204 */
[----:B------:R5:W2:Y:S03]  /*e770*/  LDG.E.U16 R249, desc[UR60][R12.64] ;  /* 0x0000003c0cf97981 */ /* 0x000aa6000c1e1500 */
[----:B------:R-:W-:-:S02]  /*e780*/  IMAD R6, R7, 0x4d, RZ ;  /* 0x0000004d07067824 */ /* 0x000fc400078e02ff */
[----:B-1----:R-:W-:Y:S02]  /*e790*/  IMAD R20, R7, 0x4e, RZ ;  /* 0x0000004e07147824 */ /* 0x002fe400078e02ff */
[----:B0-----:R-:W-:-:S04]  /*e7a0*/  IMAD.WIDE R14, R8, 0x2, R10 ;  /* 0x00000002080e7825 */ /* 0x001fc800078e020a */
[C---:B-----5:R-:W-:Y:S01]  /*e7b0*/  IMAD.WIDE R12, R6.reuse, 0x2, R2 ;  /* 0x00000002060c7825 */ /* 0x060fe200078e0202 */
[----:B------:R0:W5:Y:S03]  /*e7c0*/  LDG.E.U16 R248, desc[UR60][R14.64] ;  /* 0x0000003c0ef87981 */ /* 0x000166000c1e1500 */
[----:B------:R-:W-:-:S04]  /*e7d0*/  IMAD.WIDE R10, R6, 0x2, R4 ;  /* 0x00000002060a7825 */ /* 0x000fc800078e0204 */
[----:B------:R-:W-:-:S04]  /*e7e0*/  IMAD.WIDE R16, R20, 0x2, R2 ;  /* 0x0000000214107825 */ /* 0x000fc800078e0202 */
[----:B------:R-:W-:-:S04]  /*e7f0*/  IMAD.WIDE R20, R20, 0x2, R4 ;  /* 0x0000000214147825 */ /* 0x000fc800078e0204 */
[----:B------:R-:W-:Y:S02]  /*e800*/  IMAD R6, R7, 0x4f, RZ ;  /* 0x0000004f07067824 */ /* 0x000fe400078e02ff */
[----:B------:R-:W-:-:S04]  /*e810*/  IMAD.WIDE R18, R8, 0x2, R12 ;  /* 0x0000000208127825 */ /* 0x000fc800078e020c */
[C---:B0-----:R-:W-:Y:S01]  /*e820*/  IMAD.WIDE R14, R8.reuse, 0x2, R10 ;  /* 0x00000002080e7825 */ /* 0x041fe200078e020a */
[----:B------:R0:W5:Y:S03]  /*e830*/  LDG.E.U16 R247, desc[UR60][R18.64] ;  /* 0x0000003c12f77981 */ /* 0x000166000c1e1500 */
[C---:B------:R-:W-:Y:S01]  /*e840*/  IMAD.WIDE R12, R8.reuse, 0x2, R16 ;  /* 0x00000002080c7825 */ /* 0x040fe200078e0210 */
[----:B------:R1:W5:Y:S03]  /*e850*/  LDG.E.U16 R246, desc[UR60][R14.64] ;  /* 0x0000003c0ef67981 */ /* 0x000366000c1e1500 */
[----:B------:R-:W-:Y:S01]  /*e860*/  IMAD.WIDE R10, R8, 0x2, R20 ;  /* 0x00000002080a7825 */ /* 0x000fe200078e0214 */
[----:B------:R1:W5:Y:S03]  /*e870*/  LDG.E.U16 R245, desc[UR60][R12.64] ;  /* 0x0000003c0cf57981 */ /* 0x000366000c1e1500 */
[----:B------:R-:W-:Y:S01]  /*e880*/  IMAD.WIDE R16, R6, 0x2, R2 ;  /* 0x0000000206107825 */ /* 0x000fe200078e0202 */
[----:B------:R1:W5:Y:S03]  /*e890*/  LDG.E.U16 R244, desc[UR60][R10.64] ;  /* 0x0000003c0af47981 */ /* 0x000366000c1e1500 */
[----:B0-----:R-:W-:-:S02]  /*e8a0*/  IMAD R18, R7, 0x50, RZ ;  /* 0x0000005007127824 */ /* 0x001fc400078e02ff */
[----:B-1----:R-:W-:-:S04]  /*e8b0*/  IMAD.WIDE R14, R8, 0x2, R16 ;  /* 0x00000002080e7825 */ /* 0x002fc800078e0210 */
[----:B------:R-:W-:Y:S01]  /*e8c0*/  IMAD.WIDE R12, R6, 0x2, R4 ;  /* 0x00000002060c7825 */ /* 0x000fe200078e0204 */
[----:B------:R0:W5:Y:S03]  /*e8d0*/  LDG.E.U16 R243, desc[UR60][R14.64] ;  /* 0x0000003c0ef37981 */ /* 0x000166000c1e1500 */
[----:B------:R-:W-:-:S04]  /*e8e0*/  IMAD.WIDE R10, R18, 0x2, R2 ;  /* 0x00000002120a7825 */ /* 0x000fc800078e0202 */
[----:B------:R-:W-:-:S04]  /*e8f0*/  IMAD.WIDE R16, R18, 0x2, R4 ;  /* 0x0000000212107825 */ /* 0x000fc800078e0204 */
[C---:B------:R-:W-:Y:S02]  /*e900*/  IMAD R22, R7.reuse, 0x51, RZ ;  /* 0x0000005107167824 */ /* 0x040fe400078e02ff */
[----:B------:R-:W-:Y:S02]  /*e910*/  IMAD R6, R7, 0x52, RZ ;  /* 0x0000005207067824 */ /* 0x000fe400078e02ff */
[----:B------:R-:W-:-:S04]  /*e920*/  IMAD.WIDE R18, R8, 0x2, R12 ;  /* 0x0000000208127825 */ /* 0x000fc800078e020c */
[----:B0-----:R-:W-:Y:S01]  /*e930*/  IMAD.WIDE R14, R8, 0x2, R10 ;  /* 0x00000002080e7825 */ /* 0x001fe200078e020a */
[----:B------:R0:W5:Y:S03]  /*e940*/  LDG.E.U16 R242, desc[UR60][R18.64] ;  /* 0x0000003c12f27981 */ /* 0x000166000c1e1500 */
[----:B------:R-:W-:Y:S01]  /*e950*/  IMAD.WIDE R20, R22, 0x2, R2 ;  /* 0x0000000216147825 */ /* 0x000fe200078e0202 */
[----:B------:R-:W5:Y:S03]  /*e960*/  LDG.E.U16 R241, desc[UR60][R14.64] ;  /* 0x0000003c0ef17981 */ /* 0x000f66000c1e1500 */
[----:B------:R-:W-:-:S04]  /*e970*/  IMAD.WIDE R12, R8, 0x2, R16 ;  /* 0x00000002080c7825 */ /* 0x000fc800078e0210 */
[----:B------:R-:W-:Y:S01]  /*e980*/  IMAD.WIDE R10, R22, 0x2, R4 ;  /* 0x00000002160a7825 */ /* 0x000fe200078e0204 */
[----:B------:R1:W5:Y:S03]  /*e990*/  LDG.E.U16 R240, desc[UR60][R12.64] ;  /* 0x0000003c0cf07981 */ /* 0x000366000c1e1500 */
[----:B------:R-:W-:-:S04]  /*e9a0*/  IMAD.WIDE R22, R6, 0x2, R2 ;  /* 0x0000000206167825 */ /* 0x000fc800078e0202 */
[----:B0-----:R-:W-:Y:S02]  /*e9b0*/  IMAD R18, R7, 0x53, RZ ;  /* 0x0000005307127824 */ /* 0x001fe400078e02ff */
[----:B-1----:R-:W-:-:S04]  /*e9c0*/  IMAD.WIDE R12, R8, 0x2, R10 ;  /* 0x00000002080c7825 */ /* 0x002fc800078e020a */
[----:B------:R-:W-:Y:S01]  /*e9d0*/  IMAD.WIDE R10, R8, 0x2, R22 ;  /* 0x00000002080a7825 */ /* 0x000fe200078e0216 */
[----:B------:R0:W5:Y:S03]  /*e9e0*/  LDG.E.U16 R238, desc[UR60][R12.64] ;  /* 0x0000003c0cee7981 */ /* 0x000166000c1e1500 */
[----:B------:R-:W-:Y:S01]  /*e9f0*/  IMAD.WIDE R14, R6, 0x2, R4 ;  /* 0x00000002060e7825 */ /* 0x000fe200078e0204 */
[----:B------:R1:W5:Y:S03]  /*ea00*/  LDG.E.U16 R237, desc[UR60][R10.64] ;  /* 0x0000003c0aed7981 */ /* 0x000366000c1e1500 */
[----:B------:R-:W-:-:S04]  /*ea10*/  IMAD.WIDE R16, R8, 0x2, R20 ;  /* 0x0000000208107825 */ /* 0x000fc800078e0214 */
[----:B0-----:R-:W-:Y:S01]  /*ea20*/  IMAD.WIDE R12, R8, 0x2, R14 ;  /* 0x00000002080c7825 */ /* 0x001fe200078e020e */
[----:B------:R0:W5:Y:S03]  /*ea30*/  LDG.E.U16 R239, desc[UR60][R16.64] ;  /* 0x0000003c10ef7981 */ /* 0x000166000c1e1500 */
[C---:B-1----:R-:W-:Y:S01]  /*ea40*/  IMAD.WIDE R10, R18.reuse, 0x2, R2 ;  /* 0x00000002120a7825 */ /* 0x042fe200078e0202 */
[----:B------:R1:W5:Y:S03]  /*ea50*/  LDG.E.U16 R236, desc[UR60][R12.64] ;  /* 0x0000003c0cec7981 */ /* 0x000366000c1e1500 */
[----:B------:R-:W-:-:S04]  /*ea60*/  IMAD.WIDE R14, R18, 0x2, R4 ;  /* 0x00000002120e7825 */ /* 0x000fc800078e0204 */
[----:B------:R-:W-:Y:S02]  /*ea70*/  IMAD R6, R7, 0x54, RZ ;  /* 0x0000005407067824 */ /* 0x000fe400078e02ff */
[----:B0-----:R-:W-:-:S04]  /*ea80*/  IMAD.WIDE R16, R8, 0x2, R10 ;  /* 0x0000000208107825 */ /* 0x001fc800078e020a */
[----:B------:R-:W-:Y:S01]  /*ea90*/  IMAD R20, R7, 0x55, RZ ;  /* 0x0000005507147824 */ /* 0x000fe200078e02ff */
[----:B------:R0:W5:Y:S01]  /*eaa0*/  LDG.E.U16 R235, desc[UR60][R16.64] ;  /* 0x0000003c10eb7981 */ /* 0x000162000c1e1500 */
[----:B-1----:R-:W-:-:S04]  /*eab0*/  IMAD.WIDE R12, R6, 0x2, R4 ;  /* 0x00000002060c7825 */ /* 0x002fc800078e0204 */
[----:B------:R-:W-:-:S04]  /*eac0*/  IMAD.WIDE R14, R8, 0x2, R14 ;  /* 0x00000002080e7825 */ /* 0x000fc800078e020e */
[C---:B------:R-:W-:Y:S01]  /*ead0*/  IMAD.WIDE R10, R20.reuse, 0x2, R2 ;  /* 0x00000002140a7825 */ /* 0x040fe200078e0202 */
[----:B------:R1:W5:Y:S03]  /*eae0*/  LDG.E.U16 R234, desc[UR60][R14.64] ;  /* 0x0000003c0eea7981 */ /* 0x000366000c1e1500 */
[----:B0-----:R-:W-:-:S04]  /*eaf0*/  IMAD.WIDE R16, R20, 0x2, R4 ;  /* 0x0000000214107825 */ /* 0x001fc800078e0204 */
[----:B------:R-:W-:-:S04]  /*eb00*/  IMAD.WIDE R18, R6, 0x2, R2 ;  /* 0x0000000206127825 */ /* 0x000fc800078e0202 */
[----:B-1----:R-:W-:-:S04]  /*eb10*/  IMAD.WIDE R14, R8, 0x2, R12 ;  /* 0x00000002080e7825 */ /* 0x002fc800078e020c */
[C---:B------:R-:W-:Y:S01]  /*eb20*/  IMAD.WIDE R12, R8.reuse, 0x2, R10 ;  /* 0x00000002080c7825 */ /* 0x040fe200078e020a */
[----:B------:R-:W5:Y:S03]  /*eb30*/  LDG.E.U16 R232, desc[UR60][R14.64] ;  /* 0x0000003c0ee87981 */ /* 0x000f66000c1e1500 */
[----:B------:R-:W-:Y:S01]  /*eb40*/  IMAD.WIDE R10, R8, 0x2, R16 ;  /* 0x00000002080a7825 */ /* 0x000fe200078e0210 */
[----:B------:R0:W5:Y:S03]  /*eb50*/  LDG.E.U16 R231, desc[UR60][R12.64] ;  /* 0x0000003c0ce77981 */ /* 0x000166000c1e1500 */
[C---:B------:R-:W-:Y:S01]  /*eb60*/  IMAD R6, R7.reuse, 0x56, RZ ;  /* 0x0000005607067824 */ /* 0x040fe200078e02ff */
[----:B------:R1:W5:Y:S01]  /*eb70*/  LDG.E.U16 R230, desc[UR60][R10.64] ;  /* 0x0000003c0ae67981 */ /* 0x000362000c1e1500 */
[----:B------:R-:W-:-:S02]  /*eb80*/  IMAD R20, R7, 0x57, RZ ;  /* 0x0000005707147824 */ /* 0x000fc400078e02ff */
[----:B------:R-:W-:-:S04]  /*eb90*/  IMAD.WIDE R18, R8, 0x2, R18 ;  /* 0x0000000208127825 */ /* 0x000fc800078e0212 */
[----:B0-----:R-:W-:Y:S01]  /*eba0*/  IMAD.WIDE R12, R6, 0x2, R4 ;  /* 0x00000002060c7825 */ /* 0x001fe200078e0204 */
[----:B------:R0:W5:Y:S03]  /*ebb0*/  LDG.E.U16 R233, desc[UR60][R18.64] ;  /* 0x0000003c12e97981 */ /* 0x000166000c1e1500 */
[----:B-1----:R-:W-:-:S04]  /*ebc0*/  IMAD.WIDE R10, R20, 0x2, R2 ;  /* 0x00000002140a7825 */ /* 0x002fc800078e0202 */
[----:B------:R-:W-:-:S04]  /*ebd0*/  IMAD.WIDE R14, R6, 0x2, R2 ;  /* 0x00000002060e7825 */ /* 0x000fc800078e0202 */
[----:B------:R-:W-:Y:S02]  /*ebe0*/  IMAD R16, R7, 0x58, RZ ;  /* 0x0000005807107824 */ /* 0x000fe400078e02ff */
[----:B------:R-:W-:-:S04]  /*ebf0*/  IMAD.WIDE R12, R8, 0x2, R12 ;  /* 0x00000002080c7825 */ /* 0x000fc800078e020c */
[C---:B0-----:R-:W-:Y:S01]  /*ec00*/  IMAD.WIDE R18, R16.reuse, 0x2, R2 ;  /* 0x0000000210127825 */ /* 0x041fe200078e0202 */
[----:B------:R0:W5:Y:S03]  /*ec10*/  LDG.E.U16 R228, desc[UR60][R12.64] ;  /* 0x0000003c0ce47981 */ /* 0x000166000c1e1500 */
[----:B------:R-:W-:-:S04]  /*ec20*/  IMAD.WIDE R16, R16, 0x2, R4 ;  /* 0x0000000210107825 */ /* 0x000fc800078e0204 */
[----:B------:R-:W-:-:S04]  /*ec30*/  IMAD.WIDE R10, R8, 0x2, R10 ;  /* 0x00000002080a7825 */ /* 0x000fc800078e020a */
[----:B------:R-:W-:Y:S01]  /*ec40*/  IMAD.WIDE R20, R20, 0x2, R4 ;  /* 0x0000000214147825 */ /* 0x000fe200078e0204 */
[----:B------:R1:W5:Y:S03]  /*ec50*/  LDG.E.U16 R227, desc[UR60][R10.64] ;  /* 0x0000003c0ae37981 */ /* 0x000366000c1e1500 */
[----:B------:R-:W-:-:S04]  /*ec60*/  IMAD.WIDE R14, R8, 0x2, R14 ;  /* 0x00000002080e7825 */ /* 0x000fc800078e020e */
[C---:B0-----:R-:W-:Y:S01]  /*ec70*/  IMAD.WIDE R12, R8.reuse, 0x2, R18 ;  /* 0x00000002080c7825 */ /* 0x041fe200078e0212 */
[----:B------:R0:W5:Y:S03]  /*ec80*/  LDG.E.U16 R229, desc[UR60][R14.64] ;  /* 0x0000003c0ee57981 */ /* 0x000166000c1e1500 */
[C---:B-1----:R-:W-:Y:S01]  /*ec90*/  IMAD.WIDE R10, R8.reuse, 0x2, R16 ;  /* 0x00000002080a7825 */ /* 0x042fe200078e0210 */
[----:B------:R1:W5:Y:S03]  /*eca0*/  LDG.E.U16 R225, desc[UR60][R12.64] ;  /* 0x0000003c0ce17981 */ /* 0x000366000c1e1500 */
[----:B------:R-:W-:Y:S01]  /*ecb0*/  IMAD R6, R7, 0x59, RZ ;  /* 0x0000005907067824 */ /* 0x000fe200078e02ff */
[----:B------:R4:W5:Y:S01]  /*ecc0*/  LDG.E.U16 R224, desc[UR60][R10.64] ;  /* 0x0000003c0ae07981 */ /* 0x000962000c1e1500 */
[----:B0-----:R-:W-:-:S04]  /*ecd0*/  IMAD.WIDE R14, R8, 0x2, R20 ;  /* 0x00000002080e7825 */ /* 0x001fc800078e0214 */
[----:B------:R-:W-:Y:S01]  /*ece0*/  IMAD R18, R7, 0x5a, RZ ;  /* 0x0000005a07127824 */ /* 0x000fe200078e02ff */
[----:B------:R0:W5:Y:S01]  /*ecf0*/  LDG.E.U16 R226, desc[UR60][R14.64] ;  /* 0x0000003c0ee27981 */ /* 0x000162000c1e1500 */
[----:B-1----:R-:W-:-:S04]  /*ed00*/  IMAD.WIDE R12, R6, 0x2, R2 ;  /* 0x00000002060c7825 */ /* 0x002fc800078e0202 */
[----:B----4-:R-:W-:-:S04]  /*ed10*/  IMAD.WIDE R10, R6, 0x2, R4 ;  /* 0x00000002060a7825 */ /* 0x010fc800078e0204 */
[----:B0-----:R-:W-:-:S04]  /*ed20*/  IMAD.WIDE R14, R18, 0x2, R2 ;  /* 0x00000002120e7825 */ /* 0x001fc800078e0202 */
[----:B------:R-:W-:Y:S02]  /*ed30*/  IMAD R6, R7, 0x60, RZ ;  /* 0x0000006007067824 */ /* 0x000fe400078e02ff */
[----:B------:R-:W-:-:S04]  /*ed40*/  IMAD.WIDE R16, R8, 0x2, R12 ;  /* 0x0000000208107825 */ /* 0x000fc800078e020c */
[C---:B------:R-:W-:Y:S01]  /*ed50*/  IMAD.WIDE R12, R8.reuse, 0x2, R10 ;  /* 0x00000002080c7825 */ /* 0x040fe200078e020a */
[----:B------:R-:W4:Y:S03]  /*ed60*/  LDG.E.U16 R223, desc[UR60][R16.64] ;  /* 0x0000003c10df7981 */ /* 0x000f26000c1e1500 */
[----:B------:R-:W-:Y:S01]  /*ed70*/  IMAD R152, R7, 0x5b, RZ ;  /* 0x0000005b07987824 */ /* 0x000fe200078e02ff */
[----:B------:R-:W4:Y:S01]  /*ed80*/  LDG.E.U16 R222, desc[UR60][R12.64] ;  /* 0x0000003c0cde7981 */ /* 0x000f22000c1e1500 */
[----:B------:R-:W-:-:S04]  /*ed90*/  IMAD.WIDE R10, R8, 0x2, R14 ;  /* 0x00000002080a7825 */ /* 0x000fc800078e020e */
[----:B------:R-:W-:Y:S01]  /*eda0*/  IMAD.WIDE R22, R6, 0x2, R2 ;  /* 0x0000000206167825 */ /* 0x000fe200078e0202 */
[----:B------:R0:W4:Y:S03]  /*edb0*/  LDG.E.U16 R221, desc[UR60][R10.64] ;  /* 0x0000003c0add7981 */ /* 0x000126000c1e1500 */
[----:B------:R-:W-:-:S04]  /*edc0*/  IMAD.WIDE R18, R18, 0x2, R4 ;  /* 0x0000000212127825 */ /* 0x000fc800078e0204 */
[----:B------:R-:W-:-:S04]  /*edd0*/  IMAD.WIDE R20, R152, 0x2, R2 ;  /* 0x0000000298147825 */ /* 0x000fc800078e0202 */
[----:B0-----:R-:W-:-:S04]  /*ede0*/  IMAD.WIDE R10, R8, 0x2, R22 ;  /* 0x00000002080a7825 */ /* 0x001fc800078e0216 */
[C---:B------:R-:W-:Y:S01]  /*edf0*/  IMAD.WIDE R14, R8.reuse, 0x2, R18 ;  /* 0x00000002080e7825 */ /* 0x040fe200078e0212 */
[----:B------:R0:W4:Y:S03]  /*ee00*/  LDG.E.U16 R218, desc[UR60][R10.64] ;  /* 0x0000003c0ada7981 */ /* 0x000126000c1e1500 */
[----:B------:R-:W-:Y:S01]  /*ee10*/  IMAD R18, R7, 0x68, RZ ;  /* 0x0000006807127824 */ /* 0x000fe200078e02ff */
[----:B------:R1:W4:Y:S01]  /*ee20*/  LDG.E.U16 R220, desc[UR60][R14.64] ;  /* 0x0000003c0edc7981 */ /* 0x000322000c1e1500 */
[----:B------:R-:W-:-:S04]  /*ee30*/  IMAD.WIDE R12, R8, 0x2, R20 ;  /* 0x00000002080c7825 */ /* 0x000fc800078e0214 */
[----:B------:R-:W-:Y:S01]  /*ee40*/  IMAD.WIDE R16, R6, 0x2, R4 ;  /* 0x0000000206107825 */ /* 0x000fe200078e0204 */
[----:B------:R3:W4:Y:S03]  /*ee50*/  LDG.E.U16 R219, desc[UR60][R12.64] ;  /* 0x0000003c0cdb7981 */ /* 0x000726000c1e1500 */
[----:B0-----:R-:W-:-:S04]  /*ee60*/  IMAD.WIDE R10, R18, 0x2, R2 ;  /* 0x00000002120a7825 */ /* 0x001fc800078e0202 */
[----:B------:R-:W-:Y:S02]  /*ee70*/  IMAD R6, R7, 0x70, RZ ;  /* 0x0000007007067824 */ /* 0x000fe400078e02ff */
[----:B-1----:R-:W-:-:S04]  /*ee80*/  IMAD.WIDE R14, R18, 0x2, R4 ;  /* 0x00000002120e7825 */ /* 0x002fc800078e0204 */
[----:B---3--:R-:W-:-:S04]  /*ee90*/  IMAD.WIDE R12, R8, 0x2, R16 ;  /* 0x00000002080c7825 */ /* 0x008fc800078e0210 */
[----:B------:R-:W-:Y:S01]  /*eea0*/  IMAD.WIDE R18, R6, 0x2, R2 ;  /* 0x0000000206127825 */ /* 0x000fe200078e0202 */
[----:B------:R0:W3:Y:S03]  /*eeb0*/  LDG.E.U16 R217, desc[UR60][R12.64] ;  /* 0x0000003c0cd97981 */ /* 0x0000e6000c1e1500 */
[----:B------:R-:W-:-:S04]  /*eec0*/  IMAD.WIDE R16, R8, 0x2, R10 ;  /* 0x0000000208107825 */ /* 0x000fc800078e020a */
[----:B------:R-:W-:Y:S01]  /*eed0*/  IMAD R20, R7, 0x78, RZ ;  /* 0x0000007807147824 */ /* 0x000fe200078e02ff */
[----:B------:R1:W3:Y:S01]  /*eee0*/  LDG.E.U16 R216, desc[UR60][R16.64] ;  /* 0x0000003c10d87981 */ /* 0x0002e2000c1e1500 */
[----:B------:R-:W-:-:S04]  /*eef0*/  IMAD.WIDE R14, R8, 0x2, R14 ;  /* 0x00000002080e7825 */ /* 0x000fc800078e020e */
[----:B0-----:R-:W-:Y:S01]  /*ef00*/  IMAD.WIDE R12, R6, 0x2, R4 ;  /* 0x00000002060c7825 */ /* 0x001fe200078e0204 */
[----:B------:R0:W3:Y:S03]  /*ef10*/  LDG.E.U16 R215, desc[UR60][R14.64] ;  /* 0x0000003c0ed77981 */ /* 0x0000e6000c1e1500 */
[----:B------:R-:W-:-:S04]  /*ef20*/  IMAD.WIDE R10, R20, 0x2, R2 ;  /* 0x00000002140a7825 */ /* 0x000fc800078e0202 */
[----:B------:R-:W-:-:S04]  /*ef30*/  IMAD.WIDE R18, R8, 0x2, R18 ;  /* 0x0000000208127825 */ /* 0x000fc800078e0212 */
[----:B-1----:R-:W-:Y:S01]  /*ef40*/  IMAD.WIDE R16, R20, 0x2, R4 ;  /* 0x0000000214107825 */ /* 0x002fe200078e0204 */
[----:B------:R1:W3:Y:S03]  /*ef50*/  LDG.E.U16 R214, desc[UR60][R18.64] ;  /* 0x0000003c12d67981 */ /* 0x0002e6000c1e1500 */
[----:B0-----:R-:W-:-:S04]  /*ef60*/  IMAD.WIDE R14, R8, 0x2, R12 ;  /* 0x00000002080e7825 */ /* 0x001fc800078e020c */
[C---:B------:R-:W-:Y:S01]  /*ef70*/  IMAD.WIDE R12, R8.reuse, 0x2, R10 ;  /* 0x00000002080c7825 */ /* 0x040fe200078e020a */
[----:B------:R-:W3:Y:S03]  /*ef80*/  LDG.E.U16 R213, desc[UR60][R14.64] ;  /* 0x0000003c0ed57981 */ /* 0x000ee6000c1e1500 */
[----:B-1----:R-:W-:Y:S01]  /*ef90*/  IMAD.WIDE R18, R7, 0x2, R2 ;  /* 0x0000000207127825 */ /* 0x002fe200078e0202 */
[----:B------:R0:W3:Y:S03]  /*efa0*/  LDG.E.U16 R212, desc[UR60][R12.64] ;  /* 0x0000003c0cd47981 */ /* 0x0000e6000c1e1500 */
[----:B------:R-:W-:-:S04]  /*efb0*/  IMAD.WIDE R10, R8, 0x2, R16 ;  /* 0x00000002080a7825 */ /* 0x000fc800078e0210 */
[C---:B------:R-:W-:Y:S01]  /*efc0*/  IMAD.WIDE R16, R7.reuse, 0x2, R4 ;  /* 0x0000000207107825 */ /* 0x040fe200078e0204 */
[----:B------:R1:W3:Y:S03]  /*efd0*/  LDG.E.U16 R211, desc[UR60][R10.64] ;  /* 0x0000003c0ad37981 */ /* 0x0002e6000c1e1500 */
[----:B0-----:R-:W-:Y:S02]  /*efe0*/  IMAD R12, R7, 0x61, RZ ;  /* 0x00000061070c7824 */ /* 0x001fe400078e02ff */
[----:B------:R-:W-:-:S04]  /*eff0*/  IMAD.WIDE R16, R8, 0x2, R16 ;  /* 0x0000000208107825 */ /* 0x000fc800078e0210 */
[----:B-1----:R-:W-:Y:S01]  /*f000*/  IMAD.WIDE R10, R8, 0x2, R18 ;  /* 0x00000002080a7825 */ /* 0x002fe200078e0212 */
[----:B------:R-:W3:Y:S03]  /*f010*/  LDG.E.U16 R209, desc[UR60][R16.64] ;  /* 0x0000003c10d17981 */ /* 0x000ee6000c1e1500 */
[----:B------:R-:W-:Y:S01]  /*f020*/  IMAD R18, R7, 0x69, RZ ;  /* 0x0000006907127824 */ /* 0x000fe200078e02ff */
[----:B------:R0:W3:Y:S01]  /*f030*/  LDG.E.U16 R210, desc[UR60][R10.64] ;  /* 0x0000003c0ad27981 */ /* 0x0000e2000c1e1500 */
[----:B------:R-:W-:-:S04]  /*f040*/  IMAD.WIDE R14, R12, 0x2, R2 ;  /* 0x000000020c0e7825 */ /* 0x000fc800078e0202 */
[----:B------:R-:W-:-:S04]  /*f050*/  IMAD.WIDE R12, R12, 0x2, R4 ;  /* 0x000000020c0c7825 */ /* 0x000fc800078e0204 */
[----:B0-----:R-:W-:-:S04]  /*f060*/  IMAD.WIDE R10, R18, 0x2, R2 ;  /* 0x00000002120a7825 */ /* 0x001fc800078e0202 */
[----:B------:R-:W-:-:S04]  /*f070*/  IMAD.WIDE R18, R18, 0x2, R4 ;  /* 0x0000000212127825 */ /* 0x000fc800078e0204 */
[----:B------:R-:W-:-:S04]  /*f080*/  IMAD.WIDE R16, R8, 0x2, R14 ;  /* 0x0000000208107825 */ /* 0x000fc800078e020e */
[C---:B------:R-:W-:Y:S01]  /*f090*/  IMAD.WIDE R14, R8.reuse, 0x2, R12 ;  /* 0x00000002080e7825 */ /* 0x040fe200078e020c */
[----:B------:R0:W3:Y:S03]  /*f0a0*/  LDG.E.U16 R208, desc[UR60][R16.64] ;  /* 0x0000003c10d07981 */ /* 0x0000e6000c1e1500 */
[C---:B------:R-:W-:Y:S01]  /*f0b0*/  IMAD.WIDE R12, R8.reuse, 0x2, R10 ;  /* 0x00000002080c7825 */ /* 0x040fe200078e020a */
[----:B------:R1:W3:Y:S03]  /*f0c0*/  LDG.E.U16 R207, desc[UR60][R14.64] ;  /* 0x0000003c0ecf7981 */ /* 0x0002e6000c1e1500 */
[----:B------:R-:W-:Y:S01]  /*f0d0*/  IMAD.WIDE R10, R8, 0x2, R18 ;  /* 0x00000002080a7825 */ /* 0x000fe200078e0212 */
[----:B------:R2:W3:Y:S03]  /*f0e0*/  LDG.E.U16 R206, desc[UR60][R12.64] ;  /* 0x0000003c0cce7981 */ /* 0x0004e6000c1e1500 */
[C---:B------:R-:W-:Y:S01]  /*f0f0*/  IMAD R6, R7.reuse, 0x71, RZ ;  /* 0x0000007107067824 */ /* 0x040fe200078e02ff */
[----:B------:R2:W3:Y:S01]  /*f100*/  LDG.E.U16 R205, desc[UR60][R10.64] ;  /* 0x0000003c0acd7981 */ /* 0x0004e2000c1e1500 */
[----:B0-----:R-:W-:-:S02]  /*f110*/  IMAD R16, R7, 0x79, RZ ;  /* 0x0000007907107824 */ /* 0x001fc400078e02ff */
[----:B-1----:R-:W-:-:S04]  /*f120*/  IMAD.WIDE R14, R6, 0x2, R2 ;  /* 0x00000002060e7825 */ /* 0x002fc800078e0202 */
[----:B--2---:R-:W-:Y:S01]  /*f130*/  IMAD.WIDE R12, R6, 0x2, R4 ;  /* 0x00000002060c7825 */ /* 0x004fe200078e0204 */
[----:B------:R-:W-:-:S03]  /*f140*/  SHF.L.U32 R6, R7, 0x1, RZ ;  /* 0x0000000107067819 */ /* 0x000fc600000006ff */
[----:B------:R-:W-:-:S04]  /*f150*/  IMAD.WIDE R10, R153, 0x2, R4 ;  /* 0x00000002990a7825 */ /* 0x000fc800078e0204 */
[----:B------:R-:W-:-:S04]  /*f160*/  IMAD.WIDE R20, R16, 0x2, R2 ;  /* 0x0000000210147825 */ /* 0x000fc800078e0202 */
[----:B------:R-:W-:-:S04]  /*f170*/  IMAD.WIDE R14, R8, 0x2, R14 ;  /* 0x00000002080e7825 */ /* 0x000fc800078e020e */
[----:B------:R-:W-:Y:S01]  /*f180*/  IMAD.WIDE R18, R8, 0x2, R10 ;  /* 0x0000000208127825 */ /* 0x000fe200078e020a */
[----:B------:R0:W2:Y:S03]  /*f190*/  LDG.E.U16 R204, desc[UR60][R14.64] ;  /* 0x0000003c0ecc7981 */ /* 0x0000a6000c1e1500 */
[----:B------:R-:W-:Y:S01]  /*f1a0*/  IMAD.WIDE R16, R16, 0x2, R4 ;  /* 0x0000000210107825 */ /* 0x000fe200078e0204 */
[----:B------:R-:W2:Y:S03]  /*f1b0*/  LDG.E.U16 R203, desc[UR60][R18.64] ;  /* 0x0000003c12cb7981 */ /* 0x000ea6000c1e1500 */
[----:B------:R-:W-:-:S04]  /*f1c0*/  IMAD.WIDE R12, R8, 0x2, R12 ;  /* 0x00000002080c7825 */ /* 0x000fc800078e020c */
[----:B------:R-:W-:Y:S01]  /*f1d0*/  IMAD.WIDE R10, R6, 0x2, R2 ;  /* 0x00000002060a7825 */ /* 0x000fe200078e0202 */
[----:B------:R1:W2:Y:S03]  /*f1e0*/  LDG.E.U16 R202, desc[UR60][R12.64] ;  /* 0x0000003c0cca7981 */ /* 0x0002a6000c1e1500 */
[----:B------:R-:W-:-:S04]  /*f1f0*/  IMAD.WIDE R16, R8, 0x2, R16 ;  /* 0x0000000208107825 */ /* 0x000fc800078e0210 */
[----:B0-----:R-:W-:Y:S01]  /*f200*/  IMAD.WIDE R14, R6, 0x2, R4 ;  /* 0x00000002060e7825 */ /* 0x001fe200078e0204 */
[----:B------:R0:W2:Y:S03]  /*f210*/  LDG.E.U16 R200, desc[UR60][R16.64] ;  /* 0x0000003c10c87981 */ /* 0x0000a6000c1e1500 */
[----:B-1----:R-:W-:-:S04]  /*f220*/  IMAD.WIDE R12, R8, 0x2, R10 ;  /* 0x00000002080c7825 */ /* 0x002fc800078e020a */
[----:B------:R-:W-:Y:S01]  /*f230*/  IMAD.WIDE R10, R152, 0x2, R4 ;  /* 0x00000002980a7825 */ /* 0x000fe200078e0204 */
[----:B------:R1:W2:Y:S03]  /*f240*/  LDG.E.U16 R199, desc[UR60][R12.64] ;  /* 0x0000003c0cc77981 */ /* 0x0002a6000c1e1500 */
[----:B------:R-:W-:-:S04]  /*f250*/  IMAD.WIDE R18, R8, 0x2, R20 ;  /* 0x0000000208127825 */ /* 0x000fc800078e0214 */
[----:B------:R-:W-:Y:S01]  /*f260*/  IMAD R20, R7, 0x62, RZ ;  /* 0x0000006207147824 */ /* 0x000fe200078e02ff */
[----:B------:R-:W2:Y:S01]  /*f270*/  LDG.E.U16 R201, desc[UR60][R18.64] ;  /* 0x0000003c12c97981 */ /* 0x000ea2000c1e1500 */
[----:B0-----:R-:W-:-:S04]  /*f280*/  IMAD.WIDE R16, R8, 0x2, R14 ;  /* 0x0000000208107825 */ /* 0x001fc800078e020e */
[----:B------:R-:W-:Y:S01]  /*f290*/  IMAD R6, R7, 0x6a, RZ ;  /* 0x0000006a07067824 */ /* 0x000fe200078e02ff */
[----:B------:R0:W2:Y:S01]  /*f2a0*/  LDG.E.U16 R198, desc[UR60][R16.64] ;  /* 0x0000003c10c67981 */ /* 0x0000a2000c1e1500 */
[----:B------:R-:W-:-:S04]  /*f2b0*/  IMAD.WIDE R14, R8, 0x2, R10 ;  /* 0x00000002080e7825 */ /* 0x000fc800078e020a */
[----:B-1----:R-:W-:Y:S01]  /*f2c0*/  IMAD.WIDE R12, R20, 0x2, R4 ;  /* 0x00000002140c7825 */ /* 0x002fe200078e0204 */
[----:B------:R1:W2:Y:S03]  /*f2d0*/  LDG.E.U16 R197, desc[UR60][R14.64] ;  /* 0x0000003c0ec57981 */ /* 0x0002a6000c1e1500 */
[----:B------:R-:W-:-:S04]  /*f2e0*/  IMAD.WIDE R10, R6, 0x2, R2 ;  /* 0x00000002060a7825 */ /* 0x000fc800078e0202 */
[----:B0-----:R-:W-:-:S04]  /*f2f0*/  IMAD.WIDE R16, R6, 0x2, R4 ;  /* 0x0000000206107825 */ /* 0x001fc800078e0204 */
[----:B-1----:R-:W-:-:S04]  /*f300*/  IMAD.WIDE R14, R8, 0x2, R12 ;  /* 0x00000002080e7825 */ /* 0x002fc800078e020c */
[----:B------:R-:W-:Y:S01]  /*f310*/  IMAD R6, R7, 0x72, RZ ;  /* 0x0000007207067824 */ /* 0x000fe200078e02ff */
[----:B------:R0:W2:Y:S01]  /*f320*/  LDG.E.U16 R195, desc[UR60][R14.64] ;  /* 0x0000003c0ec37981 */ /* 0x0000a2000c1e1500 */
[----:B------:R-:W-:-:S04]  /*f330*/  IMAD.WIDE R12, R8, 0x2, R10 ;  /* 0x00000002080c7825 */ /* 0x000fc800078e020a */
[----:B------:R-:W-:Y:S01]  /*f340*/  IMAD.WIDE R10, R8, 0x2, R16 ;  /* 0x00000002080a7825 */ /* 0x000fe200078e0210 */
[----:B------:R-:W2:Y:S03]  /*f350*/  LDG.E.U16 R194, desc[UR60][R12.64] ;  /* 0x0000003c0cc27981 */ /* 0x000ea6000c1e1500 */
[--C-:B------:R-:W-:Y:S01]  /*f360*/  IMAD.WIDE R18, R20, 0x2, R2.reuse ;  /* 0x0000000214127825 */ /* 0x100fe200078e0202 */
[----:B------:R1:W2:Y:S03]  /*f370*/  LDG.E.U16 R193, desc[UR60][R10.64] ;  /* 0x0000003c0ac17981 */ /* 0x0002a6000c1e1500 */
[----:B0-----:R-:W-:-:S04]  /*f380*/  IMAD.WIDE R14, R6, 0x2, R2 ;  /* 0x00000002060e7825 */ /* 0x001fc800078e0202 */
[----:B------:R-:W-:Y:S02]  /*f390*/  IMAD R16, R7, 0x7a, RZ ;  /* 0x0000007a07107824 */ /* 0x000fe400078e02ff */
[----:B-1----:R-:W-:-:S04]  /*f3a0*/  IMAD.WIDE R10, R6, 0x2, R4 ;  /* 0x00000002060a7825 */ /* 0x002fc800078e0204 */
[----:B------:R-:W-:-:S04]  /*f3b0*/  IMAD.WIDE R18, R8, 0x2, R18 ;  /* 0x0000000208127825 */ /* 0x000fc800078e0212 */
[----:B------:R-:W-:Y:S01]  /*f3c0*/  IMAD.WIDE R14, R8, 0x2, R14 ;  /* 0x00000002080e7825 */ /* 0x000fe200078e020e */
[----:B------:R-:W2:Y:S03]  /*f3d0*/  LDG.E.U16 R196, desc[UR60][R18.64] ;  /* 0x0000003c12c47981 */ /* 0x000ea6000c1e1500 */
[C---:B------:R-:W-:Y:S01]  /*f3e0*/  IMAD.WIDE R12, R16.reuse, 0x2, R2 ;  /* 0x00000002100c7825 */ /* 0x040fe200078e0202 */
[----:B------:R0:W2:Y:S03]  /*f3f0*/  LDG.E.U16 R192, desc[UR60][R14.64] ;  /* 0x0000003c0ec07981 */ /* 0x0000a6000c1e1500 */
[----:B------:R-:W-:Y:S02]  /*f400*/  IMAD R6, R7, 0x63, RZ ;  /* 0x0000006307067824 */ /* 0x000fe400078e02ff */
[----:B------:R-:W-:-:S04]  /*f410*/  IMAD.WIDE R16, R16, 0x2, R4 ;  /* 0x0000000210107825 */ /* 0x000fc800078e0204 */
[----:B------:R-:W-:-:S04]  /*f420*/  IMAD.WIDE R10, R8, 0x2, R10 ;  /* 0x00000002080a7825 */ /* 0x000fc800078e020a */
[----:B------:R-:W-:Y:S01]  /*f430*/  IMAD R152, R7, 0x5c, RZ ;  /* 0x0000005c07987824 */ /* 0x000fe200078e02ff */
[----:B------:R1:W2:Y:S01]  /*f440*/  LDG.E.U16 R191, desc[UR60][R10.64] ;  /* 0x0000003c0abf7981 */ /* 0x0002a2000c1e1500 */
[----:B0-----:R-:W-:-:S04]  /*f450*/  IMAD.WIDE R14, R8, 0x2, R12 ;  /* 0x00000002080e7825 */ /* 0x001fc800078e020c */
[--C-:B------:R-:W-:Y:S01]  /*f460*/  IMAD.WIDE R18, R6, 0x2, R2.reuse ;  /* 0x0000000206127825 */ /* 0x100fe200078e0202 */
[----:B------:R0:W2:Y:S03]  /*f470*/  LDG.E.U16 R190, desc[UR60][R14.64] ;  /* 0x0000003c0ebe7981 */ /* 0x0000a6000c1e1500 */
[----:B------:R-:W-:-:S04]  /*f480*/  IMAD.WIDE R20, R152, 0x2, R2 ;  /* 0x0000000298147825 */ /* 0x000fc800078e0202 */
[----:B------:R-:W-:-:S04]  /*f490*/  IMAD.WIDE R12, R8, 0x2, R16 ;  /* 0x00000002080c7825 */ /* 0x000fc800078e0210 */
[----:B-1----:R-:W-:Y:S01]  /*f4a0*/  IMAD.WIDE R10, R6, 0x2, R4 ;  /* 0x00000002060a7825 */ /* 0x002fe200078e0204 */
[----:B------:R1:W2:Y:S03]  /*f4b0*/  LDG.E.U16 R189, desc[UR60][R12.64] ;  /* 0x0000003c0cbd7981 */ /* 0x0002a6000c1e1500 */
[----:B0-----:R-:W-:-:S04]  /*f4c0*/  IMAD.WIDE R14, R8, 0x2, R18 ;  /* 0x00000002080e7825 */ /* 0x001fc800078e0212 */
[----:B------:R-:W-:Y:S01]  /*f4d0*/  IMAD R18, R7, 0x6b, RZ ;  /* 0x0000006b07127824 */ /* 0x000fe200078e02ff */
[----:B------:R-:W2:Y:S01]  /*f4e0*/  LDG.E.U16 R187, desc[UR60][R14.64] ;  /* 0x0000003c0ebb7981 */ /* 0x000ea2000c1e1500 */
[----:B------:R-:W-:-:S04]  /*f4f0*/  IMAD.WIDE R16, R8, 0x2, R20 ;  /* 0x0000000208107825 */ /* 0x000fc800078e0214 */
[----:B-1----:R-:W-:Y:S01]  /*f500*/  IMAD.WIDE R12, R8, 0x2, R10 ;  /* 0x00000002080c7825 */ /* 0x002fe200078e020a */
[----:B------:R0:W2:Y:S03]  /*f510*/  LDG.E.U16 R188, desc[UR60][R16.64] ;  /* 0x0000003c10bc7981 */ /* 0x0000a6000c1e1500 */
[----:B------:R-:W-:Y:S01]  /*f520*/  IMAD.WIDE R10, R18, 0x2, R2 ;  /* 0x00000002120a7825 */ /* 0x000fe200078e0202 */
[----:B------:R1:W2:Y:S03]  /*f530*/  LDG.E.U16 R186, desc[UR60][R12.64] ;  /* 0x0000003c0cba7981 */ /* 0x0002a6000c1e1500 */
[C---:B------:R-:W-:Y:S02]  /*f540*/  IMAD R6, R7.reuse, 0x73, RZ ;  /* 0x0000007307067824 */ /* 0x040fe400078e02ff */
[----:B------:R-:W-:-:S02]  /*f550*/  IMAD R22, R7, 0x7b, RZ ;  /* 0x0000007b07167824 */ /* 0x000fc400078e02ff */
[----:B0-----:R-:W-:-:S04]  /*f560*/  IMAD.WIDE R16, R18, 0x2, R4 ;  /* 0x0000000212107825 */ /* 0x001fc800078e0204 */
[----:B------:R-:W-:-:S04]  /*f570*/  IMAD.WIDE R14, R6, 0x2, R2 ;  /* 0x00000002060e7825 */ /* 0x000fc800078e0202 */
[----:B-1----:R-:W-:-:S04]  /*f580*/  IMAD.WIDE R12, R8, 0x2, R10 ;  /* 0x00000002080c7825 */ /* 0x002fc800078e020a */
[----:B------:R-:W-:Y:S01]  /*f590*/  IMAD.WIDE R10, R6, 0x2, R4 ;  /* 0x00000002060a7825 */ /* 0x000fe200078e0204 */
[----:B------:R0:W2:Y:S03]  /*f5a0*/  LDG.E.U16 R185, desc[UR60][R12.64] ;  /* 0x0000003c0cb97981 */ /* 0x0000a6000c1e1500 */
[----:B------:R-:W-:-:S04]  /*f5b0*/  IMAD.WIDE R18, R22, 0x2, R2 ;  /* 0x0000000216127825 */ /* 0x000fc800078e0202 */
[----:B------:R-:W-:-:S04]  /*f5c0*/  IMAD.WIDE R22, R22, 0x2, R4 ;  /* 0x0000000216167825 */ /* 0x000fc800078e0204 */
[----:B------:R-:W-:-:S04]  /*f5d0*/  IMAD.WIDE R20, R8, 0x2, R16 ;  /* 0x0000000208147825 */ /* 0x000fc800078e0210 */
[C---:B------:R-:W-:Y:S01]  /*f5e0*/  IMAD.WIDE R16, R8.reuse, 0x2, R14 ;  /* 0x0000000208107825 */ /* 0x040fe200078e020e */
[----:B------:R-:W2:Y:S03]  /*f5f0*/  LDG.E.U16 R184, desc[UR60][R20.64] ;  /* 0x0000003c14b87981 */ /* 0x000ea6000c1e1500 */
[C---:B------:R-:W-:Y:S01]  /*f600*/  IMAD.WIDE R14, R8.reuse, 0x2, R10 ;  /* 0x00000002080e7825 */ /* 0x040fe200078e020a */
[----:B------:R-:W2:Y:S03]  /*f610*/  LDG.E.U16 R183, desc[UR60][R16.64] ;  /* 0x0000003c10b77981 */ /* 0x000ea6000c1e1500 */
[C---:B0-----:R-:W-:Y:S01]  /*f620*/  IMAD.WIDE R12, R8.reuse, 0x2, R18 ;  /* 0x00000002080c7825 */ /* 0x041fe200078e0212 */
[----:B------:R0:W2:Y:S03]  /*f630*/  LDG.E.U16 R182, desc[UR60][R14.64] ;  /* 0x0000003c0eb67981 */ /* 0x0000a6000c1e1500 */
[----:B------:R-:W-:Y:S01]  /*f640*/  IMAD.WIDE R10, R8, 0x2, R22 ;  /* 0x00000002080a7825 */ /* 0x000fe200078e0216 */
[----:B------:R1:W2:Y:S03]  /*f650*/  LDG.E.U16 R181, desc[UR60][R12.64] ;  /* 0x0000003c0cb57981 */ /* 0x0002a6000c1e1500 */
[C---:B------:R-:W-:Y:S01]  /*f660*/  IMAD R18, R7.reuse, 0x64, RZ ;  /* 0x0000006407127824 */ /* 0x040fe200078e02ff */
[----:B------:R5:W2:Y:S01]  /*f670*/  LDG.E.U16 R180, desc[UR60][R10.64] ;  /* 0x0000003c0ab47981 */ /* 0x000aa2000c1e1500 */
[----:B0-----:R-:W-:-:S02]  /*f680*/  IMAD R14, R7, 0x5d, RZ ;  /* 0x0000005d070e7824 */ /* 0x001fc400078e02ff */
[----:B-1----:R-:W-:-:S04]  /*f690*/  IMAD.WIDE R12, R152, 0x2, R4 ;  /* 0x00000002980c7825 */ /* 0x002fc800078e0204 */
[----:B-----5:R-:W-:-:S04]  /*f6a0*/  IMAD.WIDE R10, R14, 0x2, R2 ;  /* 0x000000020e0a7825 */ /* 0x020fc800078e0202 */
[----:B------:R-:W-:-:S04]  /*f6b0*/  IMAD.WIDE R14, R14, 0x2, R4 ;  /* 0x000000020e0e7825 */ /* 0x000fc800078e0204 */
[----:B------:R-:W-:-:S04]  /*f6c0*/  IMAD.WIDE R20, R18, 0x2, R2 ;  /* 0x0000000212147825 */ /* 0x000fc800078e0202 */
[----:B------:R-:W-:Y:S02]  /*f6d0*/  IMAD R6, R7, 0x6c, RZ ;  /* 0x0000006c07067824 */ /* 0x000fe400078e02ff */
[----:B------:R-:W-:-:S04]  /*f6e0*/  IMAD.WIDE R16, R8, 0x2, R12 ;  /* 0x0000000208107825 */ /* 0x000fc800078e020c */
[----:B------:R-:W-:Y:S01]  /*f6f0*/  IMAD.WIDE R12, R8, 0x2, R10 ;  /* 0x00000002080c7825 */ /* 0x000fe200078e020a */
[----:B------:R-:W5:Y:S03]  /*f700*/  LDG.E.U16 R179, desc[UR60][R16.64] ;  /* 0x0000003c10b37981 */ /* 0x000f66000c1e1500 */
[----:B------:R-:W-:Y:S01]  /*f710*/  IMAD.WIDE R18, R18, 0x2, R4 ;  /* 0x0000000212127825 */ /* 0x000fe200078e0204 */
[----:B------:R0:W5:Y:S03]  /*f720*/  LDG.E.U16 R178, desc[UR60][R12.64] ;  /* 0x0000003c0cb27981 */ /* 0x000166000c1e1500 */
[----:B------:R-:W-:-:S04]  /*f730*/  IMAD.WIDE R10, R8, 0x2, R14 ;  /* 0x00000002080a7825 */ /* 0x000fc800078e020e */
[----:B------:R-:W-:Y:S01]  /*f740*/  IMAD.WIDE R22, R6, 0x2, R2 ;  /* 0x0000000206167825 */ /* 0x000fe200078e0202 */
[----:B------:R1:W5:Y:S03]  /*f750*/  LDG.E.U16 R177, desc[UR60][R10.64] ;  /* 0x0000003c0ab17981 */ /* 0x000366000c1e1500 */
[----:B------:R-:W-:-:S04]  /*f760*/  IMAD.WIDE R14, R8, 0x2, R20 ;  /* 0x00000002080e7825 */ /* 0x000fc800078e0214 */
[C---:B0-----:R-:W-:Y:S01]  /*f770*/  IMAD.WIDE R12, R8.reuse, 0x2, R18 ;  /* 0x00000002080c7825 */ /* 0x041fe200078e0212 */
[----:B------:R0:W5:Y:S03]  /*f780*/  LDG.E.U16 R176, desc[UR60][R14.64] ;  /* 0x0000003c0eb07981 */ /* 0x000166000c1e1500 */
[----:B-1----:R-:W-:Y:S01]  /*f790*/  IMAD.WIDE R10, R8, 0x2, R22 ;  /* 0x00000002080a7825 */ /* 0x002fe200078e0216 */
[----:B------:R1:W5:Y:S03]  /*f7a0*/  LDG.E.U16 R175, desc[UR60][R12.64] ;  /* 0x0000003c0caf7981 */ /* 0x000366000c1e1500 */
[----:B------:R-:W-:Y:S01]  /*f7b0*/  IMAD R16, R7, 0x74, RZ ;  /* 0x0000007407107824 */ /* 0x000fe200078e02ff */
[----:B------:R4:W5:Y:S01]  /*f7c0*/  LDG.E.U16 R174, desc[UR60][R10.64] ;  /* 0x0000003c0aae7981 */ /* 0x000962000c1e1500 */
[----:B0-----:R-:W-:-:S04]  /*f7d0*/  IMAD.WIDE R14, R6, 0x2, R4 ;  /* 0x00000002060e7825 */ /* 0x001fc800078e0204 */
[----:B------:R-:W-:Y:S02]  /*f7e0*/  IMAD R20, R7, 0x7c, RZ ;  /* 0x0000007c07147824 */ /* 0x000fe400078e02ff */
[----:B-1----:R-:W-:-:S04]  /*f7f0*/  IMAD.WIDE R12, R16, 0x2, R2 ;  /* 0x00000002100c7825 */ /* 0x002fc800078e0202 */
[----:B----4-:R-:W-:-:S04]  /*f800*/  IMAD.WIDE R10, R16, 0x2, R4 ;  /* 0x00000002100a7825 */ /* 0x010fc800078e0204 */
[----:B------:R-:W-:-:S04]  /*f810*/  IMAD.WIDE R14, R8, 0x2, R14 ;  /* 0x00000002080e7825 */ /* 0x000fc800078e020e */
[C---:B------:R-:W-:Y:S01]  /*f820*/  IMAD.WIDE R16, R20.reuse, 0x2, R2 ;  /* 0x0000000214107825 */ /* 0x040fe200078e0202 */
[----:B------:R0:W4:Y:S03]  /*f830*/  LDG.E.U16 R173, desc[UR60][R14.64] ;  /* 0x0000003c0ead7981 */ /* 0x000126000c1e1500 */
[----:B------:R-:W-:-:S04]  /*f840*/  IMAD.WIDE R20, R20, 0x2, R4 ;  /* 0x0000000214147825 */ /* 0x000fc800078e0204 */
[----:B------:R-:W-:Y:S02]  /*f850*/  IMAD R152, R7, 0x5e, RZ ;  /* 0x0000005e07987824 */ /* 0x000fe400078e02ff */
[----:B------:R-:W-:-:S04]  /*f860*/  IMAD.WIDE R18, R8, 0x2, R12 ;  /* 0x0000000208127825 */ /* 0x000fc800078e020c */
[C---:B0-----:R-:W-:Y:S01]  /*f870*/  IMAD.WIDE R14, R8.reuse, 0x2, R10 ;  /* 0x00000002080e7825 */ /* 0x041fe200078e020a */
[----:B------:R-:W4:Y:S03]  /*f880*/  LDG.E.U16 R172, desc[UR60][R18.64] ;  /* 0x0000003c12ac7981 */ /* 0x000f26000c1e1500 */
[C---:B------:R-:W-:Y:S01]  /*f890*/  IMAD.WIDE R12, R8.reuse, 0x2, R16 ;  /* 0x00000002080c7825 */ /* 0x040fe200078e0210 */
[----:B------:R0:W4:Y:S03]  /*f8a0*/  LDG.E.U16 R171, desc[UR60][R14.64] ;  /* 0x0000003c0eab7981 */ /* 0x000126000c1e1500 */
[----:B------:R-:W-:Y:S01]  /*f8b0*/  IMAD.WIDE R10, R8, 0x2, R20 ;  /* 0x00000002080a7825 */ /* 0x000fe200078e0214 */
[----:B------:R1:W4:Y:S03]  /*f8c0*/  LDG.E.U16 R170, desc[UR60][R12.64] ;  /* 0x0000003c0caa7981 */ /* 0x000326000c1e1500 */
[----:B------:R-:W-:Y:S01]  /*f8d0*/  IMAD.WIDE R22, R152, 0x2, R2 ;  /* 0x0000000298167825 */ /* 0x000fe200078e0202 */
[----:B------:R3:W4:Y:S03]  /*f8e0*/  LDG.E.U16 R169, desc[UR60][R10.64] ;  /* 0x0000003c0aa97981 */ /* 0x000726000c1e1500 */
[----:B------:R-:W-:-:S02]  /*f8f0*/  IMAD R6, R7, 0x65, RZ ;  /* 0x0000006507067824 */ /* 0x000fc400078e02ff */
[----:B0-----:R-:W-:-:S04]  /*f900*/  IMAD.WIDE R14, R8, 0x2, R22 ;  /* 0x00000002080e7825 */ /* 0x001fc800078e0216 */
[C---:B-1----:R-:W-:Y:S01]  /*f910*/  IMAD.WIDE R12, R6.reuse, 0x2, R2 ;  /* 0x00000002060c7825 */ /* 0x042fe200078e0202 */
[----:B------:R0:W4:Y:S03]  /*f920*/  LDG.E.U16 R168, desc[UR60][R14.64] ;  /* 0x0000003c0ea87981 */ /* 0x000126000c1e1500 */
[----:B---3--:R-:W-:-:S04]  /*f930*/  IMAD.WIDE R10, R6, 0x2, R4 ;  /* 0x00000002060a7825 */ /* 0x008fc800078e0204 */
[C---:B------:R-:W-:Y:S02]  /*f940*/  IMAD R20, R7.reuse, 0x6d, RZ ;  /* 0x0000006d07147824 */ /* 0x040fe400078e02ff */
[----:B------:R-:W-:Y:S02]  /*f950*/  IMAD R21, R7, 0x75, RZ ;  /* 0x0000007507157824 */ /* 0x000fe400078e02ff */
[----:B------:R-:W-:-:S04]  /*f960*/  IMAD.WIDE R16, R8, 0x2, R12 ;  /* 0x0000000208107825 */ /* 0x000fc800078e020c */
[----:B------:R-:W-:Y:S01]  /*f970*/  IMAD.WIDE R12, R8, 0x2, R10 ;  /* 0x00000002080c7825 */ /* 0x000fe200078e020a */
[----:B------:R-:W3:Y:S03]  /*f980*/  LDG.E.U16 R167, desc[UR60][R16.64] ;  /* 0x0000003c10a77981 */ /* 0x000ee6000c1e1500 */
[C---:B------:R-:W-:Y:S01]  /*f990*/  IMAD.WIDE R18, R20.reuse, 0x2, R2 ;  /* 0x0000000214127825 */ /* 0x040fe200078e0202 */
[----:B------:R1:W3:Y:S03]  /*f9a0*/  LDG.E.U16 R166, desc[UR60][R12.64] ;  /* 0x0000003c0ca67981 */ /* 0x0002e6000c1e1500 */
[----:B0-----:R-:W-:-:S04]  /*f9b0*/  IMAD.WIDE R14, R20, 0x2, R4 ;  /* 0x00000002140e7825 */ /* 0x001fc800078e0204 */
[----:B------:R-:W-:-:S04]  /*f9c0*/  IMAD.WIDE R10, R21, 0x2, R2 ;  /* 0x00000002150a7825 */ /* 0x000fc800078e0202 */
[----:B------:R-:W-:-:S04]  /*f9d0*/  IMAD.WIDE R20, R21, 0x2, R4 ;  /* 0x0000000215147825 */ /* 0x000fc800078e0204 */
[----:B------:R-:W-:-:S04]  /*f9e0*/  IMAD.WIDE R18, R8, 0x2, R18 ;  /* 0x0000000208127825 */ /* 0x000fc800078e0212 */
[C---:B-1----:R-:W-:Y:S01]  /*f9f0*/  IMAD.WIDE R12, R8.reuse, 0x2, R10 ;  /* 0x00000002080c7825 */ /* 0x042fe200078e020a */
        /* <DEDUP_REMOVED lines=14> */
[----:B------:R-:W-:Y:S01]  /*fae0*/  IMAD.WIDE R22, R6, 0x2, R2 ;  /* 0x0000000206167825 */ /* 0x000fe200078e0202 */
[----:B------:R0:W3:Y:S03]  /*faf0*/  LDG.E.U16 R160, desc[UR60][R10.64] ;  /* 0x0000003c0aa07981 */ /* 0x0000e6000c1e1500 */
[----:B------:R-:W-:-:S04]  /*fb00*/  IMAD.WIDE R16, R8, 0x2, R12 ;  /* 0x0000000208107825 */ /* 0x000fc800078e020c */
[C---:B------:R-:W-:Y:S01]  /*fb10*/  IMAD.WIDE R12, R8.reuse, 0x2, R14 ;  /* 0x00000002080c7825 */ /* 0x040fe200078e020e */
[----:B------:R1:W3:Y:S03]  /*fb20*/  LDG.E.U16 R161, desc[UR60][R16.64] ;  /* 0x0000003c10a17981 */ /* 0x0002e6000c1e1500 */
[----:B------:R-:W-:Y:S01]  /*fb30*/  IMAD.WIDE R14, R8, 0x2, R20 ;  /* 0x00000002080e7825 */ /* 0x000fe200078e0214 */
[----:B------:R-:W3:Y:S03]  /*fb40*/  LDG.E.U16 R159, desc[UR60][R12.64] ;  /* 0x0000003c0c9f7981 */ /* 0x000ee6000c1e1500 */
[----:B------:R-:W-:Y:S01]  /*fb50*/  IMAD.WIDE R18, R18, 0x2, R4 ;  /* 0x0000000212127825 */ /* 0x000fe200078e0204 */
[----:B------:R1:W3:Y:S03]  /*fb60*/  LDG.E.U16 R158, desc[UR60][R14.64] ;  /* 0x0000003c0e9e7981 */ /* 0x0002e6000c1e1500 */
[----:B0-----:R-:W-:-:S04]  /*fb70*/  IMAD.WIDE R10, R8, 0x2, R22 ;  /* 0x00000002080a7825 */ /* 0x001fc800078e0216 */
[----:B-1----:R-:W-:Y:S01]  /*fb80*/  IMAD R16, R7, 0x6e, RZ ;  /* 0x0000006e07107824 */ /* 0x002fe200078e02ff */
[----:B------:R0:W3:Y:S01]  /*fb90*/  LDG.E.U16 R156, desc[UR60][R10.64] ;  /* 0x0000003c0a9c7981 */ /* 0x0000e2000c1e1500 */
[----:B------:R-:W-:-:S04]  /*fba0*/  IMAD.WIDE R14, R6, 0x2, R4 ;  /* 0x00000002060e7825 */ /* 0x000fc800078e0204 */
[----:B------:R-:W-:-:S04]  /*fbb0*/  IMAD.WIDE R12, R8, 0x2, R18 ;  /* 0x00000002080c7825 */ /* 0x000fc800078e0212 */
[----:B0-----:R-:W-:Y:S01]  /*fbc0*/  IMAD.WIDE R10, R16, 0x2, R2 ;  /* 0x00000002100a7825 */ /* 0x001fe200078e0202 */
[----:B------:R0:W3:Y:S03]  /*fbd0*/  LDG.E.U16 R157, desc[UR60][R12.64] ;  /* 0x0000003c0c9d7981 */ /* 0x0000e6000c1e1500 */
[----:B------:R-:W-:Y:S02]  /*fbe0*/  IMAD R6, R7, 0x76, RZ ;  /* 0x0000007607067824 */ /* 0x000fe400078e02ff */
[----:B------:R-:W-:-:S04]  /*fbf0*/  IMAD.WIDE R18, R8, 0x2, R14 ;  /* 0x0000000208127825 */ /* 0x000fc800078e020e */
[----:B------:R-:W-:Y:S01]  /*fc00*/  IMAD.WIDE R16, R16, 0x2, R4 ;  /* 0x0000000210107825 */ /* 0x000fe200078e0204 */
[----:B------:R1:W3:Y:S03]  /*fc10*/  LDG.E.U16 R155, desc[UR60][R18.64] ;  /* 0x0000003c129b7981 */ /* 0x0002e6000c1e1500 */
[----:B------:R-:W-:Y:S02]  /*fc20*/  IMAD R20, R7, 0x7e, RZ ;  /* 0x0000007e07147824 */ /* 0x000fe400078e02ff */
[----:B0-----:R-:W-:-:S04]  /*fc30*/  IMAD.WIDE R12, R8, 0x2, R10 ;  /* 0x00000002080c7825 */ /* 0x001fc800078e020a */
[C---:B------:R-:W-:Y:S01]  /*fc40*/  IMAD.WIDE R10, R6.reuse, 0x2, R4 ;  /* 0x00000002060a7825 */ /* 0x040fe200078e0204 */
[----:B------:R0:W3:Y:S03]  /*fc50*/  LDG.E.U16 R154, desc[UR60][R12.64] ;  /* 0x0000003c0c9a7981 */ /* 0x0000e6000c1e1500 */
[----:B------:R-:W-:-:S04]  /*fc60*/  IMAD.WIDE R14, R6, 0x2, R2 ;  /* 0x00000002060e7825 */ /* 0x000fc800078e0202 */
[----:B-1----:R-:W-:-:S04]  /*fc70*/  IMAD.WIDE R18, R20, 0x2, R2 ;  /* 0x0000000214127825 */ /* 0x002fc800078e0202 */
[----:B------:R-:W-:-:S04]  /*fc80*/  IMAD.WIDE R16, R8, 0x2, R16 ;  /* 0x0000000208107825 */ /* 0x000fc800078e0210 */
[C---:B0-----:R-:W-:Y:S01]  /*fc90*/  IMAD.WIDE R12, R8.reuse, 0x2, R10 ;  /* 0x00000002080c7825 */ /* 0x041fe200078e020a */
[----:B------:R0:W3:Y:S03]  /*fca0*/  LDG.E.U16 R153, desc[UR60][R16.64] ;  /* 0x0000003c10997981 */ /* 0x0000e6000c1e1500 */
[----:B------:R-:W-:Y:S01]  /*fcb0*/  IMAD.WIDE R14, R8, 0x2, R14 ;  /* 0x00000002080e7825 */ /* 0x000fe200078e020e */
[----:B------:R-:W3:Y:S03]  /*fcc0*/  LDG.E.U16 R23, desc[UR60][R12.64] ;  /* 0x0000003c0c177981 */ /* 0x000ee6000c1e1500 */
[----:B------:R-:W-:Y:S01]  /*fcd0*/  IMAD.WIDE R10, R20, 0x2, R4 ;  /* 0x00000002140a7825 */ /* 0x000fe200078e0204 */
[----:B------:R1:W3:Y:S03]  /*fce0*/  LDG.E.U16 R152, desc[UR60][R14.64] ;  /* 0x0000003c0e987981 */ /* 0x0002e6000c1e1500 */
[----:B0-----:R-:W-:-:S04]  /*fcf0*/  IMAD.WIDE R16, R8, 0x2, R18 ;  /* 0x0000000208107825 */ /* 0x001fc800078e0212 */
[C---:B------:R-:W-:Y:S01]  /*fd00*/  IMAD R18, R7.reuse, 0x67, RZ ;  /* 0x0000006707127824 */ /* 0x040fe200078e02ff */
[----:B------:R0:W3:Y:S01]  /*fd10*/  LDG.E.U16 R22, desc[UR60][R16.64] ;  /* 0x0000003c10167981 */ /* 0x0000e2000c1e1500 */
[----:B------:R-:W-:Y:S02]  /*fd20*/  IMAD R6, R7, 0x6f, RZ ;  /* 0x0000006f07067824 */ /* 0x000fe400078e02ff */
[----:B-1----:R-:W-:-:S04]  /*fd30*/  IMAD.WIDE R14, R8, 0x2, R10 ;  /* 0x00000002080e7825 */ /* 0x002fc800078e020a */
[C---:B------:R-:W-:Y:S01]  /*fd40*/  IMAD.WIDE R12, R18.reuse, 0x2, R2 ;  /* 0x00000002120c7825 */ /* 0x040fe200078e0202 */
[----:B------:R1:W3:Y:S03]  /*fd50*/  LDG.E.U16 R21, desc[UR60][R14.64] ;  /* 0x0000003c0e157981 */ /* 0x0002e6000c1e1500 */
[----:B------:R-:W-:-:S04]  /*fd60*/  IMAD.WIDE R10, R18, 0x2, R4 ;  /* 0x00000002120a7825 */ /* 0x000fc800078e0204 */
[----:B0-----:R-:W-:-:S04]  /*fd70*/  IMAD.WIDE R16, R6, 0x2, R2 ;  /* 0x0000000206107825 */ /* 0x001fc800078e0202 */
[----:B-1----:R-:W-:-:S04]  /*fd80*/  IMAD.WIDE R14, R8, 0x2, R12 ;  /* 0x00000002080e7825 */ /* 0x002fc800078e020c */
[C---:B------:R-:W-:Y:S01]  /*fd90*/  IMAD.WIDE R12, R8.reuse, 0x2, R10 ;  /* 0x00000002080c7825 */ /* 0x040fe200078e020a */
[----:B------:R-:W3:Y:S03]  /*fda0*/  LDG.E.U16 R20, desc[UR60][R14.64] ;  /* 0x0000003c0e147981 */ /* 0x000ee6000c1e1500 */
[----:B------:R-:W-:Y:S01]  /*fdb0*/  IMAD.WIDE R10, R8, 0x2, R16 ;  /* 0x00000002080a7825 */ /* 0x000fe200078e0210 */
[----:B------:R-:W3:Y:S03]  /*fdc0*/  LDG.E.U16 R19, desc[UR60][R12.64] ;  /* 0x0000003c0c137981 */ /* 0x000ee6000c1e1500 */
[C---:B------:R-:W-:Y:S01]  /*fdd0*/  IMAD R17, R7.reuse, 0x77, RZ ;  /* 0x0000007707117824 */ /* 0x040fe200078e02ff */
[----:B------:R0:W3:Y:S01]  /*fde0*/  LDG.E.U16 R18, desc[UR60][R10.64] ;  /* 0x0000003c0a127981 */ /* 0x0000e2000c1e1500 */
[----:B------:R-:W-:-:S02]  /*fdf0*/  IMAD R16, R7, 0x7f, RZ ;  /* 0x0000007f07107824 */ /* 0x000fc400078e02ff */
[----:B0-----:R-:W-:-:S04]  /*fe00*/  IMAD.WIDE R10, R6, 0x2, R4 ;  /* 0x00000002060a7825 */ /* 0x001fc800078e0204 */
[----:B------:R-:W-:-:S04]  /*fe10*/  IMAD.WIDE R6, R17, 0x2, R2 ;  /* 0x0000000211067825 */ /* 0x000fc800078e0202 */
[----:B------:R-:W-:-:S04]  /*fe20*/  IMAD.WIDE R12, R8, 0x2, R10 ;  /* 0x00000002080c7825 */ /* 0x000fc800078e020a */
[----:B------:R-:W-:Y:S02]  /*fe30*/  IMAD.WIDE R14, R16, 0x2, R2 ;  /* 0x00000002100e7825 */ /* 0x000fe400078e0202 */
[----:B------:R-:W3:Y:S02]  /*fe40*/  LDG.E.U16 R13, desc[UR60][R12.64] ;  /* 0x0000003c0c0d7981 */ /* 0x000ee4000c1e1500 */
[----:B------:R-:W-:-:S04]  /*fe50*/  IMAD.WIDE R6, R8, 0x2, R6 ;  /* 0x0000000208067825 */ /* 0x000fc800078e0206 */
[--C-:B------:R-:W-:Y:S02]  /*fe60*/  IMAD.WIDE R2, R17, 0x2, R4.reuse ;  /* 0x0000000211027825 */ /* 0x100fe400078e0204 */
[----:B------:R-:W2:Y:S02]  /*fe70*/  LDL.LU R17, [R1+0x244] ;  /* 0x0002440001117983 */ /* 0x000ea40000300800 */
[----:B------:R-:W-:Y:S02]  /*fe80*/  IMAD.WIDE R10, R16, 0x2, R4 ;  /* 0x00000002100a7825 */ /* 0x000fe400078e0204 */
[----:B------:R0:W3:Y:S02]  /*fe90*/  LDG.E.U16 R12, desc[UR60][R6.64] ;  /* 0x0000003c060c7981 */ /* 0x0000e4000c1e1500 */
[C---:B------:R-:W-:Y:S02]  /*fea0*/  IMAD.WIDE R4, R8.reuse, 0x2, R14 ;  /* 0x0000000208047825 */ /* 0x040fe400078e020e */
[----:B------:R-:W5:Y:S04]  /*feb0*/  LDL.LU R16, [R1+0x258] ;  /* 0x0002580001107983 */ /* 0x000f680000300800 */
[----:B------:R-:W4:Y:S01]  /*fec0*/  LDL.LU R14, [R1+0x284] ;  /* 0x00028400010e7983 */ /* 0x000f220000300800 */
[----:B0-----:R-:W-:-:S03]  /*fed0*/  IMAD.WIDE R6, R8, 0x2, R2 ;  /* 0x0000000208067825 */ /* 0x001fc600078e0202 */
[----:B------:R-:W3:Y:S01]  /*fee0*/  LDL.LU R15, [R1+0x25c] ;  /* 0x00025c00010f7983 */ /* 0x000ee20000300800 */
[----:B------:R-:W-:-:S03]  /*fef0*/  IMAD.WIDE R2, R8, 0x2, R10 ;  /* 0x0000000208027825 */ /* 0x000fc600078e020a */
[----:B------:R-:W3:Y:S04]  /*ff00*/  LDG.E.U16 R7, desc[UR60][R6.64] ;  /* 0x0000003c06077981 */ /* 0x000ee8000c1e1500 */
[----:B------:R-:W3:Y:S04]  /*ff10*/  LDL.LU R11, [R1+0x288] ;  /* 0x00028800010b7983 */ /* 0x000ee80000300800 */
[----:B------:R0:W3:Y:S04]  /*ff20*/  LDG.E.U16 R6, desc[UR60][R4.64] ;  /* 0x0000003c04067981 */ /* 0x0000e8000c1e1500 */
[----:B------:R1:W3:Y:S01]  /*ff30*/  LDG.E.U16 R5, desc[UR60][R2.64] ;  /* 0x0000003c02057981 */ /* 0x0002e2000c1e1500 */
[C---:B0-----:R-:W-:Y:S01]  /*ff40*/  IMAD.SHL.U32 R4, R147.reuse, 0x100, RZ ;  /* 0x0000010093047824 */ /* 0x041fe200078e00ff */
[----:B------:R-:W-:-:S04]  /*ff50*/  SHF.L.U32 R10, R147, 0x1, RZ ;  /* 0x00000001930a7819 */ /* 0x000fc800000006ff */
[----:B------:R-:W-:-:S04]  /*ff60*/  LOP3.LUT R4, R4, 0xc000, RZ, 0xc0, !PT ;  /* 0x0000c00004047812 */ /* 0x000fc800078ec0ff */
[----:B------:R-:W-:-:S05]  /*ff70*/  LOP3.LUT R4, R4, 0x7e, R10, 0xf8, !PT ;  /* 0x0000007e04047812 */ /* 0x000fca00078ef80a */
[----:B-1----:R-:W-:Y:S01]  /*ff80*/  IMAD.IADD R3, R9, 0x1, R4 ;  /* 0x0000000109037824 */ /* 0x002fe200078e0204 */
[----:B------:R-:W-:Y:S06]  /*ff90*/  BAR.SYNC.DEFER_BLOCKING 0x0 ;  /* 0x0000000000007b1d */ /* 0x000fec0000010000 */
[----:B------:R-:W-:Y:S04]  /*ffa0*/  STL [R1+0xdb0], R8 ;  /* 0x000db00801007387 */ /* 0x000fe80000100800 */
[----:B------:R0:W-:Y:S04]  /*ffb0*/  STS.U16 [R3+0x30800], R148 ;  /* 0x0308009403007388 */ /* 0x0001e80000000400 */
[----:B------:R1:W-:Y:S04]  /*ffc0*/  STS.U16 [R3+0x20c00], R130 ;  /* 0x020c008203007388 */ /* 0x0003e80000000400 */
[----:B------:R1:W-:Y:S04]  /*ffd0*/  STS.U16 [R3+0x30c00], R128 ;  /* 0x030c008003007388 */ /* 0x0003e80000000400 */
[----:B0-----:R-:W3:Y:S04]  /*ffe0*/  LDL.LU R148, [R1+0xf00] ;  /* 0x000f000001947983 */ /* 0x001ee80000300800 */
[----:B-1----:R-:W3:Y:S04]  /*fff0*/  LDL.LU R130, [R1+0xefc] ;  /* 0x000efc0001827983 */ /* 0x002ee80000300800 */
[----:B------:R-:W3:Y:S04]  /*10000*/  LDL.LU R128, [R1+0xef8] ;  /* 0x000ef80001807983 */ /* 0x000ee80000300800 */
        /* <DEDUP_REMOVED lines=14> */
[----:B0-----:R-:W3:Y:S04]  /*100f0*/  LDL.LU R57, [R1+0xedc] ;  /* 0x000edc0001397983 */ /* 0x001ee80000300800 */
[----:B-1----:R-:W3:Y:S01]  /*10100*/  LDL.LU R56, [R1+0xed8] ;  /* 0x000ed80001387983 */ /* 0x002ee20000300800 */
[----:B------:R-:W-:-:S03]  /*10110*/  LOP3.LUT R2, R4, 0x10, RZ, 0x3c, !PT ;  /* 0x0000001004027812 */ /* 0x000fc600078e3cff */
[----:B------:R0:W-:Y:S01]  /*10120*/  STS.U16 [R3+0x22000], R129 ;  /* 0x0220008103007388 */ /* 0x0001e20000000400 */
[----:B------:R-:W-:-:S03]  /*10130*/  IADD3 R2, R9, R2, RZ ;  /* 0x0000000209027210 */ /* 0x000fc60007ffe0ff */
[----:B------:R1:W-:Y:S04]  /*10140*/  STS.U16 [R3+0x32000], R151 ;  /* 0x0320009703007388 */ /* 0x0003e80000000400 */
[----:B------:R1:W-:Y:S04]  /*10150*/  STS.U16 [R3+0x22400], R150 ;  /* 0x0224009603007388 */ /* 0x0003e80000000400 */
        /* <DEDUP_REMOVED lines=12> */
[----:B------:R-:W-:Y:S01]  /*10220*/  STS.U16 [R3+0x33c00], R211 ;  /* 0x033c00d303007388 */ /* 0x000fe20000000400 */
[----:B------:R-:W-:Y:S01]  /*10230*/  SHF.R.U32.HI R8, RZ, 0x5, R147 ;  /* 0x00000005ff087819 */ /* 0x000fe20000011693 */
[----:B------:R-:W-:Y:S01]  /*10240*/  UMOV UR5, 0x40000040 ;  /* 0x4000004000057882 */ /* 0x000fe20000000000 */
[----:B------:R-:W-:Y:S01]  /*10250*/  UIADD3.64 UR58, UR10, 0x2, URZ ;  /* 0x000000020a3a7897 */ /* 0x000fe2000fffe03f */
[----:B0-----:R-:W3:Y:S01]  /*10260*/  LDL.LU R129, [R1+0xed4] ;  /* 0x000ed40001817983 */ /* 0x001ee20000300800 */
[----:B------:R-:W-:-:S03]  /*10270*/  UIADD3.64 UR54, UR10, 0x4, URZ ;  /* 0x000000040a367897 */ /* 0x000fc6000fffe03f */
[----:B-1----:R-:W3:Y:S04]  /*10280*/  LDL.LU R151, [R1+0xed0] ;  /* 0x000ed00001977983 */ /* 0x002ee80000300800 */
[----:B------:R-:W3:Y:S04]  /*10290*/  LDL.LU R150, [R1+0xecc] ;  /* 0x000ecc0001967983 */ /* 0x000ee80000300800 */
[----:B------:R-:W3:Y:S04]  /*102a0*/  LDL.LU R149, [R1+0xec8] ;  /* 0x000ec80001957983 */ /* 0x000ee80000300800 */
[----:B--2---:R-:W-:Y:S04]  /*102b0*/  STS.U16 [R3+0x20800], R17 ;  /* 0x0208001103007388 */ /* 0x004fe80000000400 */
[----:B-----5:R-:W-:Y:S04]  /*102c0*/  STS.U16 [R3+0x30400], R16 ;  /* 0x0304001003007388 */ /* 0x020fe80000000400 */
[----:B----4-:R-:W-:Y:S04]  /*102d0*/  STS.U16 [R3+0x30000], R14 ;  /* 0x0300000e03007388 */ /* 0x010fe80000000400 */
[----:B---3--:R-:W-:Y:S04]  /*102e0*/  STS.U16 [R3+0x20400], R15 ;  /* 0x0204000f03007388 */ /* 0x008fe80000000400 */
[----:B------:R0:W-:Y:S04]  /*102f0*/  STS.U16 [R3+0x20000], R11 ;  /* 0x0200000b03007388 */ /* 0x0001e80000000400 */
[----:B------:R-:W-:Y:S01]  /*10300*/  STS.U16 [R2+0x20080], R210 ;  /* 0x020080d202007388 */ /* 0x000fe20000000400 */
[----:B0-----:R-:W-:-:S03]  /*10310*/  LOP3.LUT R3, R4, 0x20, RZ, 0x3c, !PT ;  /* 0x0000002004037812 */ /* 0x001fc600078e3cff */
[----:B------:R-:W-:Y:S04]  /*10320*/  STS.U16 [R2+0x30080], R209 ;  /* 0x030080d102007388 */ /* 0x000fe80000000400 */
[----:B------:R-:W-:Y:S01]  /*10330*/  STS.U16 [R2+0x30480], R0 ;  /* 0x0304800002007388 */ /* 0x000fe20000000400 */
[----:B------:R-:W-:-:S03]  /*10340*/  IMAD.IADD R3, R9, 0x1, R3 ;  /* 0x0000000109037824 */ /* 0x000fc600078e0203 */
        /* <DEDUP_REMOVED lines=29> */
[----:B------:R-:W-:Y:S01]  /*10520*/  STS.U16 [R3+0x20100], R199 ;  /* 0x020100c703007388 */ /* 0x000fe20000000400 */
[----:B0-----:R-:W-:-:S02]  /*10530*/  MOV R25, UR15 ;  /* 0x0000000f00197c02 */ /* 0x001fc40008000f00 */
[----:B------:R-:W-:Y:S01]  /*10540*/  MOV R24, UR14 ;  /* 0x0000000e00187c02 */ /* 0x000fe20008000f00 */
[----:B-1----:R-:W3:Y:S01]  /*10550*/  LDL.LU R148, [R1+0xec4] ;  /* 0x000ec40001947983 */ /* 0x002ee20000300800 */
[----:B--2---:R-:W-:-:S03]  /*10560*/  LOP3.LUT R2, R4, 0x30, RZ, 0x3c, !PT ;  /* 0x0000003004027812 */ /* 0x004fc600078e3cff */
[----:B------:R-:W-:Y:S01]  /*10570*/  STS.U16 [R3+0x30100], R198 ;  /* 0x030100c603007388 */ /* 0x000fe20000000400 */
[----:B------:R-:W-:-:S03]  /*10580*/  IADD3 R2, R9, R2, RZ ;  /* 0x0000000209027210 */ /* 0x000fc60007ffe0ff */
        /* <DEDUP_REMOVED lines=31> */
[----:B------:R-:W2:Y:S01]  /*10780*/  LDL.LU R0, [R1+0xec0] ;  /* 0x000ec00001007983 */ /* 0x000ea20000300800 */
[----:B0-----:R-:W-:-:S03]  /*10790*/  LOP3.LUT R3, R4, 0x40, RZ, 0x3c, !PT ;  /* 0x0000004004037812 */ /* 0x001fc600078e3cff */
[----:B------:R-:W-:Y:S02]  /*107a0*/  STS.U16 [R2+0x30180], R57 ;  /* 0x0301803902007388 */ /* 0x000fe40000000400 */
[----:B------:R-:W-:Y:S02]  /*107b0*/  IMAD.IADD R3, R9, 0x1, R3 ;  /* 0x0000000109037824 */ /* 0x000fe400078e0203 */
        /* <DEDUP_REMOVED lines=21> */
[----:B------:R-:W-:Y:S01]  /*10910*/  STS.U16 [R2+0x32d80], R197 ;  /* 0x032d80c502007388 */ /* 0x000fe20000000400 */
[----:B0-----:R-:W0:Y:S03]  /*10920*/  LDC R234, c[0x0][0x268] ;  /* 0x00009a00ffea7b82 */ /* 0x001e260000000800 */
        /* <DEDUP_REMOVED lines=9> */
[----:B------:R-:W2:Y:S01]  /*109c0*/  LDL.64 R14, [R1+0xb98] ;  /* 0x000b9800010e7983 */ /* 0x000ea20000100a00 */
[----:B-1----:R-:W-:-:S03]  /*109d0*/  LOP3.LUT R2, R4, 0x50, RZ, 0x3c, !PT ;  /* 0x0000005004027812 */ /* 0x002fc600078e3cff */
        /* <DEDUP_REMOVED lines=33> */
[----:B------:R-:W4:Y:S01]  /*10bf0*/  LDL.64 R26, [R1+0xba0] ;  /* 0x000ba000011a7983 */ /* 0x000f220000100a00 */
[----:B-1----:R-:W-:-:S03]  /*10c00*/  LOP3.LUT R3, R4, 0x60, RZ, 0x3c, !PT ;  /* 0x0000006004037812 */ /* 0x002fc600078e3cff */
[----:B------:R-:W-:Y:S04]  /*10c10*/  STS.U16 [R2+0x30280], R93 ;  /* 0x0302805d02007388 */ /* 0x000fe80000000400 */
[----:B------:R-:W-:Y:S01]  /*10c20*/  STS.U16 [R2+0x20680], R94 ;  /* 0x0206805e02007388 */ /* 0x000fe20000000400 */
[----:B------:R-:W-:-:S03]  /*10c30*/  IMAD.IADD R3, R9, 0x1, R3 ;  /* 0x0000000109037824 */ /* 0x000fc600078e0203 */
        /* <DEDUP_REMOVED lines=30> */
[----:B------:R-:W5:Y:S01]  /*10e20*/  LDL.64 R16, [R1+0xb80] ;  /* 0x000b800001107983 */ /* 0x000f620000100a00 */
        /* <DEDUP_REMOVED lines=64> */
[----:B------:R3:W-:Y:S01]  /*11230*/  STS.U16 [R2+0x33f80], R5 ;  /* 0x033f800502007388 */ /* 0x0007e20000000400 */
[----:B------:R2:W-:Y:S06]  /*11240*/  MEMBAR.ALL.CTA ;  /* 0x0000000000007992 */ /* 0x0005ec0000008000 */
[----:B--2---:R-:W2:Y:S01]  /*11250*/  FENCE.VIEW.ASYNC.S ;  /* 0x00000000000073c6 */ /* 0x004ea20000000000 */
[----:B-1----:R-:W-:Y:S01]  /*11260*/  IMAD.SHL.U32 R3, R8, 0x200, RZ ;  /* 0x0000020008037824 */ /* 0x002fe200078e00ff */
[----:B------:R-:W-:-:S02]  /*11270*/  MOV R4, UR6 ;  /* 0x0000000600047c02 */ /* 0x000fc40008000f00 */
[----:B0-----:R-:W5:Y:S02]  /*11280*/  LDL.64 R12, [R1+0xb90] ;  /* 0x000b9000010c7983 */ /* 0x001f640000100a00 */
[----:B------:R-:W-:Y:S02]  /*11290*/  LOP3.LUT R3, R3, 0x800, RZ, 0xc0, !PT ;  /* 0x0000080003037812 */ /* 0x000fe400078ec0ff */
[----:B------:R-:W5:Y:S02]  /*112a0*/  LDL.64 R20, [R1+0xb88] ;  /* 0x000b880001147983 */ /* 0x000f640000100a00 */
[----:B------:R-:W-:Y:S02]  /*112b0*/  LEA.HI R3, R9, R3, RZ, 0x1c ;  /* 0x0000000309037211 */ /* 0x000fe400078fe0ff */
[----:B------:R-:W5:Y:S04]  /*112c0*/  LDL.64 R34, [R1+0xb78] ;  /* 0x000b780001227983 */ /* 0x000f680000100a00 */
[----:B------:R-:W5:Y:S04]  /*112d0*/  LDL.64 R28, [R1+0xb70] ;  /* 0x000b7000011c7983 */ /* 0x000f680000100a00 */
[----:B------:R-:W5:Y:S01]  /*112e0*/  LDL.64 R22, [R1+0xb68] ;  /* 0x000b680001167983 */ /* 0x000f620000100a00 */
[----:B--2---:R-:W-:Y:S01]  /*112f0*/  BAR.SYNC.DEFER_BLOCKING 0x0 ;  /* 0x0000000000007b1d */ /* 0x004fe20000010000 */
[----:B------:R-:W-:-:S04]  /*11300*/  LOP3.LUT R3, R3, 0x3fff, RZ, 0xc0, !PT ;  /* 0x00003fff03037812 */ /* 0x000fc800078ec0ff */
[----:B------:R-:W-:Y:S01]  /*11310*/  R2UR UR4, R3 ;  /* 0x00000000030472ca */ /* 0x000fe200000e0000 */
[----:B------:R-:W2:Y:S04]  /*11320*/  LDL.64 R30, [R1+0xb60] ;  /* 0x000b6000011e7983 */ /* 0x000ea80000100a00 */
[----:B------:R-:W2:Y:S04]  /*11330*/  LDL.64 R18, [R1+0xb58] ;  /* 0x000b580001127983 */ /* 0x000ea80000100a00 */
[----:B------:R-:W2:Y:S01]  /*11340*/  LDL.64 R36, [R1+0xb50] ;  /* 0x000b500001247983 */ /* 0x000ea20000100a00 */
[----:B------:R-:W-:-:S06]  /*11350*/  WARPGROUP.ARRIVE ;  /* 0x00000000000079c5 */ /* 0x000fcc0000000000 */
[----:B------:R-:W-:Y:S01]  /*11360*/  HGMMA.64x128x16.F32.BF16 R152, gdesc[UR4].tnspA, RZ, !UPT, gsb0 ;  /* 0x21e00000049879f0 */ /* 0x000fe2000c0018ff */
[----:B---3--:R-:W-:Y:S02]  /*11370*/  MOV R2, RZ ;  /* 0x000000ff00027202 */ /* 0x008fe40000000f00 */
[----:B------:R-:W-:-:S04]  /*11380*/  IADD3 R3, P0, R3, 0x80, RZ ;  /* 0x0000008003037810 */ /* 0x000fc80007f1e0ff */
[----:B------:R-:W-:Y:S02]  /*11390*/  IADD3.X R2, R2, 0x40000040, RZ, P0, !PT ;  /* 0x4000004002027810 */ /* 0x000fe400007fe4ff */
[----:B------:R-:W-:Y:S02]  /*113a0*/  R2UR UR4, R3 ;  /* 0x00000000030472ca */ /* 0x000fe400000e0000 */
[----:B------:R-:W-:-:S13]  /*113b0*/  R2UR UR8, R2 ;  /* 0x00000000020872ca */ /* 0x000fda00000e0000 */
[----:B------:R-:W-:Y:S01]  /*113c0*/  UMOV UR9, UR8 ;  /* 0x0000000800097c82 */ /* 0x000fe20008000000 */
[----:B------:R-:W-:Y:S01]  /*113d0*/  UMOV UR8, UR4 ;  /* 0x0000000400087c82 */ /* 0x000fe20008000000 */
[----:B------:R-:W-:Y:S02]  /*113e0*/  WARPGROUP.DEPBAR.LE gsb0, 0x0 ;  /* 0x00008000000079c5 */ /* 0x000fe40000010000 */
[----:B------:R-:W-:-:S06]  /*113f0*/  WARPGROUP.ARRIVE ;  /* 0x00000000000079c5 */ /* 0x000fcc0000000000 */
[----:B------:R-:W-:Y:S01]  /*11400*/  HGMMA.64x128x16.F32.BF16 R152, gdesc[UR8].tnspA, R152, gsb0 ;  /* 0x21e00000089879f0 */ /* 0x000fe20008001898 */
[----:B------:R-:W-:Y:S02]  /*11410*/  UIADD3.64 UR56, UR8, 0x80, URZ ;  /* 0x0000008008387897 */ /* 0x000fe4000fffe03f */
[----:B------:R-:W-:Y:S01]  /*11420*/  UIADD3.64 UR52, UR8, 0x100, URZ ;  /* 0x0000010008347897 */ /* 0x000fe2000fffe03f */
        /* <DEDUP_REMOVED lines=8> */
[----:B------:R-:W-:Y:S01]  /*114b0*/  UMOV UR4, UR54 ;  /* 0x0000003600047c82 */ /* 0x000fe20008000000 */
[----:B------:R-:W-:Y:S01]  /*114c0*/  UMOV UR5, UR55 ;  /* 0x0000003700057c82 */ /* 0x000fe20008000000 */
        /* <DEDUP_REMOVED lines=10> */
[----:B------:R-:W-:Y:S01]  /*11570*/  MOV R5, UR7 ;  /* 0x0000000700057c02 */ /* 0x000fe20008000f00 */
[----:B------:R-:W-:Y:S01]  /*11580*/  UIADD3.64 UR6, UR10, 0x404, URZ ;  /* 0x000004040a067897 */ /* 0x000fe2000fffe03f */
[----:B------:R-:W-:Y:S02]  /*11590*/  MOV R3, UR5 ;  /* 0x0000000500037c02 */ /* 0x000fe40008000f00 */
[----:B------:R-:W-:Y:S01]  /*115a0*/  MOV R2, UR4 ;  /* 0x0000000400027c02 */ /* 0x000fe20008000f00 */
[----:B------:R-:W-:Y:S01]  /*115b0*/  UIADD3.64 UR4, UR8, 0x300, URZ ;  /* 0x0000030008047897 */ /* 0x000fe2000fffe03f */
[----:B------:R-:W-:Y:S02]  /*115c0*/  WARPGROUP.DEPBAR.LE gsb0, 0x0 ;  /* 0x00008000000079c5 */ /* 0x000fe40000010000 */
[----:B------:R-:W-:-:S06]  /*115d0*/  WARPGROUP.ARRIVE ;  /* 0x00000000000079c5 */ /* 0x000fcc0000000000 */
[----:B------:R-:W-:Y:S01]  /*115e0*/  HGMMA.64x128x16.F32.BF16 R152, gdesc[UR56].tnspA, R152, gsb0 ;  /* 0x21e00000389879f0 */ /* 0x000fe20008001898 */
[----:B------:R-:W-:Y:S02]  /*115f0*/  UIADD3.64 UR12, UR8, 0x380, URZ ;  /* 0x00000380080c7897 */ /* 0x000fe4000fffe03f */
[----:B------:R-:W-:Y:S02]  /*11600*/  WARPGROUP.DEPBAR.LE gsb0, 0x0 ;  /* 0x00008000000079c5 */ /* 0x000fe40000010000 */
[----:B------:R-:W-:-:S07]  /*11610*/  WARPGROUP.ARRIVE ;  /* 0x00000000000079c5 */ /* 0x000fce0000000000 */
        /* <DEDUP_REMOVED lines=20> */
[----:B------:R-:W-:Y:S01]  /*11760*/  MOV R6, UR18 ;  /* 0x0000001200067c02 */ /* 0x000fe20008000f00 */
        /* <DEDUP_REMOVED lines=58> */
[----:B------:R-:W-:Y:S02]  /*11b10*/  R2UR UR55, R148 ;  /* 0x00000000943772ca */ /* 0x000fe400000e0000 */
[----:B------:R-:W-:Y:S01]  /*11b20*/  R2UR UR54, R149 ;  /* 0x00000000953672ca */ /* 0x000fe200000e0000 */
[----:B------:R-:W-:Y:S01]  /*11b30*/  UIADD3.64 UR52, UR8, 0x1480, URZ ;  /* 0x0000148008347897 */ /* 0x000fe2000fffe03f */
[----:B------:R-:W-:Y:S02]  /*11b40*/  WARPGROUP.DEPBAR.LE gsb0, 0x0 ;  /* 0x00008000000079c5 */ /* 0x000fe40000010000 */
[----:B------:R-:W-:-:S06]  /*11b50*/  WARPGROUP.ARRIVE ;  /* 0x00000000000079c5 */ /* 0x000fcc0000000000 */
[----:B------:R-:W-:Y:S01]  /*11b60*/  HGMMA.64x128x16.F32.BF16 R152, gdesc[UR48].tnspA, R152, gsb0 ;  /* 0x21e00000309879f0 */ /* 0x000fe20008001898 */
[----:B------:R-:W-:Y:S02]  /*11b70*/  R2UR UR59, R150 ;  /* 0x00000000963b72ca */ /* 0x000fe400000e0000 */
[----:B------:R-:W-:Y:S01]  /*11b80*/  R2UR UR58, R151 ;  /* 0x00000000973a72ca */ /* 0x000fe200000e0000 */
        /* <DEDUP_REMOVED lines=24> */
[----:B------:R-:W-:Y:S04]  /*11d10*/  STL [R1+0xdb4], R25 ;  /* 0x000db41901007387 */ /* 0x000fe80000100800 */
[----:B------:R-:W-:Y:S01]  /*11d20*/  STL [R1+0xdb8], R24 ;  /* 0x000db81801007387 */ /* 0x000fe20000100800 */
[----:B------:R-:W-:Y:S02]  /*11d30*/  WARPGROUP.DEPBAR.LE gsb0, 0x0 ;  /* 0x00008000000079c5 */ /* 0x000fe40000010000 */
[----:B------:R-:W-:-:S06]  /*11d40*/  WARPGROUP.ARRIVE ;  /* 0x00000000000079c5 */ /* 0x000fcc0000000000 */
[----:B------:R-:W-:Y:S01]  /*11d50*/  HGMMA.64x128x16.F32.BF16 R152, gdesc[UR12].tnspA, R152, gsb0 ;  /* 0x21e000000c9879f0 */ /* 0x000fe20008001898 */
[----:B------:R-:W-:Y:S02]  /*11d60*/  R2UR UR5, R3 ;  /* 0x00000000030572ca */ /* 0x000fe400000e0000 */
[----:B------:R-:W-:Y:S01]  /*11d70*/  R2UR UR4, R2 ;  /* 0x00000000020472ca */ /* 0x000fe200000e0000 */
[----:B------:R-:W-:Y:S01]  /*11d80*/  IMAD.WIDE R2, R0, 0x2, R14 ;  /* 0x0000000200027825 */ /* 0x000fe200078e020e */
[----:B------:R-:W-:Y:S02]  /*11d90*/  WARPGROUP.DEPBAR.LE gsb0, 0x0 ;  /* 0x00008000000079c5 */ /* 0x000fe40000010000 */
[----:B------:R-:W-:Y:S04]  /*11da0*/  STL [R1+0xeb8], R152 ;  /* 0x000eb89801007387 */ /* 0x000fe80000100800 */
        /* <DEDUP_REMOVED lines=45> */
[----:B------:R0:W-:Y:S04]  /*12080*/  STL [R1+0xe00], R198 ;  /* 0x000e00c601007387 */ /* 0x0001e80000100800 */
[----:B0-----:R0:W3:Y:S01]  /*12090*/  LDG.E.U16 R198, desc[UR60][R2.64] ;  /* 0x0000003c02c67981 */ /* 0x0010e2000c1e1500 */
[----:B------:R-:W1:Y:S03]  /*120a0*/  S2R R244, SR_TID.X ;  /* 0x0000000000f47919 */ /* 0x000e660000002100 */
[----:B------:R-:W-:Y:S01]  /*120b0*/  STL [R1+0xdfc], R199 ;  /* 0x000dfcc701007387 */ /* 0x000fe20000100800 */
[----:B------:R-:W-:-:S03]  /*120c0*/  R2UR UR18, R6 ;  /* 0x00000000061272ca */ /* 0x000fc600000e0000 */
[----:B------:R2:W-:Y:S04]  /*120d0*/  STL [R1+0xdf8], R200 ;  /* 0x000df8c801007387 */ /* 0x0005e80000100800 */
[----:B------:R2:W-:Y:S04]  /*120e0*/  STL [R1+0xdf4], R201 ;  /* 0x000df4c901007387 */ /* 0x0005e80000100800 */
[----:B------:R2:W-:Y:S04]  /*120f0*/  STL [R1+0xdf0], R202 ;  /* 0x000df0ca01007387 */ /* 0x0005e80000100800 */
[----:B------:R2:W-:Y:S04]  /*12100*/  STL [R1+0xdec], R203 ;  /* 0x000deccb01007387 */ /* 0x0005e80000100800 */
[----:B------:R2:W-:Y:S04]  /*12110*/  STL [R1+0xde8], R204 ;  /* 0x000de8cc01007387 */ /* 0x0005e80000100800 */
[----:B------:R2:W-:Y:S01]  /*12120*/  STL [R1+0xde4], R205 ;  /* 0x000de4cd01007387 */ /* 0x0005e20000100800 */
[----:B-1----:R-:W-:-:S03]  /*12130*/  SHF.R.S32.HI R6, RZ, 0x7, R244 ;  /* 0x00000007ff067819 */ /* 0x002fc600000114f4 */
[----:B------:R1:W-:Y:S01]  /*12140*/  STL [R1+0xde0], R206 ;  /* 0x000de0ce01007387 */ /* 0x0003e20000100800 */
[----:B------:R-:W-:-:S03]  /*12150*/  SGXT R6, R6, 0x1 ;  /* 0x000000010606781a */ /* 0x000fc60000000200 */
[----:B------:R1:W-:Y:S04]  /*12160*/  STL [R1+0xddc], R207 ;  /* 0x000ddccf01007387 */ /* 0x0003e80000100800 */
[----:B------:R1:W-:Y:S01]  /*12170*/  STL [R1+0xdd8], R208 ;  /* 0x000dd8d001007387 */ /* 0x0003e20000100800 */
[----:B------:R-:W-:-:S03]  /*12180*/  LOP3.LUT R6, R6, 0x90, RZ, 0xc0, !PT ;  /* 0x0000009006067812 */ /* 0x000fc600078ec0ff */
[----:B------:R1:W-:Y:S04]  /*12190*/  STL [R1+0xdd4], R209 ;  /* 0x000dd4d101007387 */ /* 0x0003e80000100800 */
[----:B------:R-:W-:Y:S01]  /*121a0*/  STL [R1+0xdd0], R210 ;  /* 0x000dd0d201007387 */ /* 0x000fe20000100800 */
[----:B------:R-:W-:-:S03]  /*121b0*/  R2UR UR7, R5 ;  /* 0x00000000050772ca */ /* 0x000fc600000e0000 */
[----:B------:R1:W-:Y:S01]  /*121c0*/  STL [R1+0xdcc], R211 ;  /* 0x000dccd301007387 */ /* 0x0003e20000100800 */
[----:B------:R-:W-:-:S03]  /*121d0*/  R2UR UR6, R4 ;  /* 0x00000000040672ca */ /* 0x000fc600000e0000 */
[----:B------:R1:W-:Y:S01]  /*121e0*/  STL [R1+0xdc8], R212 ;  /* 0x000dc8d401007387 */ /* 0x0003e20000100800 */
[----:B----4-:R-:W-:-:S03]  /*121f0*/  IMAD.WIDE R4, R0, 0x2, R26 ;  /* 0x0000000200047825 */ /* 0x010fc600078e021a */
[----:B------:R4:W-:Y:S01]  /*12200*/  STL [R1+0xdc4], R213 ;  /* 0x000dc4d501007387 */ /* 0x0009e20000100800 */
[----:B------:R-:W-:-:S03]  /*12210*/  LOP3.LUT R230, R6, 0x7e, R10, 0x78, !PT ;  /* 0x0000007e06e67812 */ /* 0x000fc600078e780a */
[----:B------:R4:W-:Y:S01]  /*12220*/  STL [R1+0xdc0], R214 ;  /* 0x000dc0d601007387 */ /* 0x0009e20000100800 */
[----:B-----5:R-:W-:-:S03]  /*12230*/  IMAD.WIDE R10, R0, 0x2, R20 ;  /* 0x00000002000a7825 */ /* 0x020fc600078e0214 */
[----:B------:R5:W-:Y:S04]  /*12240*/  STL [R1+0xdbc], R215 ;  /* 0x000dbcd701007387 */ /* 0x000be80000100800 */
[----:B------:R-:W4:Y:S04]  /*12250*/  LDL.64 R26, [R1+0xb48] ;  /* 0x000b4800011a7983 */ /* 0x000f280000100a00 */
[----:B------:R-:W5:Y:S01]  /*12260*/  LDL.64 R14, [R1+0xb40] ;  /* 0x000b4000010e7983 */ /* 0x000f620000100a00 */
[----:B------:R-:W-:Y:S01]  /*12270*/  R2UR UR19, R7 ;  /* 0x00000000071372ca */ /* 0x000fe200000e0000 */
[----:B------:R-:W-:-:S02]  /*12280*/  IMAD.WIDE R12, R0, 0x2, R12 ;  /* 0x00000002000c7825 */ /* 0x000fc400078e020c */
[----:B------:R-:W5:Y:S02]  /*12290*/  LDG.E.U16 R72, desc[UR60][R10.64] ;  /* 0x0000003c0a487981 */ /* 0x000f64000c1e1500 */
[C---:B0-----:R-:W-:Y:S02]  /*122a0*/  IMAD.WIDE R2, R0.reuse, 0x2, R28 ;  /* 0x0000000200027825 */ /* 0x041fe400078e021c */
[----:B------:R0:W5:Y:S04]  /*122b0*/  LDG.E.U16 R126, desc[UR60][R12.64] ;  /* 0x0000003c0c7e7981 */ /* 0x000168000c1e1500 */
[----:B------:R-:W5:Y:S04]  /*122c0*/  LDG.E.U16 R152, desc[UR60][R4.64] ;  /* 0x0000003c04987981 */ /* 0x000f68000c1e1500 */
[----:B---3--:R-:W-:Y:S04]  /*122d0*/  STL [R1+0xebc], R198 ;  /* 0x000ebcc601007387 */ /* 0x008fe80000100800 */
[----:B------:R-:W3:Y:S01]  /*122e0*/  LDL.64 R20, [R1+0xb30] ;  /* 0x000b300001147983 */ /* 0x000ee20000100a00 */
[----:B------:R-:W-:-:S03]  /*122f0*/  IMAD.WIDE R6, R0, 0x2, R16 ;  /* 0x0000000200067825 */ /* 0x000fc600078e0210 */
[----:B------:R-:W5:Y:S04]  /*12300*/  LDL.64 R32, [R1+0xb38] ;  /* 0x000b380001207983 */ /* 0x000f680000100a00 */
[----:B------:R-:W5:Y:S04]  /*12310*/  LDL.64 R16, [R1+0xb28] ;  /* 0x000b280001107983 */ /* 0x000f680000100a00 */
[----:B------:R-:W5:Y:S01]  /*12320*/  LDL.64 R28, [R1+0xb18] ;  /* 0x000b1800011c7983 */ /* 0x000f620000100a00 */
[----:B0-----:R-:W-:-:S03]  /*12330*/  IMAD.WIDE R12, R0, 0x2, R22 ;  /* 0x00000002000c7825 */ /* 0x001fc600078e0216 */
[----:B------:R0:W5:Y:S01]  /*12340*/  LDG.E.U16 R153, desc[UR60][R6.64] ;  /* 0x0000003c06997981 */ /* 0x000162000c1e1500 */
[----:B--2---:R-:W-:-:S03]  /*12350*/  IMAD.WIDE R10, R0, 0x2, R30 ;  /* 0x00000002000a7825 */ /* 0x004fc600078e021e */
[----:B------:R-:W2:Y:S04]  /*12360*/  LDL.64 R22, [R1+0xb10] ;  /* 0x000b100001167983 */ /* 0x000ea80000100a00 */
[----:B------:R-:W2:Y:S01]  /*12370*/  LDL.64 R30, [R1+0xb08] ;  /* 0x000b0800011e7983 */ /* 0x000ea20000100a00 */
[----:B0-----:R-:W-:-:S03]  /*12380*/  IMAD.WIDE R6, R0, 0x2, R18 ;  /* 0x0000000200067825 */ /* 0x001fc600078e0212 */
[----:B------:R-:W2:Y:S04]  /*12390*/  LDL.64 R18, [R1+0xb00] ;  /* 0x000b000001127983 */ /* 0x000ea80000100a00 */
[----:B------:R-:W2:Y:S04]  /*123a0*/  LDG.E.U16 R200, desc[UR60][R6.64] ;  /* 0x0000003c06c87981 */ /* 0x000ea8000c1e1500 */
[----:B------:R4:W2:Y:S01]  /*123b0*/  LDG.E.U16 R125, desc[UR60][R2.64] ;  /* 0x0000003c027d7981 */ /* 0x0008a2000c1e1500 */
[----:B------:R-:W-:-:S03]  /*123c0*/  IMAD.WIDE R4, R0, 0x2, R34 ;  /* 0x0000000200047825 */ /* 0x000fc600078e0222 */
[----:B------:R-:W2:Y:S04]  /*123d0*/  LDL.64 R34, [R1+0xb20] ;  /* 0x000b200001227983 */ /* 0x000ea80000100a00 */
[----:B------:R0:W2:Y:S04]  /*123e0*/  LDG.E.U16 R199, desc[UR60][R4.64] ;  /* 0x0000003c04c77981 */ /* 0x0000a8000c1e1500 */
[----:B------:R-:W2:Y:S04]  /*123f0*/  LDL.64 R24, [R1+0xaf8] ;  /* 0x000af80001187983 */ /* 0x000ea80000100a00 */
[----:B------:R5:W2:Y:S04]  /*12400*/  LDG.E.U16 R71, desc[UR60][R12.64] ;  /* 0x0000003c0c477981 */ /* 0x000aa8000c1e1500 */
[----:B------:R1:W2:Y:S04]  /*12410*/  LDG.E.U16 R154, desc[UR60][R10.64] ;  /* 0x0000003c0a9a7981 */ /* 0x0002a8000c1e1500 */
[----:B------:R-:W2:Y:S04]  /*12420*/  LDL.64 R38, [R1+0x8e8] ;  /* 0x0008e80001267983 */ /* 0x000ea80000100a00 */
[----:B------:R-:W2:Y:S04]  /*12430*/  LDL.64 R40, [R1+0x848] ;  /* 0x0008480001287983 */ /* 0x000ea80000100a00 */
[----:B------:R-:W2:Y:S04]  /*12440*/  LDL.64 R76, [R1+0x6f8] ;  /* 0x0006f800014c7983 */ /* 0x000ea80000100a00 */
[----:B------:R-:W2:Y:S01]  /*12450*/  LDL.64 R78, [R1+0x6d0] ;  /* 0x0006d000014e7983 */ /* 0x000ea20000100a00 */
[----:B----4-:R-:W-:-:S03]  /*12460*/  IMAD.WIDE R2, R0, 0x2, R26 ;  /* 0x0000000200027825 */ /* 0x010fc600078e021a */
[----:B------:R-:W4:Y:S04]  /*12470*/  LDL.64 R26, [R1+0xaf0] ;  /* 0x000af000011a7983 */ /* 0x000f280000100a00 */
[----:B------:R-:W4:Y:S04]  /*12480*/  LDL.64 R74, [R1+0x6c8] ;  /* 0x0006c800014a7983 */ /* 0x000f280000100a00 */
[----:B------:R-:W4:Y:S04]  /*12490*/  LDL.64 R82, [R1+0x618] ;  /* 0x0006180001527983 */ /* 0x000f280000100a00 */
[----:B------:R-:W4:Y:S01]  /*124a0*/  LDL.64 R196, [R1+0x620] ;  /* 0x0006200001c47983 */ /* 0x000f220000100a00 */
[----:B---3--:R-:W-:-:S03]  /*124b0*/  IMAD.WIDE R6, R0, 0x2, R20 ;  /* 0x0000000200067825 */ /* 0x008fc600078e0214 */
[----:B------:R-:W3:Y:S04]  /*124c0*/  LDG.E.U16 R70, desc[UR60][R2.64] ;  /* 0x0000003c02467981 */ /* 0x000ee8000c1e1500 */
[----:B------:R-:W3:Y:S01]  /*124d0*/  LDL.64 R20, [R1+0xad8] ;  /* 0x000ad80001147983 */ /* 0x000ee20000100a00 */
[----:B0-----:R-:W-:-:S03]  /*124e0*/  IMAD.WIDE R4, R0, 0x2, R36 ;  /* 0x0000000200047825 */ /* 0x001fc600078e0224 */
[----:B------:R-:W3:Y:S01]  /*124f0*/  LDG.E.U16 R123, desc[UR60][R6.64] ;  /* 0x0000003c067b7981 */ /* 0x000ee2000c1e1500 */
[----:B-----5:R-:W-:-:S03]  /*12500*/  IMAD.WIDE R12, R0, 0x2, R14 ;  /* 0x00000002000c7825 */ /* 0x020fc600078e020e */
[----:B------:R-:W5:Y:S01]  /*12510*/  LDL.64 R14, [R1+0xae8] ;  /* 0x000ae800010e7983 */ /* 0x000f620000100a00 */
[----:B-1----:R-:W-:-:S03]  /*12520*/  IMAD.WIDE R10, R0, 0x2, R32 ;  /* 0x00000002000a7825 */ /* 0x002fc600078e0220 */
[----:B------:R0:W5:Y:S04]  /*12530*/  LDG.E.U16 R124, desc[UR60][R4.64] ;  /* 0x0000003c047c7981 */ /* 0x000168000c1e1500 */
[----:B------:R1:W5:Y:S04]  /*12540*/  LDG.E.U16 R155, desc[UR60][R12.64] ;  /* 0x0000003c0c9b7981 */ /* 0x000368000c1e1500 */
[----:B------:R-:W5:Y:S01]  /*12550*/  LDL.64 R32, [R1+0xae0] ;  /* 0x000ae00001207983 */ /* 0x000f620000100a00 */
[----:B0-----:R-:W-:-:S03]  /*12560*/  IMAD.WIDE R4, R0, 0x2, R16 ;  /* 0x0000000200047825 */ /* 0x001fc600078e0210 */
[----:B------:R-:W5:Y:S01]  /*12570*/  LDL.64 R16, [R1+0xad0] ;  /* 0x000ad00001107983 */ /* 0x000f620000100a00 */
[----:B-1----:R-:W-:-:S03]  /*12580*/  IMAD.WIDE R12, R0, 0x2, R28 ;  /* 0x00000002000c7825 */ /* 0x002fc600078e021c */
[----:B------:R-:W5:Y:S01]  /*12590*/  LDL.64 R28, [R1+0xac0] ;  /* 0x000ac000011c7983 */ /* 0x000f620000100a00 */
[----:B--2---:R-:W-:-:S03]  /*125a0*/  IMAD.WIDE R6, R0, 0x2, R30 ;  /* 0x0000000200067825 */ /* 0x004fc600078e021e */
[----:B------:R0:W2:Y:S04]  /*125b0*/  LDG.E.U16 R201, desc[UR60][R10.64] ;  /* 0x0000003c0ac97981 */ /* 0x0000a8000c1e1500 */
[----:B------:R1:W2:Y:S04]  /*125c0*/  LDG.E.U16 R69, desc[UR60][R4.64] ;  /* 0x0000003c04457981 */ /* 0x0002a8000c1e1500 */
[----:B------:R-:W2:Y:S01]  /*125d0*/  LDL.64 R30, [R1+0xab0] ;  /* 0x000ab000011e7983 */ /* 0x000ea20000100a00 */
[----:B0-----:R-:W-:-:S03]  /*125e0*/  IMAD.WIDE R10, R0, 0x2, R22 ;  /* 0x00000002000a7825 */ /* 0x001fc600078e0216 */
[----:B------:R-:W2:Y:S01]  /*125f0*/  LDL.64 R22, [R1+0xab8] ;  /* 0x000ab80001167983 */ /* 0x000ea20000100a00 */
[----:B-1----:R-:W-:-:S03]  /*12600*/  IMAD.WIDE R4, R0, 0x2, R18 ;  /* 0x0000000200047825 */ /* 0x002fc600078e0212 */
[----:B------:R-:W2:Y:S04]  /*12610*/  LDL.64 R18, [R1+0xaa8] ;  /* 0x000aa80001127983 */ /* 0x000ea80000100a00 */
[----:B------:R-:W2:Y:S04]  /*12620*/  LDG.E.U16 R157, desc[UR60][R4.64] ;  /* 0x0000003c049d7981 */ /* 0x000ea8000c1e1500 */
[----:B------:R4:W2:Y:S01]  /*12630*/  LDG.E.U16 R202, desc[UR60][R12.64] ;  /* 0x0000003c0cca7981 */ /* 0x0008a2000c1e1500 */
[----:B------:R-:W-:-:S03]  /*12640*/  IMAD.WIDE R2, R0, 0x2, R34 ;  /* 0x0000000200027825 */ /* 0x000fc600078e0222 */
[----:B------:R-:W2:Y:S04]  /*12650*/  LDL.64 R34, [R1+0xac8] ;  /* 0x000ac80001227983 */ /* 0x000ea80000100a00 */
[----:B------:R0:W2:Y:S04]  /*12660*/  LDG.E.U16 R156, desc[UR60][R2.64] ;  /* 0x0000003c029c7981 */ /* 0x0000a8000c1e1500 */
[----:B------:R5:W2:Y:S01]  /*12670*/  LDG.E.U16 R122, desc[UR60][R10.64] ;  /* 0x0000003c0a7a7981 */ /* 0x000aa2000c1e1500 */
[----:B----4-:R-:W-:-:S03]  /*12680*/  IMAD.WIDE R12, R0, 0x2, R26 ;  /* 0x00000002000c7825 */ /* 0x010fc600078e021a */
[----:B------:R1:W4:Y:S04]  /*12690*/  LDG.E.U16 R68, desc[UR60][R6.64] ;  /* 0x0000003c06447981 */ /* 0x000328000c1e1500 */
[----:B------:R-:W4:Y:S04]  /*126a0*/  LDL.64 R26, [R1+0xa98] ;  /* 0x000a9800011a7983 */ /* 0x000f280000100a00 */
[----:B------:R-:W4:Y:S01]  /*126b0*/  LDL.64 R36, [R1+0x910] ;  /* 0x0009100001247983 */ /* 0x000f220000100a00 */
[----:B---3--:R-:W-:-:S03]  /*126c0*/  IMAD.WIDE R4, R0, 0x2, R20 ;  /* 0x0000000200047825 */ /* 0x008fc600078e0214 */
[----:B------:R-:W3:Y:S04]  /*126d0*/  LDG.E.U16 R121, desc[UR60][R12.64] ;  /* 0x0000003c0c797981 */ /* 0x000ee8000c1e1500 */
[----:B------:R-:W3:Y:S01]  /*126e0*/  LDL.64 R20, [R1+0xa80] ;  /* 0x000a800001147983 */ /* 0x000ee20000100a00 */
[----:B0-----:R-:W-:-:S03]  /*126f0*/  IMAD.WIDE R2, R0, 0x2, R24 ;  /* 0x0000000200027825 */ /* 0x001fc600078e0218 */
[----:B------:R-:W3:Y:S01]  /*12700*/  LDL.64 R24, [R1+0xaa0] ;  /* 0x000aa00001187983 */ /* 0x000ee20000100a00 */
[----:B-----5:R-:W-:-:S03]  /*12710*/  IMAD.WIDE R10, R0, 0x2, R14 ;  /* 0x00000002000a7825 */ /* 0x020fc600078e020e */
[----:B------:R-:W5:Y:S04]  /*12720*/  LDL.64 R14, [R1+0xa90] ;  /* 0x000a9000010e7983 */ /* 0x000f680000100a00 */
[----:B------:R0:W5:Y:S01]  /*12730*/  LDG.E.U16 R203, desc[UR60][R2.64] ;  /* 0x0000003c02cb7981 */ /* 0x000162000c1e1500 */
[----:B-1----:R-:W-:-:S03]  /*12740*/  IMAD.WIDE R6, R0, 0x2, R32 ;  /* 0x0000000200067825 */ /* 0x002fc600078e0220 */
[----:B------:R1:W5:Y:S04]  /*12750*/  LDG.E.U16 R67, desc[UR60][R10.64] ;  /* 0x0000003c0a437981 */ /* 0x000368000c1e1500 */
[----:B------:R-:W5:Y:S01]  /*12760*/  LDL.64 R32, [R1+0xa88] ;  /* 0x000a880001207983 */ /* 0x000f620000100a00 */
[----:B0-----:R-:W-:-:S03]  /*12770*/  IMAD.WIDE R2, R0, 0x2, R16 ;  /* 0x0000000200027825 */ /* 0x001fc600078e0210 */
[----:B------:R-:W5:Y:S01]  /*12780*/  LDL.64 R16, [R1+0xa78] ;  /* 0x000a780001107983 */ /* 0x000f620000100a00 */
[----:B-1----:R-:W-:-:S03]  /*12790*/  IMAD.WIDE R10, R0, 0x2, R28 ;  /* 0x00000002000a7825 */ /* 0x002fc600078e021c */
[----:B------:R-:W5:Y:S04]  /*127a0*/  LDL.64 R28, [R1+0xa68] ;  /* 0x000a6800011c7983 */ /* 0x000f680000100a00 */
[----:B------:R2:W5:Y:S04]  /*127b0*/  LDG.E.U16 R158, desc[UR60][R6.64] ;  /* 0x0000003c069e7981 */ /* 0x000568000c1e1500 */
[----:B------:R0:W5:Y:S04]  /*127c0*/  LDG.E.U16 R204, desc[UR60][R4.64] ;  /* 0x0000003c04cc7981 */ /* 0x000168000c1e1500 */
[----:B------:R1:W5:Y:S01]  /*127d0*/  LDG.E.U16 R120, desc[UR60][R2.64] ;  /* 0x0000003c02787981 */ /* 0x000362000c1e1500 */
[----:B--2---:R-:W-:-:S03]  /*127e0*/  IMAD.WIDE R6, R0, 0x2, R22 ;  /* 0x0000000200067825 */ /* 0x004fc600078e0216 */
        /* <DEDUP_REMOVED lines=9> */
[----:B------:R0:W2:Y:S01]  /*12880*/  LDG.E.U16 R66, desc[UR60][R12.64] ;  /* 0x0000003c0c427981 */ /* 0x0000a2000c1e1500 */
[----:B----4-:R-:W-:-:S03]  /*12890*/  IMAD.WIDE R10, R0, 0x2, R26 ;  /* 0x00000002000a7825 */ /* 0x010fc600078e021a */
[----:B------:R5:W4:Y:S04]  /*128a0*/  LDG.E.U16 R205, desc[UR60][R6.64] ;  /* 0x0000003c06cd7981 */ /* 0x000b28000c1e1500 */
[----:B------:R-:W4:Y:S04]  /*128b0*/  LDL.64 R26, [R1+0xa40] ;  /* 0x000a4000011a7983 */ /* 0x000f280000100a00 */
[----:B------:R1:W4:Y:S04]  /*128c0*/  LDG.E.U16 R119, desc[UR60][R4.64] ;  /* 0x0000003c04777981 */ /* 0x000328000c1e1500 */
[----:B------:R-:W4:Y:S01]  /*128d0*/  LDG.E.U16 R206, desc[UR60][R10.64] ;  /* 0x0000003c0ace7981 */ /* 0x000f22000c1e1500 */
[----:B---3--:R-:W-:-:S03]  /*128e0*/  IMAD.WIDE R2, R0, 0x2, R20 ;  /* 0x0000000200027825 */ /* 0x008fc600078e0214 */
[----:B------:R-:W3:Y:S01]  /*128f0*/  LDL.64 R20, [R1+0xa28] ;  /* 0x000a280001147983 */ /* 0x000ee20000100a00 */
[----:B0-----:R-:W-:-:S03]  /*12900*/  IMAD.WIDE R12, R0, 0x2, R24 ;  /* 0x00000002000c7825 */ /* 0x001fc600078e0218 */
[----:B------:R-:W3:Y:S01]  /*12910*/  LDL.64 R24, [R1+0xa48] ;  /* 0x000a480001187983 */ /* 0x000ee20000100a00 */
[----:B-----5:R-:W-:-:S03]  /*12920*/  IMAD.WIDE R6, R0, 0x2, R14 ;  /* 0x0000000200067825 */ /* 0x020fc600078e020e */
[----:B------:R-:W5:Y:S04]  /*12930*/  LDL.64 R14, [R1+0xa38] ;  /* 0x000a3800010e7983 */ /* 0x000f680000100a00 */
[----:B------:R0:W5:Y:S04]  /*12940*/  LDG.E.U16 R160, desc[UR60][R12.64] ;  /* 0x0000003c0ca07981 */ /* 0x000168000c1e1500 */
[----:B------:R0:W5:Y:S01]  /*12950*/  LDG.E.U16 R118, desc[UR60][R6.64] ;  /* 0x0000003c06767981 */ /* 0x000162000c1e1500 */
[----:B-1----:R-:W-:-:S03]  /*12960*/  IMAD.WIDE R4, R0, 0x2, R32 ;  /* 0x0000000200047825 */ /* 0x002fc600078e0220 */
[----:B------:R-:W5:Y:S01]  /*12970*/  LDL.64 R32, [R1+0xa30] ;  /* 0x000a300001207983 */ /* 0x000f620000100a00 */
[----:B0-----:R-:W-:-:S03]  /*12980*/  IMAD.WIDE R12, R0, 0x2, R16 ;  /* 0x00000002000c7825 */ /* 0x001fc600078e0210 */
[----:B------:R-:W5:Y:S01]  /*12990*/  LDL.64 R16, [R1+0xa20] ;  /* 0x000a200001107983 */ /* 0x000f620000100a00 */
[----:B------:R-:W-:-:S03]  /*129a0*/  IMAD.WIDE R6, R0, 0x2, R28 ;  /* 0x0000000200067825 */ /* 0x000fc600078e021c */
        /* <DEDUP_REMOVED lines=112> */
[----:B------:R-:W2:Y:S04]  /*130b0*/  LDG.E.U16 R108, desc[UR60][R6.64] ;  /* 0x0000003c066c7981 */ /* 0x000ea8000c1e1500 */
[----:B------:R0:W2:Y:S04]  /*130c0*/  LDG.E.U16 R55, desc[UR60][R2.64] ;  /* 0x0000003c02377981 */ /* 0x0000a8000c1e1500 */
[----:B------:R-:W2:Y:S01]  /*130d0*/  LDL.64 R34, [R1+0x8d0] ;  /* 0x0008d00001227983 */ /* 0x000ea20000100a00 */
[----:B----4-:R-:W-:-:S03]  /*130e0*/  IMAD.WIDE R12, R0, 0x2, R26 ;  /* 0x00000002000c7825 */ /* 0x010fc600078e021a */
[----:B------:R-:W4:Y:S01]  /*130f0*/  LDL.64 R26, [R1+0x8e0] ;  /* 0x0008e000011a7983 */ /* 0x000f220000100a00 */
[----:B---3--:R-:W-:-:S03]  /*13100*/  IMAD.WIDE R4, R0, 0x2, R20 ;  /* 0x0000000200047825 */ /* 0x008fc600078e0214 */
[----:B------:R-:W3:Y:S01]  /*13110*/  LDL.64 R20, [R1+0x8c8] ;  /* 0x0008c80001147983 */ /* 0x000ee20000100a00 */
[----:B0-----:R-:W-:-:S03]  /*13120*/  IMAD.WIDE R2, R0, 0x2, R24 ;  /* 0x0000000200027825 */ /* 0x001fc600078e0218 */
[----:B------:R5:W3:Y:S04]  /*13130*/  LDG.E.U16 R24, desc[UR60][R10.64] ;  /* 0x0000003c0a187981 */ /* 0x000ae8000c1e1500 */
[----:B------:R0:W3:Y:S04]  /*13140*/  LDG.E.U16 R171, desc[UR60][R2.64] ;  /* 0x0000003c02ab7981 */ /* 0x0000e8000c1e1500 */
[----:B------:R-:W3:Y:S01]  /*13150*/  LDG.E.U16 R172, desc[UR60][R4.64] ;  /* 0x0000003c04ac7981 */ /* 0x000ee2000c1e1500 */
[----:B-----5:R-:W-:-:S03]  /*13160*/  IMAD.WIDE R10, R0, 0x2, R14 ;  /* 0x00000002000a7825 */ /* 0x020fc600078e020e */
[----:B------:R-:W5:Y:S01]  /*13170*/  LDL.64 R14, [R1+0x8d8] ;  /* 0x0008d800010e7983 */ /* 0x000f620000100a00 */
[----:B------:R-:W-:-:S03]  /*13180*/  IMAD.WIDE R6, R0, 0x2, R32 ;  /* 0x0000000200067825 */ /* 0x000fc600078e0220 */
[----:B------:R1:W5:Y:S01]  /*13190*/  LDG.E.U16 R107, desc[UR60][R10.64] ;  /* 0x0000003c0a6b7981 */ /* 0x000362000c1e1500 */
[----:B0-----:R-:W-:-:S03]  /*131a0*/  IMAD.WIDE R2, R0, 0x2, R16 ;  /* 0x0000000200027825 */ /* 0x001fc600078e0210 */
[----:B------:R-:W5:Y:S04]  /*131b0*/  LDL.64 R32, [R1+0x8c0] ;  /* 0x0008c00001207983 */ /* 0x000f680000100a00 */
        /* <DEDUP_REMOVED lines=8> */
[----:B------:R-:W-:-:S03]  /*13240*/  IMAD.WIDE R4, R0, 0x2, R30 ;  /* 0x0000000200047825 */ /* 0x000fc600078e021e */
[----:B------:R-:W2:Y:S01]  /*13250*/  LDL.64 R30, [R1+0x898] ;  /* 0x00089800011e7983 */ /* 0x000ea20000100a00 */
[----:B0-----:R-:W-:-:S03]  /*13260*/  IMAD.WIDE R2, R0, 0x2, R18 ;  /* 0x0000000200027825 */ /* 0x001fc600078e0212 */
[----:B------:R-:W2:Y:S04]  /*13270*/  LDL.64 R18, [R1+0x890] ;  /* 0x0008900001127983 */ /* 0x000ea80000100a00 */
[----:B------:R3:W2:Y:S04]  /*13280*/  LDG.E.U16 R105, desc[UR60][R2.64] ;  /* 0x0000003c02697981 */ /* 0x0006a8000c1e1500 */
[----:B------:R0:W2:Y:S04]  /*13290*/  LDG.E.U16 R25, desc[UR60][R12.64] ;  /* 0x0000003c0c197981 */ /* 0x0000a8000c1e1500 */
[----:B------:R5:W2:Y:S04]  /*132a0*/  LDG.E.U16 R173, desc[UR60][R6.64] ;  /* 0x0000003c06ad7981 */ /* 0x000aa8000c1e1500 */
[----:B------:R-:W2:Y:S01]  /*132b0*/  LDG.E.U16 R150, desc[UR60][R4.64] ;  /* 0x0000003c04967981 */ /* 0x000ea2000c1e1500 */
[----:B----4-:R-:W-:-:S03]  /*132c0*/  IMAD.WIDE R10, R0, 0x2, R26 ;  /* 0x00000002000a7825 */ /* 0x010fc600078e021a */
[----:B------:R-:W4:Y:S01]  /*132d0*/  LDL.64 R26, [R1+0x888] ;  /* 0x00088800011a7983 */ /* 0x000f220000100a00 */
[----:B---3--:R-:W-:-:S03]  /*132e0*/  IMAD.WIDE R2, R0, 0x2, R20 ;  /* 0x0000000200027825 */ /* 0x008fc600078e0214 */
[----:B------:R-:W3:Y:S04]  /*132f0*/  LDG.E.U16 R174, desc[UR60][R10.64] ;  /* 0x0000003c0aae7981 */ /* 0x000ee8000c1e1500 */
[----:B------:R-:W3:Y:S01]  /*13300*/  LDL.64 R20, [R1+0x870] ;  /* 0x0008700001147983 */ /* 0x000ee20000100a00 */
[----:B0-----:R-:W-:-:S03]  /*13310*/  IMAD.WIDE R12, R0, 0x2, R36 ;  /* 0x00000002000c7825 */ /* 0x001fc600078e0224 */
[----:B------:R-:W3:Y:S04]  /*13320*/  LDL.64 R36, [R1+0x8a0] ;  /* 0x0008a00001247983 */ /* 0x000ee80000100a00 */
[----:B------:R0:W3:Y:S01]  /*13330*/  LDG.E.U16 R106, desc[UR60][R12.64] ;  /* 0x0000003c0c6a7981 */ /* 0x0000e2000c1e1500 */
[----:B-----5:R-:W-:-:S03]  /*13340*/  IMAD.WIDE R6, R0, 0x2, R14 ;  /* 0x0000000200067825 */ /* 0x020fc600078e020e */
[----:B------:R-:W5:Y:S04]  /*13350*/  LDG.E.U16 R50, desc[UR60][R2.64] ;  /* 0x0000003c02327981 */ /* 0x000f68000c1e1500 */
[----:B------:R-:W5:Y:S01]  /*13360*/  LDL.64 R14, [R1+0x880] ;  /* 0x00088000010e7983 */ /* 0x000f620000100a00 */
[----:B0-----:R-:W-:-:S03]  /*13370*/  IMAD.WIDE R12, R0, 0x2, R38 ;  /* 0x00000002000c7825 */ /* 0x001fc600078e0226 */
[----:B------:R0:W5:Y:S01]  /*13380*/  LDG.E.U16 R149, desc[UR60][R6.64] ;  /* 0x0000003c06957981 */ /* 0x000162000c1e1500 */
[----:B------:R-:W-:-:S03]  /*13390*/  IMAD.WIDE R4, R0, 0x2, R34 ;  /* 0x0000000200047825 */ /* 0x000fc600078e0222 */
[----:B------:R1:W5:Y:S01]  /*133a0*/  LDG.E.U16 R51, desc[UR60][R12.64] ;  /* 0x0000003c0c337981 */ /* 0x000362000c1e1500 */
[----:B------:R-:W-:-:S03]  /*133b0*/  IMAD.WIDE R10, R0, 0x2, R16 ;  /* 0x00000002000a7825 */ /* 0x000fc600078e0210 */
[----:B------:R-:W5:Y:S01]  /*133c0*/  LDL.64 R34, [R1+0x878] ;  /* 0x0008780001227983 */ /* 0x000f620000100a00 */
[----:B0-----:R-:W-:-:S03]  /*133d0*/  IMAD.WIDE R6, R0, 0x2, R28 ;  /* 0x0000000200067825 */ /* 0x001fc600078e021c */
[----:B------:R-:W5:Y:S01]  /*133e0*/  LDL.64 R16, [R1+0x860] ;  /* 0x0008600001107983 */ /* 0x000f620000100a00 */
[----:B-1----:R-:W-:-:S03]  /*133f0*/  IMAD.WIDE R12, R0, 0x2, R32 ;  /* 0x00000002000c7825 */ /* 0x002fc600078e0220 */
[----:B------:R-:W5:Y:S04]  /*13400*/  LDL.64 R32, [R1+0x868] ;  /* 0x0008680001207983 */ /* 0x000f680000100a00 */
        /* <DEDUP_REMOVED lines=11> */
[----:B------:R4:W2:Y:S04]  /*134c0*/  LDG.E.U16 R103, desc[UR60][R6.64] ;  /* 0x0000003c06677981 */ /* 0x0008a8000c1e1500 */
[----:B------:R5:W2:Y:S04]  /*134d0*/  LDG.E.U16 R49, desc[UR60][R4.64] ;  /* 0x0000003c04317981 */ /* 0x000aa8000c1e1500 */
[----:B------:R-:W2:Y:S01]  /*134e0*/  LDL.64 R38, [R1+0x820] ;  /* 0x0008200001267983 */ /* 0x000ea20000100a00 */
[----:B----4-:R-:W-:-:S03]  /*134f0*/  IMAD.WIDE R6, R0, 0x2, R26 ;  /* 0x0000000200067825 */ /* 0x010fc600078e021a */
[----:B------:R-:W4:Y:S04]  /*13500*/  LDL.64 R26, [R1+0x830] ;  /* 0x00083000011a7983 */ /* 0x000f280000100a00 */
[----:B------:R-:W4:Y:S04]  /*13510*/  LDG.E.U16 R102, desc[UR60][R10.64] ;  /* 0x0000003c0a667981 */ /* 0x000f28000c1e1500 */
[----:B------:R-:W4:Y:S01]  /*13520*/  LDG.E.U16 R48, desc[UR60][R6.64] ;  /* 0x0000003c06307981 */ /* 0x000f22000c1e1500 */
[----:B---3--:R-:W-:-:S03]  /*13530*/  IMAD.WIDE R12, R0, 0x2, R20 ;  /* 0x00000002000c7825 */ /* 0x008fc600078e0214 */
[----:B------:R-:W3:Y:S01]  /*13540*/  LDL.64 R20, [R1+0x810] ;  /* 0x0008100001147983 */ /* 0x000ee20000100a00 */
[----:B------:R-:W-:-:S03]  /*13550*/  IMAD.WIDE R2, R0, 0x2, R36 ;  /* 0x0000000200027825 */ /* 0x000fc600078e0224 */
[----:B------:R-:W3:Y:S04]  /*13560*/  LDL.64 R36, [R1+0x800] ;  /* 0x0008000001247983 */ /* 0x000ee80000100a00 */
[----:B------:R0:W3:Y:S04]  /*13570*/  LDG.E.U16 R176, desc[UR60][R2.64] ;  /* 0x0000003c02b07981 */ /* 0x0000e8000c1e1500 */
[----:B------:R-:W3:Y:S01]  /*13580*/  LDG.E.U16 R101, desc[UR60][R12.64] ;  /* 0x0000003c0c657981 */ /* 0x000ee2000c1e1500 */
[----:B-----5:R-:W-:-:S03]  /*13590*/  IMAD.WIDE R4, R0, 0x2, R14 ;  /* 0x0000000200047825 */ /* 0x020fc600078e020e */
[----:B------:R-:W5:Y:S04]  /*135a0*/  LDL.64 R14, [R1+0x828] ;  /* 0x00082800010e7983 */ /* 0x000f680000100a00 */
[----:B------:R1:W5:Y:S01]  /*135b0*/  LDG.E.U16 R177, desc[UR60][R4.64] ;  /* 0x0000003c04b17981 */ /* 0x000362000c1e1500 */
[----:B0-----:R-:W-:-:S03]  /*135c0*/  IMAD.WIDE R2, R0, 0x2, R34 ;  /* 0x0000000200027825 */ /* 0x001fc600078e0222 */
[----:B------:R-:W5:Y:S01]  /*135d0*/  LDL.64 R34, [R1+0x818] ;  /* 0x0008180001227983 */ /* 0x000f620000100a00 */
[----:B------:R-:W-:-:S03]  /*135e0*/  IMAD.WIDE R6, R0, 0x2, R16 ;  /* 0x0000000200067825 */ /* 0x000fc600078e0210 */
[----:B------:R-:W5:Y:S01]  /*135f0*/  LDL.64 R16, [R1+0x808] ;  /* 0x0008080001107983 */ /* 0x000f620000100a00 */
[----:B------:R-:W-:-:S03]  /*13600*/  IMAD.WIDE R10, R0, 0x2, R32 ;  /* 0x00000002000a7825 */ /* 0x000fc600078e0220 */
[----:B------:R2:W5:Y:S01]  /*13610*/  LDG.E.U16 R146, desc[UR60][R2.64] ;  /* 0x0000003c02927981 */ /* 0x000562000c1e1500 */
[----:B-1----:R-:W-:-:S03]  /*13620*/  IMAD.WIDE R4, R0, 0x2, R28 ;  /* 0x0000000200047825 */ /* 0x002fc600078e021c */
[----:B------:R-:W5:Y:S04]  /*13630*/  LDL.64 R28, [R1+0x7f8] ;  /* 0x0007f800011c7983 */ /* 0x000f680000100a00 */
[----:B------:R0:W5:Y:S04]  /*13640*/  LDG.E.U16 R47, desc[UR60][R10.64] ;  /* 0x0000003c0a2f7981 */ /* 0x000168000c1e1500 */
[----:B------:R1:W5:Y:S04]  /*13650*/  LDG.E.U16 R178, desc[UR60][R6.64] ;  /* 0x0000003c06b27981 */ /* 0x000368000c1e1500 */
[----:B------:R-:W5:Y:S01]  /*13660*/  LDL.64 R32, [R1+0x7f0] ;  /* 0x0007f00001207983 */ /* 0x000f620000100a00 */
        /* <DEDUP_REMOVED lines=10> */
[----:B------:R0:W2:Y:S01]  /*13710*/  LDG.E.U16 R46, desc[UR60][R12.64] ;  /* 0x0000003c0c2e7981 */ /* 0x0000a2000c1e1500 */
[----:B----4-:R-:W-:-:S03]  /*13720*/  IMAD.WIDE R4, R0, 0x2, R26 ;  /* 0x0000000200047825 */ /* 0x010fc600078e021a */
[----:B------:R-:W4:Y:S04]  /*13730*/  LDL.64 R26, [R1+0x7d0] ;  /* 0x0007d000011a7983 */ /* 0x000f280000100a00 */
[----:B------:R1:W4:Y:S04]  /*13740*/  LDG.E.U16 R99, desc[UR60][R4.64] ;  /* 0x0000003c04637981 */ /* 0x000328000c1e1500 */
[----:B------:R-:W4:Y:S01]  /*13750*/  LDG.E.U16 R179, desc[UR60][R10.64] ;  /* 0x0000003c0ab37981 */ /* 0x000f22000c1e1500 */
[----:B---3--:R-:W-:-:S03]  /*13760*/  IMAD.WIDE R6, R0, 0x2, R20 ;  /* 0x0000000200067825 */ /* 0x008fc600078e0214 */
[----:B------:R-:W3:Y:S04]  /*13770*/  LDL.64 R40, [R1+0x7a0] ;  /* 0x0007a00001287983 */ /* 0x000ee80000100a00 */
[----:B------:R-:W3:Y:S01]  /*13780*/  LDL.64 R20, [R1+0x7b8] ;  /* 0x0007b80001147983 */ /* 0x000ee20000100a00 */
[----:B0-----:R-:W-:-:S03]  /*13790*/  IMAD.WIDE R12, R0, 0x2, R38 ;  /* 0x00000002000c7825 */ /* 0x001fc600078e0226 */
[----:B------:R-:W3:Y:S04]  /*137a0*/  LDG.E.U16 R98, desc[UR60][R6.64] ;  /* 0x0000003c06627981 */ /* 0x000ee8000c1e1500 */
[----:B------:R-:W3:Y:S01]  /*137b0*/  LDG.E.U16 R180, desc[UR60][R12.64] ;  /* 0x0000003c0cb47981 */ /* 0x000ee2000c1e1500 */
[----:B-----5:R-:W-:-:S03]  /*137c0*/  IMAD.WIDE R2, R0, 0x2, R14 ;  /* 0x0000000200027825 */ /* 0x020fc600078e020e */
[----:B------:R-:W5:Y:S04]  /*137d0*/  LDL.64 R38, [R1+0x778] ;  /* 0x0007780001267983 */ /* 0x000f680000100a00 */
[----:B------:R-:W5:Y:S04]  /*137e0*/  LDL.64 R14, [R1+0x7c8] ;  /* 0x0007c800010e7983 */ /* 0x000f680000100a00 */
[----:B------:R0:W5:Y:S01]  /*137f0*/  LDG.E.U16 R45, desc[UR60][R2.64] ;  /* 0x0000003c022d7981 */ /* 0x000162000c1e1500 */
[----:B-1----:R-:W-:-:S03]  /*13800*/  IMAD.WIDE R4, R0, 0x2, R16 ;  /* 0x0000000200047825 */ /* 0x002fc600078e0210 */
[----:B------:R-:W5:Y:S01]  /*13810*/  LDL.64 R16, [R1+0x7b0] ;  /* 0x0007b00001107983 */ /* 0x000f620000100a00 */
[----:B0-----:R-:W-:-:S03]  /*13820*/  IMAD.WIDE R2, R0, 0x2, R36 ;  /* 0x0000000200027825 */ /* 0x001fc600078e0224 */
[----:B------:R-:W5:Y:S01]  /*13830*/  LDG.E.U16 R44, desc[UR60][R4.64] ;  /* 0x0000003c042c7981 */ /* 0x000f62000c1e1500 */
[----:B------:R-:W-:-:S03]  /*13840*/  IMAD.WIDE R12, R0, 0x2, R28 ;  /* 0x00000002000c7825 */ /* 0x000fc600078e021c */
[----:B------:R-:W5:Y:S04]  /*13850*/  LDL.64 R28, [R1+0x7a8] ;  /* 0x0007a800011c7983 */ /* 0x000f680000100a00 */
[----:B------:R0:W5:Y:S01]  /*13860*/  LDG.E.U16 R181, desc[UR60][R2.64] ;  /* 0x0000003c02b57981 */ /* 0x000162000c1e1500 */
[----:B------:R-:W-:-:S03]  /*13870*/  IMAD.WIDE R10, R0, 0x2, R34 ;  /* 0x00000002000a7825 */ /* 0x000fc600078e0222 */
[----:B------:R-:W5:Y:S04]  /*13880*/  LDL.64 R34, [R1+0x7c0] ;  /* 0x0007c00001227983 */ /* 0x000f680000100a00 */
[----:B------:R1:W5:Y:S01]  /*13890*/  LDG.E.U16 R143, desc[UR60][R10.64] ;  /* 0x0000003c0a8f7981 */ /* 0x000362000c1e1500 */
[----:B--2---:R-:W-:-:S03]  /*138a0*/  IMAD.WIDE R6, R0, 0x2, R22 ;  /* 0x0000000200067825 */ /* 0x004fc600078e0216 */
[----:B------:R-:W2:Y:S01]  /*138b0*/  LDL.64 R22, [R1+0x790] ;  /* 0x0007900001167983 */ /* 0x000ea20000100a00 */
[----:B0-----:R-:W-:-:S03]  /*138c0*/  IMAD.WIDE R2, R0, 0x2, R30 ;  /* 0x0000000200027825 */ /* 0x001fc600078e021e */
[----:B------:R-:W2:Y:S01]  /*138d0*/  LDL.64 R30, [R1+0x780] ;  /* 0x00078000011e7983 */ /* 0x000ea20000100a00 */
[----:B------:R-:W-:-:S03]  /*138e0*/  IMAD.WIDE R4, R0, 0x2, R18 ;  /* 0x0000000200047825 */ /* 0x000fc600078e0212 */
[----:B------:R-:W2:Y:S04]  /*138f0*/  LDL.64 R18, [R1+0x788] ;  /* 0x0007880001127983 */ /* 0x000ea80000100a00 */
[----:B------:R-:W2:Y:S01]  /*13900*/  LDG.E.U16 R182, desc[UR60][R4.64] ;  /* 0x0000003c04b67981 */ /* 0x000ea2000c1e1500 */
[----:B-1----:R-:W-:-:S03]  /*13910*/  IMAD.WIDE R10, R0, 0x2, R32 ;  /* 0x00000002000a7825 */ /* 0x002fc600078e0220 */
[----:B------:R-:W2:Y:S04]  /*13920*/  LDL.64 R32, [R1+0x798] ;  /* 0x0007980001207983 */ /* 0x000ea80000100a00 */
[----:B------:R4:W2:Y:S04]  /*13930*/  LDG.E.U16 R142, desc[UR60][R12.64] ;  /* 0x0000003c0c8e7981 */ /* 0x0008a8000c1e1500 */
[----:B------:R5:W2:Y:S04]  /*13940*/  LDG.E.U16 R97, desc[UR60][R10.64] ;  /* 0x0000003c0a617981 */ /* 0x000aa8000c1e1500 */
[----:B------:R-:W2:Y:S01]  /*13950*/  LDG.E.U16 R141, desc[UR60][R2.64] ;  /* 0x0000003c028d7981 */ /* 0x000ea2000c1e1500 */
[----:B----4-:R-:W-:-:S03]  /*13960*/  IMAD.WIDE R12, R0, 0x2, R26 ;  /* 0x00000002000c7825 */ /* 0x010fc600078e021a */
[----:B------:R-:W4:Y:S04]  /*13970*/  LDL.64 R26, [R1+0x770] ;  /* 0x00077000011a7983 */ /* 0x000f280000100a00 */
[----:B------:R-:W4:Y:S04]  /*13980*/  LDG.E.U16 R96, desc[UR60][R12.64] ;  /* 0x0000003c0c607981 */ /* 0x000f28000c1e1500 */
[----:B------:R-:W4:Y:S04]  /*13990*/  LDG.E.U16 R43, desc[UR60][R6.64] ;  /* 0x0000003c062b7981 */ /* 0x000f28000c1e1500 */
[----:B------:R-:W4:Y:S01]  /*139a0*/  LDL.64 R36, [R1+0x760] ;  /* 0x0007600001247983 */ /* 0x000f220000100a00 */
[----:B---3--:R-:W-:-:S03]  /*139b0*/  IMAD.WIDE R4, R0, 0x2, R20 ;  /* 0x0000000200047825 */ /* 0x008fc600078e0214 */
[----:B------:R-:W3:Y:S04]  /*139c0*/  LDL.64 R20, [R1+0x758] ;  /* 0x0007580001147983 */ /* 0x000ee80000100a00 */
[----:B------:R-:W3:Y:S01]  /*139d0*/  LDG.E.U16 R140, desc[UR60][R4.64] ;  /* 0x0000003c048c7981 */ /* 0x000ee2000c1e1500 */
[----:B-----5:R-:W-:-:S03]  /*139e0*/  IMAD.WIDE R10, R0, 0x2, R14 ;  /* 0x00000002000a7825 */ /* 0x020fc600078e020e */
[----:B------:R-:W5:Y:S04]  /*139f0*/  LDL.64 R14, [R1+0x768] ;  /* 0x00076800010e7983 */ /* 0x000f680000100a00 */
[----:B------:R0:W5:Y:S02]  /*13a00*/  LDG.E.U16 R42, desc[UR60][R10.64] ;  /* 0x0000003c0a2a7981 */ /* 0x000164000c1e1500 */
[----:B0-----:R-:W-:-:S04]  /*13a10*/  IMAD.WIDE R10, R0, 0x2, R40 ;  /* 0x00000002000a7825 */ /* 0x001fc800078e0228 */
[C---:B------:R-:W-:Y:S01]  /*13a20*/  IMAD.WIDE R12, R0.reuse, 0x2, R28 ;  /* 0x00000002000c7825 */ /* 0x040fe200078e021c */
[----:B------:R-:W5:Y:S04]  /*13a30*/  LDG.E.U16 R184, desc[UR60][R10.64] ;  /* 0x0000003c0ab87981 */ /* 0x000f68000c1e1500 */
[----:B------:R0:W5:Y:S01]  /*13a40*/  LDG.E.U16 R41, desc[UR60][R12.64] ;  /* 0x0000003c0c297981 */ /* 0x000162000c1e1500 */
[----:B------:R-:W-:-:S03]  /*13a50*/  IMAD.WIDE R2, R0, 0x2, R16 ;  /* 0x0000000200027825 */ /* 0x000fc600078e0210 */
[----:B------:R-:W5:Y:S04]  /*13a60*/  LDL.64 R16, [R1+0x750] ;  /* 0x0007500001107983 */ /* 0x000f680000100a00 */
[----:B------:R1:W5:Y:S01]  /*13a70*/  LDG.E.U16 R95, desc[UR60][R2.64] ;  /* 0x0000003c025f7981 */ /* 0x000362000c1e1500 */
[----:B--2---:R-:W-:-:S03]  /*13a80*/  IMAD.WIDE R4, R0, 0x2, R22 ;  /* 0x0000000200047825 */ /* 0x004fc600078e0216 */
[----:B------:R-:W2:Y:S01]  /*13a90*/  LDL.64 R28, [R1+0x740] ;  /* 0x00074000011c7983 */ /* 0x000ea20000100a00 */
[----:B0-----:R-:W-:-:S03]  /*13aa0*/  IMAD.WIDE R12, R0, 0x2, R30 ;  /* 0x00000002000c7825 */ /* 0x001fc600078e021e */
[----:B------:R-:W2:Y:S04]  /*13ab0*/  LDL.64 R22, [R1+0x730] ;  /* 0x0007300001167983 */ /* 0x000ea80000100a00 */
[----:B------:R-:W2:Y:S01]  /*13ac0*/  LDG.E.U16 R185, desc[UR60][R12.64] ;  /* 0x0000003c0cb97981 */ /* 0x000ea2000c1e1500 */
[----:B-1----:R-:W-:-:S03]  /*13ad0*/  IMAD.WIDE R2, R0, 0x2, R18 ;  /* 0x0000000200027825 */ /* 0x002fc600078e0212 */
[----:B------:R-:W2:Y:S01]  /*13ae0*/  LDL.64 R18, [R1+0x728] ;  /* 0x0007280001127983 */ /* 0x000ea20000100a00 */
[----:B------:R-:W-:-:S03]  /*13af0*/  IMAD.WIDE R6, R0, 0x2, R34 ;  /* 0x0000000200067825 */ /* 0x000fc600078e0222 */
[----:B------:R-:W2:Y:S04]  /*13b00*/  LDL.64 R34, [R1+0x748] ;  /* 0x0007480001227983 */ /* 0x000ea80000100a00 */
[----:B------:R0:W2:Y:S04]  /*13b10*/  LDG.E.U16 R183, desc[UR60][R6.64] ;  /* 0x0000003c06b77981 */ /* 0x0000a8000c1e1500 */
[----:B------:R-:W2:Y:S01]  /*13b20*/  LDL.64 R30, [R1+0x720] ;  /* 0x00072000011e7983 */ /* 0x000ea20000100a00 */
[----:B------:R-:W-:-:S03]  /*13b30*/  IMAD.WIDE R10, R0, 0x2, R38 ;  /* 0x00000002000a7825 */ /* 0x000fc600078e0226 */
[----:B------:R-:W2:Y:S01]  /*13b40*/  LDG.E.U16 R94, desc[UR60][R4.64] ;  /* 0x0000003c045e7981 */ /* 0x000ea2000c1e1500 */
[----:B0-----:R-:W-:-:S03]  /*13b50*/  IMAD.WIDE R6, R0, 0x2, R32 ;  /* 0x0000000200067825 */ /* 0x001fc600078e0220 */
[----:B------:R-:W2:Y:S04]  /*13b60*/  LDL.64 R32, [R1+0x738] ;  /* 0x0007380001207983 */ /* 0x000ea80000100a00 */
[----:B------:R4:W2:Y:S04]  /*13b70*/  LDG.E.U16 R139, desc[UR60][R6.64] ;  /* 0x0000003c068b7981 */ /* 0x0008a8000c1e1500 */
[----:B------:R-:W2:Y:S04]  /*13b80*/  LDG.E.U16 R138, desc[UR60][R10.64] ;  /* 0x0000003c0a8a7981 */ /* 0x000ea8000c1e1500 */
[----:B------:R-:W2:Y:S01]  /*13b90*/  LDG.E.U16 R40, desc[UR60][R2.64] ;  /* 0x0000003c02287981 */ /* 0x000ea2000c1e1500 */
[----:B----4-:R-:W-:-:S03]  /*13ba0*/  IMAD.WIDE R6, R0, 0x2, R26 ;  /* 0x0000000200067825 */ /* 0x010fc600078e021a */
[----:B------:R-:W4:Y:S04]  /*13bb0*/  LDL.64 R26, [R1+0x718] ;  /* 0x00071800011a7983 */ /* 0x000f280000100a00 */
[----:B------:R-:W4:Y:S01]  /*13bc0*/  LDG.E.U16 R93, desc[UR60][R6.64] ;  /* 0x0000003c065d7981 */ /* 0x000f22000c1e1500 */
[----:B---3--:R-:W-:-:S03]  /*13bd0*/  IMAD.WIDE R12, R0, 0x2, R20 ;  /* 0x00000002000c7825 */ /* 0x008fc600078e0214 */
[----:B------:R-:W3:Y:S04]  /*13be0*/  LDL.64 R20, [R1+0x708] ;  /* 0x0007080001147983 */ /* 0x000ee80000100a00 */
[----:B------:R2:W3:Y:S01]  /*13bf0*/  LDG.E.U16 R137, desc[UR60][R12.64] ;  /* 0x0000003c0c897981 */ /* 0x0004e2000c1e1500 */
[----:B-----5:R-:W-:-:S03]  /*13c00*/  IMAD.WIDE R4, R0, 0x2, R14 ;  /* 0x0000000200047825 */ /* 0x020fc600078e020e */
[----:B------:R-:W5:Y:S04]  /*13c10*/  LDL.64 R14, [R1+0x710] ;  /* 0x00071000010e7983 */ /* 0x000f680000100a00 */
[----:B------:R-:W5:Y:S01]  /*13c20*/  LDG.E.U16 R39, desc[UR60][R4.64] ;  /* 0x0000003c04277981 */ /* 0x000f62000c1e1500 */
[----:B--2---:R-:W-:-:S03]  /*13c30*/  IMAD.WIDE R12, R0, 0x2, R22 ;  /* 0x00000002000c7825 */ /* 0x004fc600078e0216 */
[----:B------:R-:W2:Y:S04]  /*13c40*/  LDL.64 R22, [R1+0x6e0] ;  /* 0x0006e00001167983 */ /* 0x000ea80000100a00 */
[----:B------:R-:W5:Y:S01]  /*13c50*/  LDG.E.U16 R91, desc[UR60][R12.64] ;  /* 0x0000003c0c5b7981 */ /* 0x000f62000c1e1500 */
[----:B------:R-:W-:-:S03]  /*13c60*/  IMAD.WIDE R10, R0, 0x2, R16 ;  /* 0x00000002000a7825 */ /* 0x000fc600078e0210 */
[----:B------:R-:W5:Y:S04]  /*13c70*/  LDL.64 R16, [R1+0x700] ;  /* 0x0007000001107983 */ /* 0x000f680000100a00 */
[----:B------:R0:W5:Y:S02]  /*13c80*/  LDG.E.U16 R92, desc[UR60][R10.64] ;  /* 0x0000003c0a5c7981 */ /* 0x000164000c1e1500 */
[C---:B0-----:R-:W-:Y:S02]  /*13c90*/  IMAD.WIDE R10, R0.reuse, 0x2, R18 ;  /* 0x00000002000a7825 */ /* 0x041fe400078e0212 */
[----:B------:R-:W5:Y:S02]  /*13ca0*/  LDL.64 R18, [R1+0x6d8] ;  /* 0x0006d80001127983 */ /* 0x000f640000100a00 */
[----:B------:R-:W-:-:S02]  /*13cb0*/  IMAD.WIDE R4, R0, 0x2, R28 ;  /* 0x0000000200047825 */ /* 0x000fc400078e021c */
[----:B------:R-:W5:Y:S04]  /*13cc0*/  LDL.64 R28, [R1+0x6e8] ;  /* 0x0006e800011c7983 */ /* 0x000f680000100a00 */
[----:B------:R4:W5:Y:S02]  /*13cd0*/  LDG.E.U16 R187, desc[UR60][R4.64] ;  /* 0x0000003c04bb7981 */ /* 0x000964000c1e1500 */
[C---:B----4-:R-:W-:Y:S02]  /*13ce0*/  IMAD.WIDE R4, R0.reuse, 0x2, R26 ;  /* 0x0000000200047825 */ /* 0x050fe400078e021a */
[----:B------:R-:W4:Y:S02]  /*13cf0*/  LDL.64 R26, [R1+0x6a8] ;  /* 0x0006a800011a7983 */ /* 0x000f240000100a00 */
[----:B------:R-:W-:-:S02]  /*13d00*/  IMAD.WIDE R6, R0, 0x2, R34 ;  /* 0x0000000200067825 */ /* 0x000fc400078e0222 */
[----:B------:R-:W4:Y:S04]  /*13d10*/  LDL.64 R34, [R1+0x6f0] ;  /* 0x0006f00001227983 */ /* 0x000f280000100a00 */
[----:B------:R0:W4:Y:S01]  /*13d20*/  LDG.E.U16 R38, desc[UR60][R6.64] ;  /* 0x0000003c06267981 */ /* 0x000122000c1e1500 */
[----:B------:R-:W-:-:S03]  /*13d30*/  IMAD.WIDE R2, R0, 0x2, R36 ;  /* 0x0000000200027825 */ /* 0x000fc600078e0224 */
[----:B------:R-:W4:Y:S04]  /*13d40*/  LDG.E.U16 R37, desc[UR60][R10.64] ;  /* 0x0000003c0a257981 */ /* 0x000f28000c1e1500 */
[----:B------:R1:W4:Y:S01]  /*13d50*/  LDG.E.U16 R186, desc[UR60][R2.64] ;  /* 0x0000003c02ba7981 */ /* 0x000322000c1e1500 */
[----:B---3--:R-:W-:-:S03]  /*13d60*/  IMAD.WIDE R12, R0, 0x2, R20 ;  /* 0x00000002000c7825 */ /* 0x008fc600078e0214 */
[----:B------:R-:W3:Y:S04]  /*13d70*/  LDG.E.U16 R135, desc[UR60][R4.64] ;  /* 0x0000003c04877981 */ /* 0x000ee8000c1e1500 */
[----:B------:R-:W3:Y:S01]  /*13d80*/  LDL.64 R20, [R1+0x6a0] ;  /* 0x0006a00001147983 */ /* 0x000ee20000100a00 */
[----:B0-----:R-:W-:-:S03]  /*13d90*/  IMAD.WIDE R6, R0, 0x2, R30 ;  /* 0x0000000200067825 */ /* 0x001fc600078e021e */
[----:B------:R-:W3:Y:S04]  /*13da0*/  LDG.E.U16 R36, desc[UR60][R12.64] ;  /* 0x0000003c0c247981 */ /* 0x000ee8000c1e1500 */
[----:B------:R0:W3:Y:S01]  /*13db0*/  LDG.E.U16 R188, desc[UR60][R6.64] ;  /* 0x0000003c06bc7981 */ /* 0x0000e2000c1e1500 */
[----:B-1----:R-:W-:-:S03]  /*13dc0*/  IMAD.WIDE R2, R0, 0x2, R32 ;  /* 0x0000000200027825 */ /* 0x002fc600078e0220 */
[----:B------:R-:W3:Y:S04]  /*13dd0*/  LDL.64 R32, [R1+0x6c0] ;  /* 0x0006c00001207983 */ /* 0x000ee80000100a00 */
[----:B------:R-:W3:Y:S01]  /*13de0*/  LDL.64 R30, [R1+0x6b0] ;  /* 0x0006b000011e7983 */ /* 0x000ee20000100a00 */
[----:B0-----:R-:W-:-:S03]  /*13df0*/  IMAD.WIDE R6, R0, 0x2, R76 ;  /* 0x0000000200067825 */ /* 0x001fc600078e024c */
[----:B------:R-:W3:Y:S04]  /*13e00*/  LDG.E.U16 R136, desc[UR60][R2.64] ;  /* 0x0000003c02887981 */ /* 0x000ee8000c1e1500 */
[----:B------:R0:W3:Y:S04]  /*13e10*/  LDG.E.U16 R134, desc[UR60][R6.64] ;  /* 0x0000003c06867981 */ /* 0x0000e8000c1e1500 */
[----:B------:R-:W3:Y:S01]  /*13e20*/  LDL.64 R76, [R1+0x690] ;  /* 0x00069000014c7983 */ /* 0x000ee20000100a00 */
[----:B0-----:R-:W-:-:S03]  /*13e30*/  IMAD.WIDE R6, R0, 0x2, R78 ;  /* 0x0000000200067825 */ /* 0x001fc600078e024e */
[----:B------:R-:W3:Y:S04]  /*13e40*/  LDL.64 R78, [R1+0x640] ;  /* 0x00064000014e7983 */ /* 0x000ee80000100a00 */
[----:B------:R-:W3:Y:S01]  /*13e50*/  LDG.E.U16 R88, desc[UR60][R6.64] ;  /* 0x0000003c06587981 */ /* 0x000ee2000c1e1500 */
[----:B--2---:R-:W-:-:S03]  /*13e60*/  IMAD.WIDE R12, R0, 0x2, R22 ;  /* 0x00000002000c7825 */ /* 0x004fc600078e0216 */
[----:B------:R-:W2:Y:S01]  /*13e70*/  LDL.64 R22, [R1+0x680] ;  /* 0x0006800001167983 */ /* 0x000ea20000100a00 */
[----:B-----5:R-:W-:-:S03]  /*13e80*/  IMAD.WIDE R10, R0, 0x2, R16 ;  /* 0x00000002000a7825 */ /* 0x020fc600078e0210 */
[----:B------:R-:W5:Y:S04]  /*13e90*/  LDG.E.U16 R190, desc[UR60][R12.64] ;  /* 0x0000003c0cbe7981 */ /* 0x000f68000c1e1500 */
[----:B------:R-:W5:Y:S04]  /*13ea0*/  LDL.64 R16, [R1+0x698] ;  /* 0x0006980001107983 */ /* 0x000f680000100a00 */
[----:B------:R0:W5:Y:S01]  /*13eb0*/  LDG.E.U16 R189, desc[UR60][R10.64] ;  /* 0x0000003c0abd7981 */ /* 0x000162000c1e1500 */
[----:B------:R-:W-:-:S03]  /*13ec0*/  IMAD.WIDE R2, R0, 0x2, R14 ;  /* 0x0000000200027825 */ /* 0x000fc600078e020e */
[----:B------:R-:W5:Y:S04]  /*13ed0*/  LDL.64 R14, [R1+0x6b8] ;  /* 0x0006b800010e7983 */ /* 0x000f680000100a00 */
[----:B------:R1:W5:Y:S01]  /*13ee0*/  LDG.E.U16 R90, desc[UR60][R2.64] ;  /* 0x0000003c025a7981 */ /* 0x000362000c1e1500 */
[----:B0-----:R-:W-:-:S03]  /*13ef0*/  IMAD.WIDE R10, R0, 0x2, R18 ;  /* 0x00000002000a7825 */ /* 0x001fc600078e0212 */
[----:B------:R-:W5:Y:S04]  /*13f00*/  LDL.64 R18, [R1+0x678] ;  /* 0x0006780001127983 */ /* 0x000f680000100a00 */
[----:B------:R4:W5:Y:S01]  /*13f10*/  LDG.E.U16 R133, desc[UR60][R10.64] ;  /* 0x0000003c0a857981 */ /* 0x000962000c1e1500 */
[----:B-1----:R-:W-:-:S03]  /*13f20*/  IMAD.WIDE R2, R0, 0x2, R28 ;  /* 0x0000000200027825 */ /* 0x002fc600078e021c */
[----:B------:R-:W5:Y:S01]  /*13f30*/  LDL.64 R28, [R1+0x688] ;  /* 0x00068800011c7983 */ /* 0x000f620000100a00 */
[----:B----4-:R-:W-:-:S03]  /*13f40*/  IMAD.WIDE R10, R0, 0x2, R26 ;  /* 0x00000002000a7825 */ /* 0x010fc600078e021a */
[----:B------:R-:W4:Y:S01]  /*13f50*/  LDL.64 R26, [R1+0x660] ;  /* 0x00066000011a7983 */ /* 0x000f220000100a00 */
[----:B---3--:R-:W-:-:S03]  /*13f60*/  IMAD.WIDE R6, R0, 0x2, R20 ;  /* 0x0000000200067825 */ /* 0x008fc600078e0214 */
[----:B------:R-:W3:Y:S01]  /*13f70*/  LDL.64 R20, [R1+0x3b8] ;  /* 0x0003b80001147983 */ /* 0x000ee20000100a00 */
[----:B------:R-:W-:-:S03]  /*13f80*/  IMAD.WIDE R4, R0, 0x2, R34 ;  /* 0x0000000200047825 */ /* 0x000fc600078e0222 */
[----:B------:R0:W4:Y:S04]  /*13f90*/  LDG.E.U16 R35, desc[UR60][R2.64] ;  /* 0x0000003c02237981 */ /* 0x000128000c1e1500 */
[----:B------:R1:W4:Y:S04]  /*13fa0*/  LDG.E.U16 R89, desc[UR60][R4.64] ;  /* 0x0000003c04597981 */ /* 0x000328000c1e1500 */
[----:B------:R-:W4:Y:S01]  /*13fb0*/  LDG.E.U16 R192, desc[UR60][R6.64] ;  /* 0x0000003c06c07981 */ /* 0x000f22000c1e1500 */
[----:B0-----:R-:W-:-:S03]  /*13fc0*/  IMAD.WIDE R2, R0, 0x2, R32 ;  /* 0x0000000200027825 */ /* 0x001fc600078e0220 */
[----:B------:R-:W4:Y:S01]  /*13fd0*/  LDG.E.U16 R33, desc[UR60][R10.64] ;  /* 0x0000003c0a217981 */ /* 0x000f22000c1e1500 */
[----:B-1----:R-:W-:-:S03]  /*13fe0*/  IMAD.WIDE R4, R0, 0x2, R74 ;  /* 0x0000000200047825 */ /* 0x002fc600078e024a */
[----:B------:R-:W4:Y:S01]  /*13ff0*/  LDL.64 R74, [R1+0x670] ;  /* 0x00067000014a7983 */ /* 0x000f220000100a00 */
[----:B------:R-:W-:-:S03]  /*14000*/  IMAD.WIDE R12, R0, 0x2, R30 ;  /* 0x00000002000c7825 */ /* 0x000fc600078e021e */
[----:B------:R-:W4:Y:S04]  /*14010*/  LDL.64 R30, [R1+0x668] ;  /* 0x00066800011e7983 */ /* 0x000f280000100a00 */
[----:B------:R-:W4:Y:S04]  /*14020*/  LDG.E.U16 R34, desc[UR60][R4.64] ;  /* 0x0000003c04227981 */ /* 0x000f28000c1e1500 */
[----:B------:R0:W4:Y:S04]  /*14030*/  LDG.E.U16 R191, desc[UR60][R2.64] ;  /* 0x0000003c02bf7981 */ /* 0x000128000c1e1500 */
[----:B------:R-:W4:Y:S01]  /*14040*/  LDG.E.U16 R87, desc[UR60][R12.64] ;  /* 0x0000003c0c577981 */ /* 0x000f22000c1e1500 */
[----:B0-----:R-:W0:Y:S01]  /*14050*/  LDC.64 R2, c[0x0][0x260] ;  /* 0x00009800ff027b82 */ /* 0x001e220000000a00 */
[----:B--2---:R-:W-:-:S02]  /*14060*/  IMAD.WIDE R6, R0, 0x2, R22 ;  /* 0x0000000200067825 */ /* 0x004fc400078e0216 */
[----:B------:R-:W2:Y:S02]  /*14070*/  LDL.64 R22, [R1+0x658] ;  /* 0x0006580001167983 */ /* 0x000ea40000100a00 */
[C---:B-----5:R-:W-:Y:S02]  /*14080*/  IMAD.WIDE R4, R0.reuse, 0x2, R16 ;  /* 0x0000000200047825 */ /* 0x060fe400078e0210 */
[----:B------:R-:W5:Y:S01]  /*14090*/  LDG.E.U16 R193, desc[UR60][R6.64] ;  /* 0x0000003c06c17981 */ /* 0x000f62000c1e1500 */
[----:B------:R-:W1:Y:S03]  /*140a0*/  LDC R16, c[0x0][0x220] ;  /* 0x00008800ff107b82 */ /* 0x000e660000000800 */
[----:B------:R0:W5:Y:S01]  /*140b0*/  LDG.E.U16 R131, desc[UR60][R4.64] ;  /* 0x0000003c04837981 */ /* 0x000162000c1e1500 */
[----:B------:R-:W-:-:S05]  /*140c0*/  IMAD.WIDE R14, R0, 0x2, R14 ;  /* 0x00000002000e7825 */ /* 0x000fca00078e020e */
[----:B------:R0:W5:Y:S02]  /*140d0*/  LDG.E.U16 R132, desc[UR60][R14.64] ;  /* 0x0000003c0e847981 */ /* 0x000164000c1e1500 */
[C---:B0-----:R-:W-:Y:S02]  /*140e0*/  IMAD.WIDE R4, R0.reuse, 0x2, R18 ;  /* 0x0000000200047825 */ /* 0x041fe400078e0212 */
[----:B------:R-:W5:Y:S02]  /*140f0*/  LDL.64 R18, [R1+0x650] ;  /* 0x0006500001127983 */ /* 0x000f640000100a00 */
[----:B------:R-:W-:Y:S01]  /*14100*/  IMAD.WIDE R10, R0, 0x2, R28 ;  /* 0x00000002000a7825 */ /* 0x000fe200078e021c */
[----:B------:R-:W-:Y:S01]  /*14110*/  LOP3.LUT R14, R244, 0x7f, RZ, 0xc0, !PT ;  /* 0x0000007ff40e7812 */ /* 0x000fe200078ec0ff */
[----:B------:R-:W5:Y:S04]  /*14120*/  LDL.64 R28, [R1+0x638] ;  /* 0x00063800011c7983 */ /* 0x000f680000100a00 */
[----:B------:R0:W5:Y:S01]  /*14130*/  LDG.E.U16 R32, desc[UR60][R10.64] ;  /* 0x0000003c0a207981 */ /* 0x000162000c1e1500 */
[----:B------:R-:W-:-:S03]  /*14140*/  IMAD R14, R14, R3, RZ ;  /* 0x000000030e0e7224 */ /* 0x000fc600078e02ff */
[----:B---3--:R-:W3:Y:S01]  /*14150*/  LDL.64 R20, [R1+0x3b8] ;  /* 0x0003b80001147983 */ /* 0x008ee20000100a00 */
[----:B0-----:R-:W-:Y:S02]  /*14160*/  IMAD R10, R129, R2, RZ ;  /* 0x00000002810a7224 */ /* 0x001fe400078e02ff */
[----:B----4-:R-:W-:Y:S01]  /*14170*/  IMAD.WIDE R2, R0, 0x2, R26 ;  /* 0x0000000200027825 */ /* 0x010fe200078e021a */
[----:B------:R-:W-:Y:S01]  /*14180*/  SHF.R.U32.HI R15, RZ, 0x7, R244 ;  /* 0x00000007ff0f7819 */ /* 0x000fe200000116f4 */
[----:B------:R-:W4:Y:S01]  /*14190*/  LDL.64 R26, [R1+0x5c0] ;  /* 0x0005c000011a7983 */ /* 0x000f220000100a00 */
[----:B------:R-:W-:Y:S01]  /*141a0*/  SHF.L.U32 R14, R14, 0x1, RZ ;  /* 0x000000010e0e7819 */ /* 0x000fe200000006ff */
[----:B------:R-:W-:Y:S01]  /*141b0*/  IMAD.SHL.U32 R10, R10, 0x2, RZ ;  /* 0x000000020a0a7824 */ /* 0x000fe200078e00ff */
[----:B------:R-:W-:Y:S01]  /*141c0*/  SGXT.U32 R15, R15, 0x1 ;  /* 0x000000010f0f781a */ /* 0x000fe20000000000 */
[----:B------:R-:W-:Y:S01]  /*141d0*/  IMAD.WIDE R12, R0, 0x2, R76 ;  /* 0x00000002000c7825 */ /* 0x000fe200078e024c */
[----:B------:R0:W4:Y:S02]  /*141e0*/  LDG.E.U16 R130, desc[UR60][R4.64] ;  /* 0x0000003c04827981 */ /* 0x000124000c1e1500 */
[----:B-1----:R-:W-:Y:S01]  /*141f0*/  IADD3 R14, R14, R16, R10 ;  /* 0x000000100e0e7210 */ /* 0x002fe20007ffe00a */
[----:B------:R-:W-:Y:S01]  /*14200*/  IMAD R15, R15, R234, RZ ;  /* 0x000000ea0f0f7224 */ /* 0x000fe200078e02ff */
[----:B------:R-:W4:Y:S04]  /*14210*/  LDL.64 R76, [R1+0x600] ;  /* 0x00060000014c7983 */ /* 0x000f280000100a00 */
[----:B------:R-:W4:Y:S01]  /*14220*/  LDG.E.U16 R194, desc[UR60][R2.64] ;  /* 0x0000003c02c27981 */ /* 0x000f22000c1e1500 */
[----:B------:R-:W-:-:S03]  /*14230*/  IMAD.WIDE R6, R0, 0x2, R74 ;  /* 0x0000000200067825 */ /* 0x000fc600078e024a */
[----:B------:R-:W4:Y:S01]  /*14240*/  LDL.64 R74, [R1+0x5e0] ;  /* 0x0005e000014a7983 */ /* 0x000f220000100a00 */
[----:B0-----:R-:W-:-:S03]  /*14250*/  IMAD.WIDE R4, R0, 0x2, R30 ;  /* 0x0000000200047825 */ /* 0x001fc600078e021e */
[----:B------:R-:W4:Y:S04]  /*14260*/  LDG.E.U16 R85, desc[UR60][R6.64] ;  /* 0x0000003c06557981 */ /* 0x000f28000c1e1500 */
[----:B------:R0:W4:Y:S04]  /*14270*/  LDG.E.U16 R31, desc[UR60][R4.64] ;  /* 0x0000003c041f7981 */ /* 0x000128000c1e1500 */
[----:B------:R-:W4:Y:S01]  /*14280*/  LDG.E.U16 R86, desc[UR60][R12.64] ;  /* 0x0000003c0c567981 */ /* 0x000f22000c1e1500 */
[----:B0-----:R-:W-:-:S05]  /*14290*/  IMAD.WIDE R4, R0, 0x2, R78 ;  /* 0x0000000200047825 */ /* 0x001fca00078e024e */
[----:B------:R-:W4:Y:S01]  /*142a0*/  LDG.E.U16 R195, desc[UR60][R4.64] ;  /* 0x0000003c04c37981 */ /* 0x000f22000c1e1500 */
[----:B--2---:R-:W-:-:S03]  /*142b0*/  IMAD.WIDE R10, R0, 0x2, R22 ;  /* 0x00000002000a7825 */ /* 0x004fc600078e0216 */
[----:B------:R-:W2:Y:S04]  /*142c0*/  LDL.64 R22, [R1+0x5a0] ;  /* 0x0005a00001167983 */ /* 0x000ea80000100a00 */
[----:B------:R0:W2:Y:S01]  /*142d0*/  LDG.E.U16 R129, desc[UR60][R10.64] ;  /* 0x0000003c0a817981 */ /* 0x0000a2000c1e1500 */
[----:B-----5:R-:W-:-:S04]  /*142e0*/  IMAD.WIDE R6, R0, 0x2, R18 ;  /* 0x0000000200067825 */ /* 0x020fc800078e0212 */
[C---:B0-----:R-:W-:Y:S01]  /*142f0*/  IMAD.WIDE R10, R0.reuse, 0x2, R82 ;  /* 0x00000002000a7825 */ /* 0x041fe200078e0252 */
[----:B------:R-:W5:Y:S03]  /*14300*/  LDG.E.U16 R84, desc[UR60][R6.64] ;  /* 0x0000003c06547981 */ /* 0x000f66000c1e1500 */
[----:B------:R-:W-:Y:S01]  /*14310*/  IMAD.WIDE R2, R0, 0x2, R28 ;  /* 0x0000000200027825 */ /* 0x000fe200078e021c */
[----:B------:R-:W5:Y:S04]  /*14320*/  LDG.E.U16 R127, desc[UR60][R10.64] ;  /* 0x0000003c0a7f7981 */ /* 0x000f68000c1e1500 */
[----:B------:R4:W5:Y:S01]  /*14330*/  LDG.E.U16 R128, desc[UR60][R2.64] ;  /* 0x0000003c02807981 */ /* 0x000962000c1e1500 */
[----:B---3--:R-:W-:-:S05]  /*14340*/  IMAD R20, R15, 0x2, R14 ;  /* 0x000000020f147824 */ /* 0x008fca00078e020e */
[----:B------:R0:W-:Y:S04]  /*14350*/  STL [R1+0x3b8], R20 ;  /* 0x0003b81401007387 */ /* 0x0001e80000100800 */
[----:B------:R-:W3:Y:S04]  /*14360*/  LDL.64 R216, [R1+0x580] ;  /* 0x0005800001d87983 */ /* 0x000ee80000100a00 */
[----:B------:R-:W5:Y:S04]  /*14370*/  LDL.64 R78, [R1+0x500] ;  /* 0x00050000014e7983 */ /* 0x000f680000100a00 */
[----:B------:R-:W5:Y:S04]  /*14380*/  LDL.64 R18, [R1+0x540] ;  /* 0x0005400001127983 */ /* 0x000f680000100a00 */
[----:B------:R-:W5:Y:S04]  /*14390*/  LDL.64 R80, [R1+0x560] ;  /* 0x0005600001507983 */ /* 0x000f680000100a00 */
[----:B------:R-:W5:Y:S04]  /*143a0*/  LDL.64 R16, [R1+0x520] ;  /* 0x0005200001107983 */ /* 0x000f680000100a00 */
[----:B------:R-:W5:Y:S04]  /*143b0*/  LDL.64 R28, [R1+0x4e0] ;  /* 0x0004e000011c7983 */ /* 0x000f680000100a00 */
[----:B------:R-:W5:Y:S01]  /*143c0*/  LDL.64 R82, [R1+0x4a0] ;  /* 0x0004a00001527983 */ /* 0x000f620000100a00 */
[----:B----4-:R-:W-:-:S03]  /*143d0*/  IMAD.WIDE R2, R0, 0x2, R26 ;  /* 0x0000000200027825 */ /* 0x010fc600078e021a */
[----:B------:R-:W4:Y:S01]  /*143e0*/  LDL.64 R26, [R1+0x440] ;  /* 0x00044000011a7983 */ /* 0x000f220000100a00 */
[----:B------:R-:W-:-:S03]  /*143f0*/  IMAD.WIDE R12, R0, 0x2, R20 ;  /* 0x00000002000c7825 */ /* 0x000fc600078e0214 */
[----:B0-----:R-:W4:Y:S04]  /*14400*/  LDL.64 R20, [R1+0x4c0] ;  /* 0x0004c00001147983 */ /* 0x001f280000100a00 */
[----:B------:R0:W4:Y:S01]  /*14410*/  LDG.E.U16 R198, desc[UR60][R12.64] ;  /* 0x0000003c0cc67981 */ /* 0x000122000c1e1500 */
[----:B------:R-:W-:-:S03]  /*14420*/  IMAD.WIDE R4, R0, 0x2, R74 ;  /* 0x0000000200047825 */ /* 0x000fc600078e024a */
[----:B------:R-:W4:Y:S01]  /*14430*/  LDL.64 R74, [R1+0x460] ;  /* 0x00046000014a7983 */ /* 0x000f220000100a00 */
[----:B------:R-:W-:-:S03]  /*14440*/  IMAD.WIDE R6, R0, 0x2, R76 ;  /* 0x0000000200067825 */ /* 0x000fc600078e024c */
[----:B------:R-:W4:Y:S01]  /*14450*/  LDG.E.U16 R251, desc[UR60][R4.64] ;  /* 0x0000003c04fb7981 */ /* 0x000f22000c1e1500 */
[----:B0-----:R-:W-:-:S03]  /*14460*/  IMAD.WIDE R12, R0, 0x2, R196 ;  /* 0x00000002000c7825 */ /* 0x001fc600078e02c4 */
[----:B------:R-:W4:Y:S04]  /*14470*/  LDL.64 R76, [R1+0x480] ;  /* 0x00048000014c7983 */ /* 0x000f280000100a00 */
[----:B------:R2:W4:Y:S04]  /*14480*/  LDG.E.U16 R196, desc[UR60][R12.64] ;  /* 0x0000003c0cc47981 */ /* 0x000528000c1e1500 */
[----:B------:R0:W4:Y:S04]  /*14490*/  LDG.E.U16 R197, desc[UR60][R6.64] ;  /* 0x0000003c06c57981 */ /* 0x000128000c1e1500 */
[----:B------:R-:W4:Y:S01]  /*144a0*/  LDG.E.U16 R248, desc[UR60][R2.64] ;  /* 0x0000003c02f87981 */ /* 0x000f22000c1e1500 */
[----:B--2---:R-:W-:-:S03]  /*144b0*/  IMAD.WIDE R12, R0, 0x2, R22 ;  /* 0x00000002000c7825 */ /* 0x004fc600078e0216 */
[----:B------:R-:W2:Y:S04]  /*144c0*/  LDL.64 R22, [R1+0x420] ;  /* 0x0004200001167983 */ /* 0x000ea80000100a00 */
[----:B------:R-:W2:Y:S04]  /*144d0*/  LDG.E.U16 R245, desc[UR60][R12.64] ;  /* 0x0000003c0cf57981 */ /* 0x000ea8000c1e1500 */
[----:B------:R-:W2:Y:S01]  /*144e0*/  LDL.64 R12, [R1+0x5b8] ;  /* 0x0005b800010c7983 */ /* 0x000ea20000100a00 */
[----:B---3--:R-:W-:-:S05]  /*144f0*/  IMAD.WIDE R10, R0, 0x2, R216 ;  /* 0x00000002000a7825 */ /* 0x008fca00078e02d8 */
[----:B------:R1:W3:Y:S01]  /*14500*/  LDG.E.U16 R243, desc[UR60][R10.64] ;  /* 0x0000003c0af37981 */ /* 0x0002e2000c1e1500 */
[----:B-----5:R-:W-:-:S03]  /*14510*/  IMAD.WIDE R4, R0, 0x2, R18 ;  /* 0x0000000200047825 */ /* 0x020fc600078e0212 */
[----:B------:R-:W5:Y:S01]  /*14520*/  LDL.64 R18, [R1+0x3b0] ;  /* 0x0003b00001127983 */ /* 0x000f620000100a00 */
[----:B0-----:R-:W-:-:S03]  /*14530*/  IMAD.WIDE R6, R0, 0x2, R80 ;  /* 0x0000000200067825 */ /* 0x001fc600078e0250 */
[----:B------:R-:W3:Y:S01]  /*14540*/  LDL.64 R80, [R1+0x3e0] ;  /* 0x0003e00001507983 */ /* 0x000ee20000100a00 */
[----:B-1----:R-:W-:-:S03]  /*14550*/  IMAD.WIDE R10, R0, 0x2, R78 ;  /* 0x00000002000a7825 */ /* 0x002fc600078e024e */
[----:B------:R-:W5:Y:S01]  /*14560*/  LDL.64 R78, [R1+0x3b0] ;  /* 0x0003b000014e7983 */ /* 0x000f620000100a00 */
[----:B------:R-:W-:-:S03]  /*14570*/  IMAD.WIDE R2, R0, 0x2, R16 ;  /* 0x0000000200027825 */ /* 0x000fc600078e0210 */
[----:B------:R-:W3:Y:S04]  /*14580*/  LDL.64 R16, [R1+0x400] ;  /* 0x0004000001107983 */ /* 0x000ee80000100a00 */
[----:B------:R0:W3:Y:S04]  /*14590*/  LDG.E.U16 R241, desc[UR60][R6.64] ;  /* 0x0000003c06f17981 */ /* 0x0000e8000c1e1500 */
[----:B------:R1:W3:Y:S04]  /*145a0*/  LDG.E.U16 R238, desc[UR60][R2.64] ;  /* 0x0000003c02ee7981 */ /* 0x0002e8000c1e1500 */
[----:B------:R4:W3:Y:S01]  /*145b0*/  LDG.E.U16 R239, desc[UR60][R4.64] ;  /* 0x0000003c04ef7981 */ /* 0x0008e2000c1e1500 */
[----:B0-----:R-:W-:-:S03]  /*145c0*/  IMAD.WIDE R6, R0, 0x2, R28 ;  /* 0x0000000200067825 */ /* 0x001fc600078e021c */
[----:B------:R-:W3:Y:S01]  /*145d0*/  LDL.64 R28, [R1+0x5f8] ;  /* 0x0005f800011c7983 */ /* 0x000ee20000100a00 */
[----:B-1----:R-:W-:-:S03]  /*145e0*/  IMAD.WIDE R2, R0, 0x2, R82 ;  /* 0x0000000200027825 */ /* 0x002fc600078e0252 */
[----:B------:R0:W3:Y:S04]  /*145f0*/  LDG.E.U16 R236, desc[UR60][R10.64] ;  /* 0x0000003c0aec7981 */ /* 0x0000e8000c1e1500 */
[----:B------:R1:W3:Y:S01]  /*14600*/  LDG.E.U16 R232, desc[UR60][R2.64] ;  /* 0x0000003c02e87981 */ /* 0x0002e2000c1e1500 */
[----:B----4-:R-:W-:-:S03]  /*14610*/  IMAD.WIDE R4, R0, 0x2, R20 ;  /* 0x0000000200047825 */ /* 0x010fc600078e0214 */
[----:B------:R-:W4:Y:S01]  /*14620*/  LDG.E.U16 R235, desc[UR60][R6.64] ;  /* 0x0000003c06eb7981 */ /* 0x000f22000c1e1500 */
[----:B0-----:R-:W-:-:S03]  /*14630*/  LEA R10, R234, R15, 0x1 ;  /* 0x0000000fea0a7211 */ /* 0x001fc600078e08ff */
[----:B------:R0:W4:Y:S01]  /*14640*/  LDG.E.U16 R233, desc[UR60][R4.64] ;  /* 0x0000003c04e97981 */ /* 0x000122000c1e1500 */
[----:B-1----:R-:W-:-:S03]  /*14650*/  IMAD.WIDE R2, R0, 0x2, R26 ;  /* 0x0000000200027825 */ /* 0x002fc600078e021a */
[----:B------:R-:W4:Y:S04]  /*14660*/  LDL.64 R26, [R1+0x558] ;  /* 0x00055800011a7983 */ /* 0x000f280000100a00 */
[----:B------:R2:W4:Y:S01]  /*14670*/  LDG.E.U16 R228, desc[UR60][R2.64] ;  /* 0x0000003c02e47981 */ /* 0x000522000c1e1500 */
[----:B0-----:R-:W-:-:S03]  /*14680*/  IMAD.WIDE R4, R0, 0x2, R74 ;  /* 0x0000000200047825 */ /* 0x001fc600078e024a */
[----:B------:R-:W4:Y:S01]  /*14690*/  LDL.64 R20, [R1+0x5d8] ;  /* 0x0005d80001147983 */ /* 0x000f220000100a00 */
[----:B------:R-:W-:-:S03]  /*146a0*/  IMAD.WIDE R6, R0, 0x2, R76 ;  /* 0x0000000200067825 */ /* 0x000fc600078e024c */
[----:B------:R3:W4:Y:S01]  /*146b0*/  LDG.E.U16 R229, desc[UR60][R4.64] ;  /* 0x0000003c04e57981 */ /* 0x000722000c1e1500 */
[----:B--2---:R-:W-:-:S03]  /*146c0*/  IMAD.WIDE R2, R0, 0x2, R22 ;  /* 0x0000000200027825 */ /* 0x004fc600078e0216 */
[----:B------:R-:W2:Y:S04]  /*146d0*/  LDL.64 R76, [R1+0x598] ;  /* 0x00059800014c7983 */ /* 0x000ea80000100a00 */
[----:B------:R-:W2:Y:S04]  /*146e0*/  LDL.64 R74, [R1+0x578] ;  /* 0x00057800014a7983 */ /* 0x000ea80000100a00 */
[----:B------:R0:W2:Y:S04]  /*146f0*/  LDG.E.U16 R227, desc[UR60][R2.64] ;  /* 0x0000003c02e37981 */ /* 0x0000a8000c1e1500 */
[----:B------:R-:W2:Y:S04]  /*14700*/  LDL.64 R22, [R1+0x538] ;  /* 0x0005380001167983 */ /* 0x000ea80000100a00 */
[----:B------:R1:W2:Y:S01]  /*14710*/  LDG.E.U16 R231, desc[UR60][R6.64] ;  /* 0x0000003c06e77981 */ /* 0x0002a2000c1e1500 */
[----:B-----5:R-:W-:Y:S01]  /*14720*/  LEA R78, R10, R14, 0x1 ;  /* 0x0000000e0a4e7211 */ /* 0x020fe200078e08ff */
[----:B------:R-:W-:-:S02]  /*14730*/  IMAD.MOV.U32 R79, RZ, RZ, R19 ;  /* 0x000000ffff4f7224 */ /* 0x000fc400078e0013 */
[----:B------:R-:W5:Y:S01]  /*14740*/  LDL.64 R18, [R1+0x518] ;  /* 0x0005180001127983 */ /* 0x000f620000100a00 */
[----:B---3--:R-:W-:-:S03]  /*14750*/  IMAD.WIDE R4, R0, 0x2, R16 ;  /* 0x0000000200047825 */ /* 0x008fc600078e0210 */
[----:B------:R3:W-:Y:S01]  /*14760*/  STL [R1+0x3b0], R78 ;  /* 0x0003b04e01007387 */ /* 0x0007e20000100800 */
[----:B0-----:R-:W-:-:S03]  /*14770*/  IMAD.WIDE R2, R0, 0x2, R80 ;  /* 0x0000000200027825 */ /* 0x001fc600078e0250 */
[----:B------:R-:W5:Y:S01]  /*14780*/  LDL.64 R16, [R1+0x4f8] ;  /* 0x0004f80001107983 */ /* 0x000f620000100a00 */
[----:B-1----:R-:W-:-:S03]  /*14790*/  IMAD.WIDE R6, R0, 0x2, R78 ;  /* 0x0000000200067825 */ /* 0x002fc600078e024e */
[----:B------:R0:W5:Y:S04]  /*147a0*/  LDG.E.U16 R225, desc[UR60][R2.64] ;  /* 0x0000003c02e17981 */ /* 0x000168000c1e1500 */
[----:B------:R1:W5:Y:S04]  /*147b0*/  LDG.E.U16 R224, desc[UR60][R6.64] ;  /* 0x0000003c06e07981 */ /* 0x000368000c1e1500 */
[----:B------:R-:W5:Y:S01]  /*147c0*/  LDG.E.U16 R226, desc[UR60][R4.64] ;  /* 0x0000003c04e27981 */ /* 0x000f62000c1e1500 */
[----:B0-----:R-:W-:-:S03]  /*147d0*/  IMAD.WIDE R2, R0, 0x2, R12 ;  /* 0x0000000200027825 */ /* 0x001fc600078e020c */
[----:B------:R-:W5:Y:S01]  /*147e0*/  LDL.64 R12, [R1+0x498] ;  /* 0x00049800010c7983 */ /* 0x000f620000100a00 */
[----:B-1----:R-:W-:-:S03]  /*147f0*/  IMAD.WIDE R6, R0, 0x2, R28 ;  /* 0x0000000200067825 */ /* 0x002fc600078e021c */
[----:B------:R-:W5:Y:S04]  /*14800*/  LDL.64 R28, [R1+0x4d8] ;  /* 0x0004d800011c7983 */ /* 0x000f680000100a00 */
[----:B------:R4:W5:Y:S04]  /*14810*/  LDG.E.U16 R221, desc[UR60][R2.64] ;  /* 0x0000003c02dd7981 */ /* 0x000968000c1e1500 */
[----:B------:R2:W5:Y:S04]  /*14820*/  LDG.E.U16 R223, desc[UR60][R6.64] ;  /* 0x0000003c06df7981 */ /* 0x000568000c1e1500 */
[----:B------:R-:W5:Y:S01]  /*14830*/  LDL.64 R80, [R1+0x3a8] ;  /* 0x0003a80001507983 */ /* 0x000f620000100a00 */
[----:B----4-:R-:W-:-:S03]  /*14840*/  IMAD.WIDE R2, R0, 0x2, R26 ;  /* 0x0000000200027825 */ /* 0x010fc600078e021a */
[----:B------:R-:W4:Y:S01]  /*14850*/  LDL.64 R26, [R1+0x478] ;  /* 0x00047800011a7983 */ /* 0x000f220000100a00 */
[----:B------:R-:W-:-:S03]  /*14860*/  IMAD.WIDE R4, R0, 0x2, R20 ;  /* 0x0000000200047825 */ /* 0x000fc600078e0214 */
[----:B------:R-:W4:Y:S04]  /*14870*/  LDG.E.U16 R218, desc[UR60][R2.64] ;  /* 0x0000003c02da7981 */ /* 0x000f28000c1e1500 */
[----:B------:R0:W4:Y:S01]  /*14880*/  LDG.E.U16 R222, desc[UR60][R4.64] ;  /* 0x0000003c04de7981 */ /* 0x000122000c1e1500 */
[----:B--2---:R-:W-:-:S03]  /*14890*/  IMAD.WIDE R6, R0, 0x2, R76 ;  /* 0x0000000200067825 */ /* 0x004fc600078e024c */
[----:B------:R-:W2:Y:S04]  /*148a0*/  LDL.64 R20, [R1+0x4b8] ;  /* 0x0004b80001147983 */ /* 0x000ea80000100a00 */
[----:B------:R1:W2:Y:S01]  /*148b0*/  LDG.E.U16 R220, desc[UR60][R6.64] ;  /* 0x0000003c06dc7981 */ /* 0x0002a2000c1e1500 */
[----:B0-----:R-:W-:-:S03]  /*148c0*/  IMAD.WIDE R4, R0, 0x2, R74 ;  /* 0x0000000200047825 */ /* 0x001fc600078e024a */
[----:B------:R-:W2:Y:S04]  /*148d0*/  LDL.64 R82, [R1+0x418] ;  /* 0x0004180001527983 */ /* 0x000ea80000100a00 */
[----:B------:R0:W2:Y:S01]  /*148e0*/  LDG.E.U16 R219, desc[UR60][R4.64] ;  /* 0x0000003c04db7981 */ /* 0x0000a2000c1e1500 */
[----:B-1----:R-:W-:-:S03]  /*148f0*/  IMAD.WIDE R6, R0, 0x2, R22 ;  /* 0x0000000200067825 */ /* 0x002fc600078e0216 */
[----:B------:R-:W2:Y:S04]  /*14900*/  LDL.64 R76, [R1+0x3f8] ;  /* 0x0003f800014c7983 */ /* 0x000ea80000100a00 */
[----:B------:R-:W2:Y:S01]  /*14910*/  LDG.E.U16 R217, desc[UR60][R6.64] ;  /* 0x0000003c06d97981 */ /* 0x000ea2000c1e1500 */
[----:B------:R-:W-:-:S03]  /*14920*/  IMAD R10, R234, 0x2, R10 ;  /* 0x00000002ea0a7824 */ /* 0x000fc600078e020a */
[----:B------:R-:W2:Y:S04]  /*14930*/  LDL.64 R74, [R1+0x3d8] ;  /* 0x0003d800014a7983 */ /* 0x000ea80000100a00 */
[----:B---3--:R-:W3:Y:S01]  /*14940*/  LDL.64 R78, [R1+0x630] ;  /* 0x00063000014e7983 */ /* 0x008ee20000100a00 */
[----:B-----5:R-:W-:-:S03]  /*14950*/  IMAD.WIDE R2, R0, 0x2, R16 ;  /* 0x0000000200027825 */ /* 0x020fc600078e0210 */
[----:B------:R-:W5:Y:S04]  /*14960*/  LDL.64 R16, [R1+0x438] ;  /* 0x0004380001107983 */ /* 0x000f680000100a00 */
[----:B------:R1:W3:Y:S01]  /*14970*/  LDG.E.U16 R23, desc[UR60][R2.64] ;  /* 0x0000003c02177981 */ /* 0x0002e2000c1e1500 */
[----:B0-----:R-:W-:-:S03]  /*14980*/  IMAD.WIDE R4, R0, 0x2, R18 ;  /* 0x0000000200047825 */ /* 0x001fc600078e0212 */
[----:B------:R-:W5:Y:S04]  /*14990*/  LDL.64 R18, [R1+0x458] ;  /* 0x0004580001127983 */ /* 0x000f680000100a00 */
[----:B------:R-:W3:Y:S01]  /*149a0*/  LDG.E.U16 R216, desc[UR60][R4.64] ;  /* 0x0000003c04d87981 */ /* 0x000ee2000c1e1500 */
[----:B-1----:R-:W-:-:S03]  /*149b0*/  IMAD.WIDE R2, R0, 0x2, R12 ;  /* 0x0000000200027825 */ /* 0x002fc600078e020c */
[----:B------:R-:W3:Y:S01]  /*149c0*/  LDL.64 R12, [R1+0x3a8] ;  /* 0x0003a800010c7983 */ /* 0x000ee20000100a00 */
[----:B------:R-:W-:-:S03]  /*149d0*/  IMAD.WIDE R6, R0, 0x2, R28 ;  /* 0x0000000200067825 */ /* 0x000fc600078e021c */
[----:B------:R-:W3:Y:S04]  /*149e0*/  LDL.64 R28, [R1+0x628] ;  /* 0x00062800011c7983 */ /* 0x000ee80000100a00 */
[----:B------:R4:W3:Y:S02]  /*149f0*/  LDG.E.U16 R22, desc[UR60][R6.64] ;  /* 0x0000003c06167981 */ /* 0x0008e4000c1e1500 */
[C---:B----4-:R-:W-:Y:S02]  /*14a00*/  IMAD.WIDE R6, R0.reuse, 0x2, R26 ;  /* 0x0000000200067825 */ /* 0x050fe400078e021a */
[----:B------:R-:W4:Y:S02]  /*14a10*/  LDL.64 R26, [R1+0x648] ;  /* 0x00064800011a7983 */ /* 0x000f240000100a00 */
[----:B--2---:R-:W-:-:S02]  /*14a20*/  IMAD.WIDE R4, R0, 0x2, R20 ;  /* 0x0000000200047825 */ /* 0x004fc400078e0214 */
[----:B------:R-:W2:Y:S04]  /*14a30*/  LDG.E.U16 R20, desc[UR60][R2.64] ;  /* 0x0000003c02147981 */ /* 0x000ea8000c1e1500 */
[----:B------:R5:W2:Y:S02]  /*14a40*/  LDG.E.U16 R21, desc[UR60][R4.64] ;  /* 0x0000003c04157981 */ /* 0x000aa4000c1e1500 */
[----:B-----5:R-:W-:Y:S02]  /*14a50*/  IMAD.WIDE R4, R0, 0x2, R18 ;  /* 0x0000000200047825 */ /* 0x020fe400078e0212 */
[----:B------:R0:W5:Y:S01]  /*14a60*/  LDG.E.U16 R19, desc[UR60][R6.64] ;  /* 0x0000003c06137981 */ /* 0x000162000c1e1500 */
[----:B---3--:R-:W-:Y:S01]  /*14a70*/  MOV R13, R81 ;  /* 0x00000051000d7202 */ /* 0x008fe20000000f00 */
[----:B------:R-:W-:-:S02]  /*14a80*/  IMAD R12, R10, 0x2, R14 ;  /* 0x000000020a0c7824 */ /* 0x000fc400078e020e */
[----:B------:R-:W3:Y:S02]  /*14a90*/  LDL.64 R80, [R1+0x608] ;  /* 0x0006080001507983 */ /* 0x000ee40000100a00 */
[C---:B0-----:R-:W-:Y:S02]  /*14aa0*/  IMAD.WIDE R6, R0.reuse, 0x2, R12 ;  /* 0x0000000200067825 */ /* 0x041fe400078e020c */
[----:B------:R0:W-:Y:S02]  /*14ab0*/  STL [R1+0x3a8], R12 ;  /* 0x0003a80c01007387 */ /* 0x0001e40000100800 */
[C---:B------:R-:W-:Y:S02]  /*14ac0*/  IMAD.WIDE R2, R0.reuse, 0x2, R16 ;  /* 0x0000000200027825 */ /* 0x040fe400078e0210 */
[----:B------:R-:W5:Y:S04]  /*14ad0*/  LDG.E.U16 R18, desc[UR60][R4.64] ;  /* 0x0000003c04127981 */ /* 0x000f68000c1e1500 */
[----:B------:R-:W5:Y:S04]  /*14ae0*/  LDG.E.U16 R17, desc[UR60][R2.64] ;  /* 0x0000003c02117981 */ /* 0x000f68000c1e1500 */
[----:B0-----:R4:W5:Y:S04]  /*14af0*/  LDG.E.U16 R12, desc[UR60][R6.64] ;  /* 0x0000003c060c7981 */ /* 0x001968000c1e1500 */
[----:B------:R-:W2:Y:S01]  /*14b00*/  LDL.64 R246, [R1+0x5a8] ;  /* 0x0005a80001f67983 */ /* 0x000ea20000100a00 */
[----:B----4-:R-:W-:-:S03]  /*14b10*/  IMAD.WIDE R6, R0, 0x2, R26 ;  /* 0x0000000200067825 */ /* 0x010fc600078e021a */
[----:B------:R-:W4:Y:S04]  /*14b20*/  LDL.64 R26, [R1+0x5c8] ;  /* 0x0005c800011a7983 */ /* 0x000f280000100a00 */
[----:B------:R0:W5:Y:S04]  /*14b30*/  LDG.E.U16 R30, desc[UR60][R6.64] ;  /* 0x0000003c061e7981 */ /* 0x000168000c1e1500 */
[----:B------:R-:W0:Y:S01]  /*14b40*/  LDL.64 R6, [R1+0x610] ;  /* 0x0006100001067983 */ /* 0x000e220000100a00 */
[----:B------:R-:W-:-:S03]  /*14b50*/  IMAD.WIDE R4, R0, 0x2, R76 ;  /* 0x0000000200047825 */ /* 0x000fc600078e024c */
[----:B------:R-:W2:Y:S01]  /*14b60*/  LDL.64 R76, [R1+0x5f0] ;  /* 0x0005f000014c7983 */ /* 0x000ea20000100a00 */
[----:B------:R-:W-:-:S03]  /*14b70*/  IMAD.WIDE R2, R0, 0x2, R82 ;  /* 0x0000000200027825 */ /* 0x000fc600078e0252 */
[----:B------:R-:W5:Y:S04]  /*14b80*/  LDG.E.U16 R15, desc[UR60][R4.64] ;  /* 0x0000003c040f7981 */ /* 0x000f68000c1e1500 */
[----:B------:R1:W5:Y:S01]  /*14b90*/  LDG.E.U16 R16, desc[UR60][R2.64] ;  /* 0x0000003c02107981 */ /* 0x000362000c1e1500 */
[----:B0-----:R-:W-:-:S05]  /*14ba0*/  IMAD.WIDE R6, R0, 0x2, R6 ;  /* 0x0000000200067825 */ /* 0x001fca00078e0206 */
[----:B------:R-:W5:Y:S04]  /*14bb0*/  LDG.E.U16 R82, desc[UR60][R6.64] ;  /* 0x0000003c06527981 */ /* 0x000f68000c1e1500 */
[----:B------:R-:W5:Y:S01]  /*14bc0*/  LDL.64 R6, [R1+0x5e8] ;  /* 0x0005e80001067983 */ /* 0x000f620000100a00 */
[----:B-1----:R-:W-:-:S03]  /*14bd0*/  IMAD.WIDE R2, R0, 0x2, R74 ;  /* 0x0000000200027825 */ /* 0x002fc600078e024a */
[----:B------:R-:W5:Y:S04]  /*14be0*/  LDL.64 R74, [R1+0x5d0] ;  /* 0x0005d000014a7983 */ /* 0x000f680000100a00 */
[----:B------:R0:W5:Y:S01]  /*14bf0*/  LDG.E.U16 R13, desc[UR60][R2.64] ;  /* 0x0000003c020d7981 */ /* 0x000162000c1e1500 */
[----:B------:R-:W-:-:S03]  /*14c00*/  IMAD.WIDE R4, R0, 0x2, R78 ;  /* 0x0000000200047825 */ /* 0x000fc600078e024e */
[----:B------:R-:W5:Y:S04]  /*14c10*/  LDL.64 R78, [R1+0x590] ;  /* 0x00059000014e7983 */ /* 0x000f680000100a00 */
[----:B------:R3:W5:Y:S01]  /*14c20*/  LDG.E.U16 R83, desc[UR60][R4.64] ;  /* 0x0000003c04537981 */ /* 0x000762000c1e1500 */
[----:B0-----:R-:W-:-:S05]  /*14c30*/  IMAD.WIDE R2, R0, 0x2, R28 ;  /* 0x0000000200027825 */ /* 0x001fca00078e021c */
[----:B------:R2:W5:Y:S01]  /*14c40*/  LDG.E.U16 R29, desc[UR60][R2.64] ;  /* 0x0000003c021d7981 */ /* 0x000562000c1e1500 */
[----:B---3--:R-:W-:-:S05]  /*14c50*/  IMAD.WIDE R4, R0, 0x2, R80 ;  /* 0x0000000200047825 */ /* 0x008fca00078e0250 */
[----:B------:R-:W3:Y:S01]  /*14c60*/  LDG.E.U16 R28, desc[UR60][R4.64] ;  /* 0x0000003c041c7981 */ /* 0x000ee2000c1e1500 */
[----:B--2---:R-:W-:-:S03]  /*14c70*/  IMAD.WIDE R2, R0, 0x2, R76 ;  /* 0x0000000200027825 */ /* 0x004fc600078e024c */
[----:B------:R-:W2:Y:S04]  /*14c80*/  LDL.64 R76, [R1+0x568] ;  /* 0x00056800014c7983 */ /* 0x000ea80000100a00 */
[----:B------:R4:W3:Y:S02]  /*14c90*/  LDG.E.U16 R81, desc[UR60][R2.64] ;  /* 0x0000003c02517981 */ /* 0x0008e4000c1e1500 */
[----:B----4-:R-:W-:-:S05]  /*14ca0*/  IMAD.WIDE R2, R0, 0x2, R26 ;  /* 0x0000000200027825 */ /* 0x010fca00078e021a */
[----:B------:R0:W4:Y:S01]  /*14cb0*/  LDG.E.U16 R26, desc[UR60][R2.64] ;  /* 0x0000003c021a7981 */ /* 0x000122000c1e1500 */
[----:B-----5:R-:W-:-:S05]  /*14cc0*/  IMAD.WIDE R6, R0, 0x2, R6 ;  /* 0x0000000200067825 */ /* 0x020fca00078e0206 */
[----:B------:R-:W5:Y:S04]  /*14cd0*/  LDG.E.U16 R27, desc[UR60][R6.64] ;  /* 0x0000003c061b7981 */ /* 0x000f68000c1e1500 */
[----:B------:R-:W2:Y:S01]  /*14ce0*/  LDL.64 R6, [R1+0x5b0] ;  /* 0x0005b00001067983 */ /* 0x000ea20000100a00 */
[----:B------:R-:W-:-:S03]  /*14cf0*/  IMAD.WIDE R4, R0, 0x2, R74 ;  /* 0x0000000200047825 */ /* 0x000fc600078e024a */
[----:B------:R-:W3:Y:S01]  /*14d00*/  LDL.64 R74, [R1+0x530] ;  /* 0x00053000014a7983 */ /* 0x000ee20000100a00 */
[----:B0-----:R-:W-:-:S03]  /*14d10*/  IMAD.WIDE R2, R0, 0x2, R78 ;  /* 0x0000000200027825 */ /* 0x001fc600078e024e */
[----:B------:R0:W4:Y:S04]  /*14d20*/  LDG.E.U16 R80, desc[UR60][R4.64] ;  /* 0x0000003c04507981 */ /* 0x000128000c1e1500 */
[----:B------:R1:W5:Y:S01]  /*14d30*/  LDG.E.U16 R78, desc[UR60][R2.64] ;  /* 0x0000003c024e7981 */ /* 0x000362000c1e1500 */
[----:B0-----:R-:W-:-:S03]  /*14d40*/  IMAD.WIDE R4, R0, 0x2, R246 ;  /* 0x0000000200047825 */ /* 0x001fc600078e02f6 */
[----:B------:R-:W4:Y:S04]  /*14d50*/  LDL.64 R246, [R1+0x508] ;  /* 0x0005080001f67983 */ /* 0x000f280000100a00 */
[----:B------:R0:W5:Y:S04]  /*14d60*/  LDG.E.U16 R73, desc[UR60][R4.64] ;  /* 0x0000003c04497981 */ /* 0x000168000c1e1500 */
[----:B------:R-:W0:Y:S01]  /*14d70*/  LDL.64 R4, [R1+0x570] ;  /* 0x0005700001047983 */ /* 0x000e220000100a00 */
[----:B--2---:R-:W-:-:S05]  /*14d80*/  IMAD.WIDE R6, R0, 0x2, R6 ;  /* 0x0000000200067825 */ /* 0x004fca00078e0206 */
[----:B------:R2:W5:Y:S04]  /*14d90*/  LDG.E.U16 R79, desc[UR60][R6.64] ;  /* 0x0000003c064f7981 */ /* 0x000568000c1e1500 */
[----:B------:R-:W2:Y:S01]  /*14da0*/  LDL.64 R6, [R1+0x588] ;  /* 0x0005880001067983 */ /* 0x000ea20000100a00 */
[----:B-1----:R-:W-:-:S05]  /*14db0*/  IMAD.WIDE R2, R0, 0x2, R76 ;  /* 0x0000000200027825 */ /* 0x002fca00078e024c */
[----:B------:R-:W5:Y:S01]  /*14dc0*/  LDG.E.U16 R11, desc[UR60][R2.64] ;  /* 0x0000003c020b7981 */ /* 0x000f62000c1e1500 */
[----:B0-----:R-:W-:-:S05]  /*14dd0*/  IMAD.WIDE R4, R0, 0x2, R4 ;  /* 0x0000000200047825 */ /* 0x001fca00078e0204 */
[----:B------:R0:W5:Y:S04]  /*14de0*/  LDG.E.U16 R77, desc[UR60][R4.64] ;  /* 0x0000003c044d7981 */ /* 0x000168000c1e1500 */
[----:B------:R-:W0:Y:S01]  /*14df0*/  LDL.64 R4, [R1+0x548] ;  /* 0x0005480001047983 */ /* 0x000e220000100a00 */
[----:B--2---:R-:W-:-:S05]  /*14e00*/  IMAD.WIDE R6, R0, 0x2, R6 ;  /* 0x0000000200067825 */ /* 0x004fca00078e0206 */
[----:B------:R1:W2:Y:S04]  /*14e10*/  LDG.E.U16 R240, desc[UR60][R6.64] ;  /* 0x0000003c06f07981 */ /* 0x0002a8000c1e1500 */
[----:B------:R-:W1:Y:S01]  /*14e20*/  LDL.64 R6, [R1+0x550] ;  /* 0x0005500001067983 */ /* 0x000e620000100a00 */
[----:B0-----:R-:W-:-:S05]  /*14e30*/  IMAD.WIDE R4, R0, 0x2, R4 ;  /* 0x0000000200047825 */ /* 0x001fca00078e0204 */
[----:B------:R0:W2:Y:S04]  /*14e40*/  LDG.E.U16 R237, desc[UR60][R4.64] ;  /* 0x0000003c04ed7981 */ /* 0x0000a8000c1e1500 */
[----:B------:R-:W0:Y:S01]  /*14e50*/  LDL.64 R4, [R1+0x510] ;  /* 0x0005100001047983 */ /* 0x000e220000100a00 */
[----:B-1----:R-:W-:-:S05]  /*14e60*/  IMAD.WIDE R6, R0, 0x2, R6 ;  /* 0x0000000200067825 */ /* 0x002fca00078e0206 */
[----:B------:R1:W2:Y:S04]  /*14e70*/  LDG.E.U16 R76, desc[UR60][R6.64] ;  /* 0x0000003c064c7981 */ /* 0x0002a8000c1e1500 */
[----:B------:R-:W1:Y:S01]  /*14e80*/  LDL.64 R6, [R1+0x528] ;  /* 0x0005280001067983 */ /* 0x000e620000100a00 */
[----:B---3--:R-:W-:-:S05]  /*14e90*/  IMAD.WIDE R2, R0, 0x2, R74 ;  /* 0x0000000200027825 */ /* 0x008fca00078e024a */
[----:B------:R4:W3:Y:S01]  /*14ea0*/  LDG.E.U16 R75, desc[UR60][R2.64] ;  /* 0x0000003c024b7981 */ /* 0x0008e2000c1e1500 */
[----:B0-----:R-:W-:-:S05]  /*14eb0*/  IMAD.WIDE R4, R0, 0x2, R4 ;  /* 0x0000000200047825 */ /* 0x001fca00078e0204 */
[----:B------:R0:W3:Y:S04]  /*14ec0*/  LDG.E.U16 R74, desc[UR60][R4.64] ;  /* 0x0000003c044a7981 */ /* 0x0000e8000c1e1500 */
[----:B------:R-:W0:Y:S01]  /*14ed0*/  LDL.64 R4, [R1+0x4e8] ;  /* 0x0004e80001047983 */ /* 0x000e220000100a00 */
[----:B-1----:R-:W-:-:S05]  /*14ee0*/  IMAD.WIDE R6, R0, 0x2, R6 ;  /* 0x0000000200067825 */ /* 0x002fca00078e0206 */
[----:B------:R1:W3:Y:S04]  /*14ef0*/  LDG.E.U16 R242, desc[UR60][R6.64] ;  /* 0x0000003c06f27981 */ /* 0x0002e8000c1e1500 */
[----:B------:R-:W1:Y:S01]  /*14f00*/  LDL.64 R6, [R1+0x4f0] ;  /* 0x0004f00001067983 */ /* 0x000e620000100a00 */
[----:B----4-:R-:W-:-:S03]  /*14f10*/  IMAD.WIDE R2, R0, 0x2, R246 ;  /* 0x0000000200027825 */ /* 0x010fc600078e02f6 */
[----:B------:R-:W4:Y:S04]  /*14f20*/  LDL.64 R246, [R1+0x470] ;  /* 0x0004700001f67983 */ /* 0x000f280000100a00 */
[----:B------:R2:W3:Y:S04]  /*14f30*/  LDG.E.U16 R8, desc[UR60][R2.64] ;  /* 0x0000003c02087981 */ /* 0x0004e8000c1e1500 */
[----:B------:R-:W2:Y:S01]  /*14f40*/  LDL.64 R2, [R1+0x4d0] ;  /* 0x0004d00001027983 */ /* 0x000ea20000100a00 */
[----:B0-----:R-:W-:-:S03]  /*14f50*/  IMAD.WIDE R4, R0, 0x2, R4 ;  /* 0x0000000200047825 */ /* 0x001fc600078e0204 */
[----:B-----5:R0:W-:Y:S04]  /*14f60*/  STL [R1+0x240], R73 ;  /* 0x0002404901007387 */ /* 0x0201e80000100800 */
[----:B------:R5:W3:Y:S04]  /*14f70*/  LDG.E.U16 R250, desc[UR60][R4.64] ;  /* 0x0000003c04fa7981 */ /* 0x000ae8000c1e1500 */
[----:B------:R-:W5:Y:S01]  /*14f80*/  LDL.64 R4, [R1+0x4b0] ;  /* 0x0004b00001047983 */ /* 0x000f620000100a00 */
[----:B-1----:R-:W-:-:S05]  /*14f90*/  IMAD.WIDE R6, R0, 0x2, R6 ;  /* 0x0000000200067825 */ /* 0x002fca00078e0206 */
[----:B0-----:R0:W3:Y:S04]  /*14fa0*/  LDG.E.U16 R73, desc[UR60][R6.64] ;  /* 0x0000003c06497981 */ /* 0x0010e8000c1e1500 */
[----:B------:R-:W0:Y:S01]  /*14fb0*/  LDL.64 R6, [R1+0x4c8] ;  /* 0x0004c80001067983 */ /* 0x000e220000100a00 */
[----:B--2---:R-:W-:-:S03]  /*14fc0*/  IMAD.WIDE R2, R0, 0x2, R2 ;  /* 0x0000000200027825 */ /* 0x004fc600078e0202 */
[----:B------:R1:W-:Y:S04]  /*14fd0*/  STL [R1+0x23c], R240 ;  /* 0x00023cf001007387 */ /* 0x0003e80000100800 */
[----:B------:R2:W3:Y:S04]  /*14fe0*/  LDG.E.U16 R252, desc[UR60][R2.64] ;  /* 0x0000003c02fc7981 */ /* 0x0004e8000c1e1500 */
[----:B------:R-:W2:Y:S01]  /*14ff0*/  LDL.64 R2, [R1+0x4a8] ;  /* 0x0004a80001027983 */ /* 0x000ea20000100a00 */
[----:B-----5:R-:W-:-:S03]  /*15000*/  IMAD.WIDE R4, R0, 0x2, R4 ;  /* 0x0000000200047825 */ /* 0x020fc600078e0204 */
[----:B------:R5:W-:Y:S04]  /*15010*/  STL [R1+0x238], R11 ;  /* 0x0002380b01007387 */ /* 0x000be80000100800 */
[----:B------:R-:W3:Y:S04]  /*15020*/  LDG.E.U16 R249, desc[UR60][R4.64] ;  /* 0x0000003c04f97981 */ /* 0x000ee8000c1e1500 */
[----:B------:R-:W3:Y:S01]  /*15030*/  LDL.64 R4, [R1+0x488] ;  /* 0x0004880001047983 */ /* 0x000ee20000100a00 */
[----:B0-----:R-:W-:-:S05]  /*15040*/  IMAD.WIDE R6, R0, 0x2, R6 ;  /* 0x0000000200067825 */ /* 0x001fca00078e0206 */
[----:B-1----:R-:W3:Y:S04]  /*15050*/  LDG.E.U16 R240, desc[UR60][R6.64] ;  /* 0x0000003c06f07981 */ /* 0x002ee8000c1e1500 */
[----:B------:R-:W3:Y:S01]  /*15060*/  LDL.64 R6, [R1+0x490] ;  /* 0x0004900001067983 */ /* 0x000ee20000100a00 */
[----:B--2---:R-:W-:-:S03]  /*15070*/  IMAD.WIDE R2, R0, 0x2, R2 ;  /* 0x0000000200027825 */ /* 0x004fc600078e0202 */
[----:B------:R0:W-:Y:S04]  /*15080*/  STL [R1+0x234], R237 ;  /* 0x000234ed01007387 */ /* 0x0001e80000100800 */
[----:B-----5:R4:W2:Y:S02]  /*15090*/  LDG.E.U16 R11, desc[UR60][R2.64] ;  /* 0x0000003c020b7981 */ /* 0x0208a4000c1e1500 */
[----:B----4-:R-:W-:-:S04]  /*150a0*/  IMAD.WIDE R2, R0, 0x2, R246 ;  /* 0x0000000200027825 */ /* 0x010fc800078e02f6 */
[C---:B---3--:R-:W-:Y:S01]  /*150b0*/  IMAD.WIDE R4, R0.reuse, 0x2, R4 ;  /* 0x0000000200047825 */ /* 0x048fe200078e0204 */
[----:B------:R-:W3:Y:S04]  /*150c0*/  LDG.E.U16 R246, desc[UR60][R2.64] ;  /* 0x0000003c02f67981 */ /* 0x000ee8000c1e1500 */
[----:B0-----:R0:W4:Y:S04]  /*150d0*/  LDG.E.U16 R237, desc[UR60][R4.64] ;  /* 0x0000003c04ed7981 */ /* 0x001128000c1e1500 */
[----:B------:R-:W0:Y:S01]  /*150e0*/  LDL.64 R4, [R1+0x450] ;  /* 0x0004500001047983 */ /* 0x000e220000100a00 */
[----:B------:R-:W-:-:S05]  /*150f0*/  IMAD.WIDE R6, R0, 0x2, R6 ;  /* 0x0000000200067825 */ /* 0x000fca00078e0206 */
[----:B------:R1:W5:Y:S04]  /*15100*/  LDG.E.U16 R247, desc[UR60][R6.64] ;  /* 0x0000003c06f77981 */ /* 0x000368000c1e1500 */
[----:B------:R-:W1:Y:S04]  /*15110*/  LDL.64 R6, [R1+0x468] ;  /* 0x0004680001067983 */ /* 0x000e680000100a00 */
[----:B------:R2:W-:Y:S04]  /*15120*/  STL [R1+0x230], R242 ;  /* 0x000230f201007387 */ /* 0x0005e80000100800 */
[----:B------:R-:W3:Y:S04]  /*15130*/  LDL.64 R2, [R1+0x448] ;  /* 0x0004480001027983 */ /* 0x000ee80000100a00 */
[----:B------:R4:W-:Y:S01]  /*15140*/  STL [R1+0x22c], R8 ;  /* 0x00022c0801007387 */ /* 0x0009e20000100800 */
[----:B0-----:R-:W-:-:S05]  /*15150*/  IMAD.WIDE R4, R0, 0x2, R4 ;  /* 0x0000000200047825 */ /* 0x001fca00078e0204 */
[----:B--2---:R0:W2:Y:S04]  /*15160*/  LDG.E.U16 R242, desc[UR60][R4.64] ;  /* 0x0000003c04f27981 */ /* 0x0040a8000c1e1500 */
[----:B------:R-:W0:Y:S01]  /*15170*/  LDL.64 R4, [R1+0x428] ;  /* 0x0004280001047983 */ /* 0x000e220000100a00 */
[----:B-1----:R-:W-:-:S05]  /*15180*/  IMAD.WIDE R6, R0, 0x2, R6 ;  /* 0x0000000200067825 */ /* 0x002fca00078e0206 */
[----:B----4-:R1:W4:Y:S01]  /*15190*/  LDG.E.U16 R8, desc[UR60][R6.64] ;  /* 0x0000003c06087981 */ /* 0x010322000c1e1500 */
[----:B---3--:R-:W-:-:S03]  /*151a0*/  IMAD.WIDE R2, R0, 0x2, R2 ;  /* 0x0000000200027825 */ /* 0x008fc600078e0202 */
[----:B------:R-:W1:Y:S04]  /*151b0*/  LDL.64 R6, [R1+0x430] ;  /* 0x0004300001067983 */ /* 0x000e680000100a00 */
[----:B------:R3:W-:Y:S04]  /*151c0*/  STL [R1+0x228], R250 ;  /* 0x000228fa01007387 */ /* 0x0007e80000100800 */
[----:B---3--:R3:W5:Y:S04]  /*151d0*/  LDG.E.U16 R250, desc[UR60][R2.64] ;  /* 0x0000003c02fa7981 */ /* 0x008768000c1e1500 */
[----:B------:R-:W3:Y:S01]  /*151e0*/  LDL.64 R2, [R1+0x410] ;  /* 0x0004100001027983 */ /* 0x000ee20000100a00 */
[----:B0-----:R-:W-:-:S03]  /*151f0*/  IMAD.WIDE R4, R0, 0x2, R4 ;  /* 0x0000000200047825 */ /* 0x001fc600078e0204 */
[----:B------:R0:W-:Y:S01]  /*15200*/  STL [R1+0x224], R240 ;  /* 0x000224f001007387 */ /* 0x0001e20000100800 */
[----:B-1----:R-:W-:-:S05]  /*15210*/  IMAD.WIDE R6, R0, 0x2, R6 ;  /* 0x0000000200067825 */ /* 0x002fca00078e0206 */
[----:B0-----:R0:W2:Y:S04]  /*15220*/  LDG.E.U16 R240, desc[UR60][R6.64] ;  /* 0x0000003c06f07981 */ /* 0x0010a8000c1e1500 */
[----:B------:R-:W0:Y:S04]  /*15230*/  LDL.64 R6, [R1+0x408] ;  /* 0x0004080001067983 */ /* 0x000e280000100a00 */
[----:B------:R1:W-:Y:S01]  /*15240*/  STL [R1+0x220], R11 ;  /* 0x0002200b01007387 */ /* 0x0003e20000100800 */
[----:B---3--:R-:W-:-:S03]  /*15250*/  IMAD.WIDE R2, R0, 0x2, R2 ;  /* 0x0000000200027825 */ /* 0x008fc600078e0202 */
[----:B-1----:R1:W3:Y:S04]  /*15260*/  LDG.E.U16 R11, desc[UR60][R4.64] ;  /* 0x0000003c040b7981 */ /* 0x0022e8000c1e1500 */
[----:B------:R-:W1:Y:S04]  /*15270*/  LDL.64 R4, [R1+0x3f0] ;  /* 0x0003f00001047983 */ /* 0x000e680000100a00 */
[----:B------:R4:W-:Y:S04]  /*15280*/  STL [R1+0x21c], R237 ;  /* 0x00021ced01007387 */ /* 0x0009e80000100800 */
[----:B----4-:R4:W2:Y:S04]  /*15290*/  LDG.E.U16 R237, desc[UR60][R2.64] ;  /* 0x0000003c02ed7981 */ /* 0x0108a8000c1e1500 */
[----:B------:R-:W4:Y:S01]  /*152a0*/  LDL.64 R2, [R1+0x3e8] ;  /* 0x0003e80001027983 */ /* 0x000f220000100a00 */
[----:B------:R-:W-:-:S03]  /*152b0*/  LEA R10, R234, R10, 0x1 ;  /* 0x0000000aea0a7211 */ /* 0x000fc600078e08ff */
[----:B------:R5:W-:Y:S01]  /*152c0*/  STL [R1+0x218], R8 ;  /* 0x0002180801007387 */ /* 0x000be20000100800 */
[----:B0-----:R-:W-:-:S05]  /*152d0*/  IMAD.WIDE R6, R0, 0x2, R6 ;  /* 0x0000000200067825 */ /* 0x001fca00078e0206 */
[----:B-----5:R0:W5:Y:S04]  /*152e0*/  LDG.E.U16 R8, desc[UR60][R6.64] ;  /* 0x0000003c06087981 */ /* 0x020168000c1e1500 */
[----:B------:R-:W0:Y:S01]  /*152f0*/  LDL.64 R6, [R1+0x3d0] ;  /* 0x0003d00001067983 */ /* 0x000e220000100a00 */
[----:B-1----:R-:W-:-:S05]  /*15300*/  IMAD.WIDE R4, R0, 0x2, R4 ;  /* 0x0000000200047825 */ /* 0x002fca00078e0204 */
[----:B------:R-:W5:Y:S04]  /*15310*/  LDG.E.U16 R234, desc[UR60][R4.64] ;  /* 0x0000003c04ea7981 */ /* 0x000f68000c1e1500 */
[----:B------:R-:W2:Y:S04]  /*15320*/  LDL.64 R4, [R1+0x3c8] ;  /* 0x0003c80001047983 */ /* 0x000ea80000100a00 */
[----:B------:R1:W-:Y:S01]  /*15330*/  STL [R1+0x214], R250 ;  /* 0x000214fa01007387 */ /* 0x0003e20000100800 */
[----:B----4-:R-:W-:-:S05]  /*15340*/  IMAD.WIDE R2, R0, 0x2, R2 ;  /* 0x0000000200027825 */ /* 0x010fca00078e0202 */
[----:B-1----:R1:W4:Y:S04]  /*15350*/  LDG.E.U16 R250, desc[UR60][R2.64] ;  /* 0x0000003c02fa7981 */ /* 0x002328000c1e1500 */
[----:B------:R-:W3:Y:S04]  /*15360*/  LDL.64 R2, [R1+0x3a0] ;  /* 0x0003a00001027983 */ /* 0x000ee80000100a00 */
[----:B---3--:R-:W1:Y:S01]  /*15370*/  LDL.64 R2, [R1+0x3a0] ;  /* 0x0003a00001027983 */ /* 0x008e620000100a00 */
[----:B0-----:R-:W-:-:S04]  /*15380*/  IMAD.WIDE R6, R0, 0x2, R6 ;  /* 0x0000000200067825 */ /* 0x001fc800078e0206 */
[----:B-1----:R-:W-:-:S05]  /*15390*/  IMAD R2, R10, 0x2, R14 ;  /* 0x000000020a027824 */ /* 0x002fca00078e020e */
[----:B------:R-:W-:Y:S01]  /*153a0*/  STL [R1+0x3a0], R2 ;  /* 0x0003a00201007387 */ /* 0x000fe20000100800 */
[----:B------:R-:W-:-:S03]  /*153b0*/  MOV R10, R2 ;  /* 0x00000002000a7202 */ /* 0x000fc60000000f00 */
[----:B------:R0:W-:Y:S02]  /*153c0*/  STL [R1+0x210], R11 ;  /* 0x0002100b01007387 */ /* 0x0001e40000100800 */
[----:B0-----:R-:W-:Y:S02]  /*153d0*/  IMAD.MOV.U32 R11, RZ, RZ, R3 ;  /* 0x000000ffff0b7224 */ /* 0x001fe400078e0003 */
[----:B--2---:R-:W-:Y:S01]  /*153e0*/  IMAD.WIDE R2, R0, 0x2, R4 ;  /* 0x0000000200027825 */ /* 0x004fe200078e0204 */
[----:B------:R-:W-:-:S03]  /*153f0*/  SHF.L.U32 R4, R244, 0x9, RZ ;  /* 0x00000009f4047819 */ /* 0x000fc600000006ff */
[----:B------:R-:W-:Y:S01]  /*15400*/  IMAD.WIDE R10, R0, 0x2, R10 ;  /* 0x00000002000a7825 */ /* 0x000fe200078e020a */
[----:B------:R-:W-:Y:S01]  /*15410*/  LOP3.LUT R4, R230, 0x8000, R4, 0xf8, !PT ;  /* 0x00008000e6047812 */ /* 0x000fe200078ef804 */
[----:B------:R0:W2:Y:S04]  /*15420*/  LDG.E.U16 R244, desc[UR60][R2.64] ;  /* 0x0000003c02f47981 */ /* 0x0000a8000c1e1500 */
[----:B------:R1:W3:Y:S04]  /*15430*/  LDG.E.U16 R230, desc[UR60][R6.64] ;  /* 0x0000003c06e67981 */ /* 0x0002e8000c1e1500 */
[----:B------:R5:W4:Y:S01]  /*15440*/  LDG.E.U16 R14, desc[UR60][R10.64] ;  /* 0x0000003c0a0e7981 */ /* 0x000b22000c1e1500 */
[C---:B0-----:R-:W-:Y:S01]  /*15450*/  IMAD.IADD R2, R4.reuse, 0x1, R9 ;  /* 0x0000000104027824 */ /* 0x041fe200078e0209 */
[----:B------:R-:W-:Y:S01]  /*15460*/  BAR.SYNC.DEFER_BLOCKING 0x0 ;  /* 0x0000000000007b1d */ /* 0x000fe20000010000 */
[----:B------:R-:W-:-:S07]  /*15470*/  LOP3.LUT R3, R4, 0x20, RZ, 0x3c, !PT ;  /* 0x0000002004037812 */ /* 0x000fce00078e3cff */
[----:B-1----:R-:W0:Y:S01]  /*15480*/  LDC R7, c[0x0][0x238] ;  /* 0x00008e00ff077b82 */ /* 0x002e220000000800 */
[----:B------:R1:W-:Y:S04]  /*15490*/  STS.U16 [R2+0x20000], R198 ;  /* 0x020000c602007388 */ /* 0x0003e80000000400 */
[----:B-1----:R-:W5:Y:S04]  /*154a0*/  LDL.LU R198, [R1+0xebc] ;  /* 0x000ebc0001c67983 */ /* 0x002f680000300800 */
[----:B------:R1:W-:Y:S04]  /*154b0*/  STS.U16 [R2+0x20400], R152 ;  /* 0x0204009802007388 */ /* 0x0003e80000000400 */
[----:B------:R1:W-:Y:S04]  /*154c0*/  STS.U16 [R2+0x20800], R153 ;  /* 0x0208009902007388 */ /* 0x0003e80000000400 */
[----:B------:R1:W-:Y:S04]  /*154d0*/  STS.U16 [R2+0x20c00], R154 ;  /* 0x020c009a02007388 */ /* 0x0003e80000000400 */
[----:B-1----:R-:W2:Y:S04]  /*154e0*/  LDL.LU R152, [R1+0xeb8] ;  /* 0x000eb80001987983 */ /* 0x002ea80000300800 */
[----:B------:R-:W3:Y:S04]  /*154f0*/  LDL.LU R153, [R1+0xeb4] ;  /* 0x000eb40001997983 */ /* 0x000ee80000300800 */
[----:B------:R-:W0:Y:S04]  /*15500*/  LDL.LU R154, [R1+0xeb0] ;  /* 0x000eb000019a7983 */ /* 0x000e280000300800 */
[----:B------:R1:W-:Y:S04]  /*15510*/  STS.U16 [R2+0x21000], R155 ;  /* 0x0210009b02007388 */ /* 0x0003e80000000400 */
[----:B------:R1:W-:Y:S04]  /*15520*/  STS.U16 [R2+0x21400], R156 ;  /* 0x0214009c02007388 */ /* 0x0003e80000000400 */
[----:B------:R1:W-:Y:S04]  /*15530*/  STS.U16 [R2+0x21800], R157 ;  /* 0x0218009d02007388 */ /* 0x0003e80000000400 */
[----:B-1----:R-:W4:Y:S04]  /*15540*/  LDL.LU R155, [R1+0xeac] ;  /* 0x000eac00019b7983 */ /* 0x002f280000300800 */
[----:B------:R-:W3:Y:S04]  /*15550*/  LDL.LU R156, [R1+0xea8] ;  /* 0x000ea800019c7983 */ /* 0x000ee80000300800 */
[----:B------:R-:W3:Y:S04]  /*15560*/  LDL.LU R157, [R1+0xea4] ;  /* 0x000ea400019d7983 */ /* 0x000ee80000300800 */
[----:B------:R1:W-:Y:S04]  /*15570*/  STS.U16 [R2+0x21c00], R158 ;  /* 0x021c009e02007388 */ /* 0x0003e80000000400 */
[----:B------:R1:W-:Y:S04]  /*15580*/  STS.U16 [R2+0x22000], R159 ;  /* 0x0220009f02007388 */ /* 0x0003e80000000400 */
[----:B-1----:R-:W2:Y:S04]  /*15590*/  LDL.LU R158, [R1+0xea0] ;  /* 0x000ea000019e7983 */ /* 0x002ea80000300800 */
[----:B------:R-:W3:Y:S04]  /*155a0*/  LDL.LU R159, [R1+0xe9c] ;  /* 0x000e9c00019f7983 */ /* 0x000ee80000300800 */
[----:B------:R1:W-:Y:S04]  /*155b0*/  STS.U16 [R2+0x22400], R160 ;  /* 0x022400a002007388 */ /* 0x0003e80000000400 */
[----:B------:R1:W-:Y:S04]  /*155c0*/  STS.U16 [R2+0x22800], R161 ;  /* 0x022800a102007388 */ /* 0x0003e80000000400 */
[----:B------:R1:W-:Y:S04]  /*155d0*/  STS.U16 [R2+0x22c00], R162 ;  /* 0x022c00a202007388 */ /* 0x0003e80000000400 */
[----:B-1----:R-:W3:Y:S04]  /*155e0*/  LDL.LU R160, [R1+0xe98] ;  /* 0x000e980001a07983 */ /* 0x002ee80000300800 */
[----:B------:R-:W3:Y:S04]  /*155f0*/  LDL.LU R161, [R1+0xe94] ;  /* 0x000e940001a17983 */ /* 0x000ee80000300800 */
        /* <DEDUP_REMOVED lines=9> */
[----:B-1----:R-:W3:Y:S04]  /*15690*/  LDL.LU R166, [R1+0xe80] ;  /* 0x000e800001a67983 */ /* 0x002ee80000300800 */
        /* <DEDUP_REMOVED lines=43> */
[----:B-----5:R-:W5:Y:S04]  /*15950*/  LDL.LU R188, [R1+0xe28] ;  /* 0x000e280001bc7983 */ /* 0x020f680000300800 */
[----:B------:R-:W5:Y:S04]  /*15960*/  LDL.LU R189, [R1+0xe24] ;  /* 0x000e240001bd7983 */ /* 0x000f680000300800 */
[----:B------:R1:W-:Y:S04]  /*15970*/  STS.U16 [R2+0x31c00], R190 ;  /* 0x031c00be02007388 */ /* 0x0003e80000000400 */
[----:B------:R0:W-:Y:S04]  /*15980*/  STS.U16 [R2+0x32000], R191 ;  /* 0x032000bf02007388 */ /* 0x0001e80000000400 */
[----:B-1----:R-:W5:Y:S04]  /*15990*/  LDL.LU R190, [R1+0xe20] ;  /* 0x000e200001be7983 */ /* 0x002f680000300800 */
[----:B0-----:R-:W5:Y:S04]  /*159a0*/  LDL.LU R191, [R1+0xe1c] ;  /* 0x000e1c0001bf7983 */ /* 0x001f680000300800 */
[----:B------:R0:W-:Y:S04]  /*159b0*/  STS.U16 [R2+0x32400], R192 ;  /* 0x032400c002007388 */ /* 0x0001e80000000400 */
[----:B------:R1:W-:Y:S01]  /*159c0*/  STS.U16 [R2+0x32800], R193 ;  /* 0x032800c102007388 */ /* 0x0003e20000000400 */
[----:B------:R-:W-:-:S03]  /*159d0*/  IADD3 R3, R9, R3, RZ ;  /* 0x0000000309037210 */ /* 0x000fc60007ffe0ff */
[----:B------:R4:W-:Y:S04]  /*159e0*/  STS.U16 [R2+0x32c00], R194 ;  /* 0x032c00c202007388 */ /* 0x0009e80000000400 */
[----:B0-----:R-:W5:Y:S04]  /*159f0*/  LDL.LU R192, [R1+0xe18] ;  /* 0x000e180001c07983 */ /* 0x001f680000300800 */
[----:B-1----:R-:W5:Y:S04]  /*15a00*/  LDL.LU R193, [R1+0xe14] ;  /* 0x000e140001c17983 */ /* 0x002f680000300800 */
[----:B----4-:R-:W4:Y:S04]  /*15a10*/  LDL.LU R194, [R1+0xe10] ;  /* 0x000e100001c27983 */ /* 0x010f280000300800 */
[----:B------:R0:W-:Y:S04]  /*15a20*/  STS.U16 [R2+0x33000], R195 ;  /* 0x033000c302007388 */ /* 0x0001e80000000400 */
[----:B------:R1:W-:Y:S04]  /*15a30*/  STS.U16 [R2+0x33400], R196 ;  /* 0x033400c402007388 */ /* 0x0003e80000000400 */
[----:B------:R2:W-:Y:S04]  /*15a40*/  STS.U16 [R2+0x33800], R197 ;  /* 0x033800c502007388 */ /* 0x0005e80000000400 */
[----:B0-----:R-:W4:Y:S04]  /*15a50*/  LDL.LU R195, [R1+0xe0c] ;  /* 0x000e0c0001c37983 */ /* 0x001f280000300800 */
[----:B-1----:R-:W4:Y:S04]  /*15a60*/  LDL.LU R196, [R1+0xe08] ;  /* 0x000e080001c47983 */ /* 0x002f280000300800 */
        /* <DEDUP_REMOVED lines=17> */
[----:B--2---:R-:W2:Y:S04]  /*15b80*/  LDL.LU R197, [R1+0xe04] ;  /* 0x000e040001c57983 */ /* 0x004ea80000300800 */
[----:B------:R0:W-:Y:S04]  /*15b90*/  STS.U16 [R3+0x20500], R198 ;  /* 0x020500c603007388 */ /* 0x0001e80000000400 */
[----:B------:R1:W-:Y:S04]  /*15ba0*/  STS.U16 [R3+0x20900], R199 ;  /* 0x020900c703007388 */ /* 0x0003e80000000400 */
[----:B0-----:R-:W2:Y:S04]  /*15bb0*/  LDL.LU R198, [R1+0xe00] ;  /* 0x000e000001c67983 */ /* 0x001ea80000300800 */
[----:B-1----:R-:W2:Y:S04]  /*15bc0*/  LDL.LU R199, [R1+0xdfc] ;  /* 0x000dfc0001c77983 */ /* 0x002ea80000300800 */
[----:B------:R0:W-:Y:S04]  /*15bd0*/  STS.U16 [R3+0x20d00], R200 ;  /* 0x020d00c803007388 */ /* 0x0001e80000000400 */
[----:B------:R1:W-:Y:S04]  /*15be0*/  STS.U16 [R3+0x21100], R201 ;  /* 0x021100c903007388 */ /* 0x0003e80000000400 */
[----:B------:R1:W-:Y:S04]  /*15bf0*/  STS.U16 [R3+0x21500], R202 ;  /* 0x021500ca03007388 */ /* 0x0003e80000000400 */
[----:B0-----:R-:W2:Y:S04]  /*15c00*/  LDL.LU R200, [R1+0xdf8] ;  /* 0x000df80001c87983 */ /* 0x001ea80000300800 */
[----:B-1----:R-:W2:Y:S04]  /*15c10*/  LDL.LU R201, [R1+0xdf4] ;  /* 0x000df40001c97983 */ /* 0x002ea80000300800 */
[----:B------:R-:W2:Y:S04]  /*15c20*/  LDL.LU R202, [R1+0xdf0] ;  /* 0x000df00001ca7983 */ /* 0x000ea80000300800 */
        /* <DEDUP_REMOVED lines=23> */
[----:B0-----:R-:W2:Y:S04]  /*15da0*/  LDL.LU R214, [R1+0xdc0] ;  /* 0x000dc00001d67983 */ /* 0x001ea80000300800 */
[----:B------:R0:W-:Y:S04]  /*15db0*/  STS.U16 [R3+0x24900], R215 ;  /* 0x024900d703007388 */ /* 0x0001e80000000400 */
[----:B0-----:R-:W2:Y:S04]  /*15dc0*/  LDL.LU R215, [R1+0xdbc] ;  /* 0x000dbc0001d77983 */ /* 0x001ea80000300800 */
[----:B------:R0:W-:Y:S04]  /*15dd0*/  STS.U16 [R3+0x24d00], R24 ;  /* 0x024d001803007388 */ /* 0x0001e80000000400 */
[----:B------:R1:W-:Y:S04]  /*15de0*/  STS.U16 [R3+0x25100], R25 ;  /* 0x0251001903007388 */ /* 0x0003e80000000400 */
[----:B0-----:R-:W2:Y:S04]  /*15df0*/  LDL.LU R24, [R1+0xdb8] ;  /* 0x000db80001187983 */ /* 0x001ea80000300800 */
[----:B-1----:R-:W2:Y:S01]  /*15e00*/  LDL.LU R25, [R1+0xdb4] ;  /* 0x000db40001197983 */ /* 0x002ea20000300800 */
[----:B------:R-:W-:-:S03]  /*15e10*/  FMUL R5, R154, R7 ;  /* 0x000000079a057220 */ /* 0x000fc60000400000 */
        /* <DEDUP_REMOVED lines=43> */
[----:B------:R0:W-:Y:S01]  /*160d0*/  STS.U16 [R3+0x37d00], R13 ;  /* 0x037d000d03007388 */ /* 0x0001e20000000400 */
[-C--:B------:R-:W-:Y:S01]  /*160e0*/  FMUL R6, R158, R7.reuse ;  /* 0x000000079e067220 */ /* 0x080fe20000400000 */
[-C--:B0-----:R-:W-:Y:S01]  /*160f0*/  FMUL R3, R155, R7.reuse ;  /* 0x000000079b037220 */ /* 0x081fe20000400000 */
[-C--:B---3--:R-:W-:Y:S01]  /*16100*/  FMUL R10, R170, R7.reuse ;  /* 0x00000007aa0a7220 */ /* 0x088fe20000400000 */
[----:B------:R-:W-:Y:S01]  /*16110*/  FMUL R11, R152, R7 ;  /* 0x00000007980b7220 */ /* 0x000fe20000400000 */
[----:B------:R-:W-:Y:S01]  /*16120*/  LOP3.LUT R2, R4, 0x40, RZ, 0x3c, !PT ;  /* 0x0000004004027812 */ /* 0x000fe200078e3cff */
[----:B------:R-:W3:Y:S01]  /*16130*/  LDL.LU R13, [R1+0x394] ;  /* 0x00039400010d7983 */ /* 0x000ee20000300800 */
[----:B------:R-:W-:Y:S01]  /*16140*/  FMNMX R3, R5, R3, !PT ;  /* 0x0000000305037209 */ /* 0x000fe20007800000 */
[----:B------:R-:W-:-:S03]  /*16150*/  FMUL R5, R159, R7 ;  /* 0x000000079f057220 */ /* 0x000fc60000400000 */
        /* <DEDUP_REMOVED lines=12> */
[----:B------:R-:W-:-:S04]  /*16220*/  FMNMX R3, R10, R3, !PT ;  /* 0x000000030a037209 */ /* 0x000fc80007800000 */
[----:B------:R-:W-:Y:S01]  /*16230*/  FMNMX R3, R6, R3, !PT ;  /* 0x0000000306037209 */ /* 0x000fe20007800000 */
[-C--:B------:R-:W-:Y:S01]  /*16240*/  FMUL R6, R153, R7.reuse ;  /* 0x0000000799067220 */ /* 0x080fe20000400000 */
[----:B------:R-:W-:Y:S02]  /*16250*/  FMUL R10, R156, R7 ;  /* 0x000000079c0a7220 */ /* 0x000fe40000400000 */
[----:B------:R-:W-:Y:S01]  /*16260*/  FMNMX R3, R5, R3, !PT ;  /* 0x0000000305037209 */ /* 0x000fe20007800000 */
[-C--:B------:R-:W-:Y:S01]  /*16270*/  FMUL R5, R175, R7.reuse ;  /* 0x00000007af057220 */ /* 0x080fe20000400000 */
[----:B------:R-:W-:Y:S01]  /*16280*/  FMNMX R6, R11, R6, !PT ;  /* 0x000000060b067209 */ /* 0x000fe20007800000 */
[----:B------:R-:W-:-:S03]  /*16290*/  FMUL R11, R178, R7 ;  /* 0x00000007b20b7220 */ /* 0x000fc60000400000 */
[----:B------:R-:W-:Y:S02]  /*162a0*/  FMNMX R3, R5, R3, !PT ;  /* 0x0000000305037209 */ /* 0x000fe40007800000 */
[----:B------:R-:W-:Y:S01]  /*162b0*/  FMNMX R5, R10, R6, !PT ;  /* 0x000000060a057209 */ /* 0x000fe20007800000 */
[-C--:B------:R-:W-:Y:S01]  /*162c0*/  FMUL R6, R157, R7.reuse ;  /* 0x000000079d067220 */ /* 0x080fe20000400000 */
[----:B------:R-:W-:Y:S01]  /*162d0*/  FMUL R10, R179, R7 ;  /* 0x00000007b30a7220 */ /* 0x000fe20000400000 */
[----:B------:R-:W-:Y:S01]  /*162e0*/  FMNMX R3, R11, R3, !PT ;  /* 0x000000030b037209 */ /* 0x000fe20007800000 */
[----:B------:R-:W-:Y:S02]  /*162f0*/  FMUL R11, R160, R7 ;  /* 0x00000007a00b7220 */ /* 0x000fe40000400000 */
[----:B------:R-:W-:Y:S01]  /*16300*/  FMNMX R5, R6, R5, !PT ;  /* 0x0000000506057209 */ /* 0x000fe20007800000 */
[----:B------:R-:W-:Y:S01]  /*16310*/  FMUL R6, R182, R7 ;  /* 0x00000007b6067220 */ /* 0x000fe20000400000 */
        /* <DEDUP_REMOVED lines=15> */
[----:B-----5:R-:W-:Y:S01]  /*16410*/  FMUL R11, R190, R7 ;  /* 0x00000007be0b7220 */ /* 0x020fe20000400000 */
[----:B------:R-:W-:Y:S01]  /*16420*/  FMNMX R3, R6, R3, !PT ;  /* 0x0000000306037209 */ /* 0x000fe20007800000 */
[----:B------:R-:W-:Y:S01]  /*16430*/  FMUL R6, R169, R7 ;  /* 0x00000007a9067220 */ /* 0x000fe20000400000 */
[----:B------:R-:W-:Y:S01]  /*16440*/  FMNMX R5, R10, R5, !PT ;  /* 0x000000050a057209 */ /* 0x000fe20007800000 */
[----:B------:R-:W-:Y:S01]  /*16450*/  FMUL R10, R191, R7 ;  /* 0x00000007bf0a7220 */ /* 0x000fe20000400000 */
[----:B------:R-:W-:Y:S01]  /*16460*/  FMNMX R3, R11, R3, !PT ;  /* 0x000000030b037209 */ /* 0x000fe20007800000 */
[----:B------:R-:W-:Y:S01]  /*16470*/  FMUL R11, R172, R7 ;  /* 0x00000007ac0b7220 */ /* 0x000fe20000400000 */
[----:B------:R-:W-:Y:S01]  /*16480*/  FMNMX R5, R6, R5, !PT ;  /* 0x0000000506057209 */ /* 0x000fe20007800000 */
[----:B----4-:R-:W-:Y:S01]  /*16490*/  FMUL R6, R194, R7 ;  /* 0x00000007c2067220 */ /* 0x010fe20000400000 */
[----:B------:R-:W-:Y:S01]  /*164a0*/  FMNMX R3, R10, R3, !PT ;  /* 0x000000030a037209 */ /* 0x000fe20007800000 */
[----:B------:R-:W-:Y:S01]  /*164b0*/  FMUL R10, R173, R7 ;  /* 0x00000007ad0a7220 */ /* 0x000fe20000400000 */
[----:B------:R-:W-:Y:S01]  /*164c0*/  FMNMX R5, R11, R5, !PT ;  /* 0x000000050b057209 */ /* 0x000fe20007800000 */
[----:B------:R-:W-:Y:S01]  /*164d0*/  FMUL R11, R195, R7 ;  /* 0x00000007c30b7220 */ /* 0x000fe20000400000 */
[----:B------:R-:W-:Y:S01]  /*164e0*/  FMNMX R3, R6, R3, !PT ;  /* 0x0000000306037209 */ /* 0x000fe20007800000 */
[----:B------:R-:W-:Y:S01]  /*164f0*/  FMUL R6, R176, R7 ;  /* 0x00000007b0067220 */ /* 0x000fe20000400000 */
[----:B------:R-:W-:Y:S01]  /*16500*/  FMNMX R5, R10, R5, !PT ;  /* 0x000000050a057209 */ /* 0x000fe20007800000 */
[----:B--2---:R-:W-:Y:S01]  /*16510*/  FMUL R10, R198, R7 ;  /* 0x00000007c60a7220 */ /* 0x004fe20000400000 */
        /* <DEDUP_REMOVED lines=34> */
[----:B------:R-:W-:-:S02]  /*16740*/  FMNMX R5, R10, R5, !PT ;  /* 0x000000050a057209 */ /* 0x000fc40007800000 */
[----:B------:R-:W-:Y:S01]  /*16750*/  FMNMX R3, R11, R3, !PT ;  /* 0x000000030b037209 */ /* 0x000fe20007800000 */
[----:B------:R-:W-:Y:S01]  /*16760*/  FMUL R11, R196, R7 ;  /* 0x00000007c40b7220 */ /* 0x000fe20000400000 */
[----:B------:R-:W-:Y:S01]  /*16770*/  FMNMX R5, R6, R5, !PT ;  /* 0x0000000506057209 */ /* 0x000fe20007800000 */
[-C--:B------:R-:W-:Y:S01]  /*16780*/  FMUL R10, R215, R7.reuse ;  /* 0x00000007d70a7220 */ /* 0x080fe20000400000 */
[----:B------:R-:W-:Y:S02]  /*16790*/  FMUL R6, R197, R7 ;  /* 0x00000007c5067220 */ /* 0x000fe40000400000 */
[----:B------:R-:W-:Y:S02]  /*167a0*/  FMNMX R5, R11, R5, !PT ;  /* 0x000000050b057209 */ /* 0x000fe40007800000 */
[----:B------:R-:W-:Y:S01]  /*167b0*/  FMNMX R3, R10, R3, !PT ;  /* 0x000000030a037209 */ /* 0x000fe20007800000 */
[----:B------:R-:W-:Y:S01]  /*167c0*/  FMUL R10, R200, R7 ;  /* 0x00000007c80a7220 */ /* 0x000fe20000400000 */
        /* <DEDUP_REMOVED lines=15> */
[----:B------:R-:W-:-:S05]  /*168c0*/  FMNMX R5, R10, R5, !PT ;  /* 0x000000050a057209 */ /* 0x000fca0007800000 */
[----:B------:R-:W0:Y:S01]  /*168d0*/  SHFL.BFLY PT, R10, R5, 0x2, 0x1f ;  /* 0x0c401f00050a7f89 */ /* 0x000e2200000e0000 */
[----:B------:R-:W-:-:S05]  /*168e0*/  IMAD.IADD R2, R9, 0x1, R2 ;  /* 0x0000000109027824 */ /* 0x000fca00078e0202 */
        /* <DEDUP_REMOVED lines=64> */
[----:B------:R-:W-:-:S02]  /*16cf0*/  LOP3.LUT R4, R4, 0x60, RZ, 0x3c, !PT ;  /* 0x0000006004047812 */ /* 0x000fc400078e3cff */
[----:B0-----:R-:W-:Y:S02]  /*16d00*/  FMNMX R2, R5, R10, !PT ;  /* 0x0000000a05027209 */ /* 0x001fe40007800000 */
[----:B------:R-:W2:Y:S04]  /*16d10*/  LDL.LU R10, [R1+0x398] ;  /* 0x00039800010a7983 */ /* 0x000ea80000300800 */
[----:B------:R-:W4:Y:S04]  /*16d20*/  LDL.LU R224, [R1+0x240] ;  /* 0x0002400001e07983 */ /* 0x000f280000300800 */
[----:B------:R-:W5:Y:S04]  /*16d30*/  LDL.LU R233, [R1+0x23c] ;  /* 0x00023c0001e97983 */ /* 0x000f680000300800 */
[----:B------:R-:W3:Y:S01]  /*16d40*/  LDL.LU R225, [R1+0x238] ;  /* 0x0002380001e17983 */ /* 0x000ee20000300800 */
[----:B------:R-:W-:-:S03]  /*16d50*/  IADD3 R4, R9, R4, RZ ;  /* 0x0000000409047210 */ /* 0x000fc60007ffe0ff */
[----:B------:R-:W2:Y:S04]  /*16d60*/  LDL.LU R226, [R1+0x234] ;  /* 0x0002340001e27983 */ /* 0x000ea80000300800 */
[----:B------:R-:W2:Y:S04]  /*16d70*/  LDL.LU R227, [R1+0x230] ;  /* 0x0002300001e37983 */ /* 0x000ea80000300800 */
[----:B------:R-:W2:Y:S04]  /*16d80*/  LDL.LU R228, [R1+0x22c] ;  /* 0x00022c0001e47983 */ /* 0x000ea80000300800 */
[----:B------:R-:W2:Y:S04]  /*16d90*/  LDL.LU R232, [R1+0x228] ;  /* 0x0002280001e87983 */ /* 0x000ea80000300800 */
[----:B------:R-:W2:Y:S04]  /*16da0*/  LDL.LU R229, [R1+0x224] ;  /* 0x0002240001e57983 */ /* 0x000ea80000300800 */
[----:B------:R-:W2:Y:S01]  /*16db0*/  LDL.LU R231, [R1+0x220] ;  /* 0x0002200001e77983 */ /* 0x000ea20000300800 */
[----:B------:R-:W-:-:S03]  /*16dc0*/  IMAD.MOV.U32 R248, RZ, RZ, R25 ;  /* 0x000000fffff87224 */ /* 0x000fc600078e0019 */
[----:B------:R-:W2:Y:S01]  /*16dd0*/  LDL.LU R239, [R1+0x21c] ;  /* 0x00021c0001ef7983 */ /* 0x000ea20000300800 */
[----:B------:R-:W-:-:S03]  /*16de0*/  MOV R251, R24 ;  /* 0x0000001800fb7202 */ /* 0x000fc60000000f00 */
[----:B------:R-:W2:Y:S04]  /*16df0*/  LDL.LU R241, [R1+0x218] ;  /* 0x0002180001f17983 */ /* 0x000ea80000300800 */
[----:B------:R-:W-:Y:S04]  /*16e00*/  STS.U16 [R4+0x20300], R14 ;  /* 0x0203000e04007388 */ /* 0x000fe80000000400 */
[----:B------:R-:W-:Y:S04]  /*16e10*/  STS.U16 [R4+0x20700], R72 ;  /* 0x0207004804007388 */ /* 0x000fe80000000400 */
[----:B------:R-:W-:Y:S04]  /*16e20*/  STS.U16 [R4+0x20b00], R71 ;  /* 0x020b004704007388 */ /* 0x000fe80000000400 */
[----:B------:R-:W-:Y:S04]  /*16e30*/  STS.U16 [R4+0x20f00], R70 ;  /* 0x020f004604007388 */ /* 0x000fe80000000400 */
[----:B------:R-:W-:Y:S04]  /*16e40*/  STS.U16 [R4+0x21300], R69 ;  /* 0x0213004504007388 */ /* 0x000fe80000000400 */
[----:B------:R-:W-:Y:S04]  /*16e50*/  STS.U16 [R4+0x21700], R68 ;  /* 0x0217004404007388 */ /* 0x000fe80000000400 */
[----:B------:R-:W-:Y:S04]  /*16e60*/  STS.U16 [R4+0x21b00], R67 ;  /* 0x021b004304007388 */ /* 0x000fe80000000400 */
[----:B------:R-:W2:Y:S04]  /*16e70*/  LDL.LU R243, [R1+0x214] ;  /* 0x0002140001f37983 */ /* 0x000ea80000300800 */
[----:B------:R-:W-:Y:S04]  /*16e80*/  STS.U16 [R4+0x21f00], R66 ;  /* 0x021f004204007388 */ /* 0x000fe80000000400 */
[----:B------:R-:W2:Y:S04]  /*16e90*/  LDL.LU R245, [R1+0x210] ;  /* 0x0002100001f57983 */ /* 0x000ea80000300800 */
[----:B------:R-:W-:Y:S04]  /*16ea0*/  STS.U16 [R4+0x33b00], R27 ;  /* 0x033b001b04007388 */ /* 0x000fe80000000400 */
[----:B------:R0:W-:Y:S04]  /*16eb0*/  STS.U16 [R4+0x33f00], R26 ;  /* 0x033f001a04007388 */ /* 0x0001e80000000400 */
[----:B------:R-:W2:Y:S04]  /*16ec0*/  LDL.LU.64 R24, [R1] ;  /* 0x0000000001187983 */ /* 0x000ea80000300a00 */
[----:B------:R-:W-:Y:S04]  /*16ed0*/  STS.U16 [R4+0x33300], R29 ;  /* 0x0333001d04007388 */ /* 0x000fe80000000400 */
[----:B------:R1:W-:Y:S04]  /*16ee0*/  STS.U16 [R4+0x33700], R28 ;  /* 0x0337001c04007388 */ /* 0x0003e80000000400 */
[----:B0-----:R-:W2:Y:S04]  /*16ef0*/  LDL.LU.64 R26, [R1+0x8] ;  /* 0x00000800011a7983 */ /* 0x001ea80000300a00 */
[----:B------:R-:W-:Y:S04]  /*16f00*/  STS.U16 [R4+0x32b00], R31 ;  /* 0x032b001f04007388 */ /* 0x000fe80000000400 */
[----:B------:R0:W-:Y:S04]  /*16f10*/  STS.U16 [R4+0x32f00], R30 ;  /* 0x032f001e04007388 */ /* 0x0001e80000000400 */
[----:B-1----:R-:W2:Y:S04]  /*16f20*/  LDL.LU.64 R28, [R1+0x10] ;  /* 0x00001000011c7983 */ /* 0x002ea80000300a00 */
        /* <DEDUP_REMOVED lines=51> */
[----:B-1----:R-:W2:Y:S04]  /*17260*/  LDL.LU.64 R64, [R1+0xa0] ;  /* 0x0000a00001407983 */ /* 0x002ea80000300a00 */
[----:B------:R-:W2:Y:S04]  /*17270*/  LDL.LU.64 R66, [R1+0xa8] ;  /* 0x0000a80001427983 */ /* 0x000ea80000300a00 */
        /* <DEDUP_REMOVED lines=42> */
[----:B------:R-:W0:Y:S04]  /*17520*/  SHFL.BFLY PT, R12, R3, 0x2, 0x1f ;  /* 0x0c401f00030c7f89 */ /* 0x000e2800000e0000 */
[----:B------:R-:W-:Y:S01]  /*17530*/  SHFL.BFLY PT, R5, R2, 0x1, 0x1f ;  /* 0x0c201f0002057f89 */ /* 0x000fe200000e0000 */
[----:B0-----:R-:W-:-:S05]  /*17540*/  FMNMX R3, R3, R12, !PT ;  /* 0x0000000c03037209 */ /* 0x001fca0007800000 */
[----:B------:R-:W0:Y:S04]  /*17550*/  SHFL.BFLY PT, R11, R3, 0x1, 0x1f ;  /* 0x0c201f00030b7f89 */ /* 0x000e2800000e0000 */
[----:B----4-:R-:W-:Y:S04]  /*17560*/  STS.U16 [R4+0x34300], R224 ;  /* 0x034300e004007388 */ /* 0x010fe80000000400 */
[----:B-----5:R-:W-:Y:S04]  /*17570*/  STS.U16 [R4+0x34700], R233 ;  /* 0x034700e904007388 */ /* 0x020fe80000000400 */
[----:B---3--:R-:W-:Y:S04]  /*17580*/  STS.U16 [R4+0x34b00], R225 ;  /* 0x034b00e104007388 */ /* 0x008fe80000000400 */
[----:B--2---:R-:W-:Y:S04]  /*17590*/  STS.U16 [R4+0x34f00], R226 ;  /* 0x034f00e204007388 */ /* 0x004fe80000000400 */
        /* <DEDUP_REMOVED lines=12> */
[----:B------:R2:W-:Y:S06]  /*17660*/  MEMBAR.ALL.CTA ;  /* 0x0000000000007992 */ /* 0x0005ec0000008000 */
[----:B--2---:R-:W2:Y:S01]  /*17670*/  FENCE.VIEW.ASYNC.S ;  /* 0x00000000000073c6 */ /* 0x004ea20000000000 */
[----:B0-----:R-:W-:-:S02]  /*17680*/  FMNMX R6, R3, R11, !PT ;  /* 0x0000000b03067209 */ /* 0x001fc40007800000 */
[----:B------:R-:W-:Y:S01]  /*17690*/  FMNMX R5, R2, R5, !PT ;  /* 0x0000000502057209 */ /* 0x000fe20007800000 */
[----:B------:R-:W-:Y:S01]  /*176a0*/  UIADD3.64 UR12, UR10, 0x2, URZ ;  /* 0x000000020a0c7897 */ /* 0x000fe2000fffe03f */
[----:B------:R-:W-:Y:S01]  /*176b0*/  FMNMX R6, R6, R13, !PT ;  /* 0x0000000d06067209 */ /* 0x000fe20007800000 */
[----:B-1----:R-:W3:Y:S01]  /*176c0*/  LDL.LU R8, [R1+0xdb0] ;  /* 0x000db00001087983 */ /* 0x002ee20000300800 */
[----:B------:R-:W-:-:S03]  /*176d0*/  FMNMX R5, R5, R10, !PT ;  /* 0x0000000a05057209 */ /* 0x000fc60007800000 */
[----:B------:R-:W-:Y:S02]  /*176e0*/  FADD R3, -R6, R13 ;  /* 0x0000000d06037221 */ /* 0x000fe40000000100 */
[----:B------:R-:W-:Y:S01]  /*176f0*/  FADD R2, -R5, R10 ;  /* 0x0000000a05027221 */ /* 0x000fe20000000100 */
[-CC-:B------:R-:W-:Y:S01]  /*17700*/  FFMA R154, R154, R7.reuse, -R6.reuse ;  /* 0x000000079a9a7223 */ /* 0x180fe20000000806 */
[-CC-:B------:R-:W-:Y:S01]  /*17710*/  FFMA R155, R155, R7.reuse, -R6.reuse ;  /* 0x000000079b9b7223 */ /* 0x180fe20000000806 */
[-CC-:B------:R-:W-:Y:S01]  /*17720*/  FFMA R158, R158, R7.reuse, -R6.reuse ;  /* 0x000000079e9e7223 */ /* 0x180fe20000000806 */
[-C--:B------:R-:W-:Y:S01]  /*17730*/  FFMA R159, R159, R7.reuse, -R6 ;  /* 0x000000079f9f7223 */ /* 0x080fe20000000806 */
[----:B------:R-:W-:Y:S01]  /*17740*/  FMUL R3, R3, 1.4426950216293334961 ;  /* 0x3fb8aa3b03037820 */ /* 0x000fe20000400000 */
[-CC-:B------:R-:W-:Y:S01]  /*17750*/  FFMA R152, R152, R7.reuse, -R5.reuse ;  /* 0x0000000798987223 */ /* 0x180fe20000000805 */
[-CC-:B------:R-:W-:Y:S01]  /*17760*/  FFMA R153, R153, R7.reuse, -R5.reuse ;  /* 0x0000000799997223 */ /* 0x180fe20000000805 */
[-CC-:B------:R-:W-:Y:S01]  /*17770*/  FFMA R156, R156, R7.reuse, -R5.reuse ;  /* 0x000000079c9c7223 */ /* 0x180fe20000000805 */
[----:B------:R-:W-:Y:S01]  /*17780*/  FFMA R157, R157, R7, -R5 ;  /* 0x000000079d9d7223 */ /* 0x000fe20000000805 */
[----:B------:R-:W-:Y:S01]  /*17790*/  FMUL R2, R2, 1.4426950216293334961 ;  /* 0x3fb8aa3b02027820 */ /* 0x000fe20000400000 */
        /* <DEDUP_REMOVED lines=8> */
[----:B------:R-:W0:Y:S08]  /*17820*/  MUFU.EX2 R3, R3 ;  /* 0x0000000300037308 */ /* 0x000e300000000800 */
[----:B------:R-:W1:Y:S08]  /*17830*/  MUFU.EX2 R2, R2 ;  /* 0x0000000200027308 */ /* 0x000e700000000800 */
[----:B------:R-:W-:Y:S08]  /*17840*/  MUFU.EX2 R238, R154 ;  /* 0x0000009a00ee7308 */ /* 0x000ff00000000800 */
[----:B------:R-:W4:Y:S08]  /*17850*/  MUFU.EX2 R237, R155 ;  /* 0x0000009b00ed7308 */ /* 0x000f300000000800 */
[----:B------:R-:W-:Y:S08]  /*17860*/  MUFU.EX2 R236, R158 ;  /* 0x0000009e00ec7308 */ /* 0x000ff00000000800 */
[----:B------:R-:W-:Y:S08]  /*17870*/  MUFU.EX2 R235, R159 ;  /* 0x0000009f00eb7308 */ /* 0x000ff00000000800 */
[----:B------:R-:W-:Y:S08]  /*17880*/  MUFU.EX2 R234, R152 ;  /* 0x0000009800ea7308 */ /* 0x000ff00000000800 */
[----:B------:R-:W5:Y:S08]  /*17890*/  MUFU.EX2 R233, R153 ;  /* 0x0000009900e97308 */ /* 0x000f700000000800 */
[----:B------:R-:W-:Y:S08]  /*178a0*/  MUFU.EX2 R232, R156 ;  /* 0x0000009c00e87308 */ /* 0x000ff00000000800 */
[----:B------:R-:W5:Y:S01]  /*178b0*/  MUFU.EX2 R231, R157 ;  /* 0x0000009d00e77308 */ /* 0x000f620000000800 */
[-C--:B0-----:R-:W-:Y:S01]  /*178c0*/  FMUL R26, R26, R3.reuse ;  /* 0x000000031a1a7220 */ /* 0x081fe20000400000 */
[-C--:B------:R-:W-:Y:S01]  /*178d0*/  FMUL R27, R27, R3.reuse ;  /* 0x000000031b1b7220 */ /* 0x080fe20000400000 */
        /* <DEDUP_REMOVED lines=50> */
[-C--:B-1----:R-:W-:Y:S01]  /*17c00*/  FMUL R24, R24, R2.reuse ;  /* 0x0000000218187220 */ /* 0x082fe20000400000 */
        /* <DEDUP_REMOVED lines=43> */
[----:B------:R-:W-:Y:S01]  /*17ec0*/  FMUL R151, R151, R3 ;  /* 0x0000000397977220 */ /* 0x000fe20000400000 */
        /* <DEDUP_REMOVED lines=31> */
[----:B----4-:R-:W-:-:S02]  /*180c0*/  F2FP.BF16.F32.PACK_AB R221, R237, R238 ;  /* 0x000000eeeddd723e */ /* 0x010fc400000010ff */
[----:B-----5:R-:W-:Y:S02]  /*180d0*/  F2FP.BF16.F32.PACK_AB R220, R233, R234 ;  /* 0x000000eae9dc723e */ /* 0x020fe400000010ff */
[----:B------:R-:W-:Y:S02]  /*180e0*/  F2FP.BF16.F32.PACK_AB R222, R231, R232 ;  /* 0x000000e8e7de723e */ /* 0x000fe400000010ff */
[----:B------:R-:W-:Y:S01]  /*180f0*/  F2FP.BF16.F32.PACK_AB R223, R235, R236 ;  /* 0x000000ecebdf723e */ /* 0x000fe200000010ff */
[----:B--2---:R-:W-:Y:S06]  /*18100*/  BAR.SYNC.DEFER_BLOCKING 0x0 ;  /* 0x0000000000007b1d */ /* 0x004fec0000010000 */
[----:B------:R-:W-:-:S06]  /*18110*/  WARPGROUP.ARRIVE ;  /* 0x00000000000079c5 */ /* 0x000fcc0000000000 */
[----:B------:R-:W-:Y:S01]  /*18120*/  HGMMA.64x256x16.F32.BF16 R24, R220, gdesc[UR4], R24, gsb0 ;  /* 0x03e00004dc187df0 */ /* 0x000fe20008001818 */
[-CC-:B------:R-:W-:Y:S01]  /*18130*/  FFMA R162, R162, R7.reuse, -R6.reuse ;  /* 0x00000007a2a27223 */ /* 0x180fe20000000806 */
[-CC-:B------:R-:W-:Y:S01]  /*18140*/  FFMA R163, R163, R7.reuse, -R6.reuse ;  /* 0x00000007a3a37223 */ /* 0x180fe20000000806 */
[-CC-:B------:R-:W-:Y:S01]  /*18150*/  FFMA R166, R166, R7.reuse, -R6.reuse ;  /* 0x00000007a6a67223 */ /* 0x180fe20000000806 */
[-CC-:B------:R-:W-:Y:S01]  /*18160*/  FFMA R160, R160, R7.reuse, -R5.reuse ;  /* 0x00000007a0a07223 */ /* 0x180fe20000000805 */
[-CC-:B------:R-:W-:Y:S01]  /*18170*/  FFMA R161, R161, R7.reuse, -R5.reuse ;  /* 0x00000007a1a17223 */ /* 0x180fe20000000805 */
[-CC-:B------:R-:W-:Y:S01]  /*18180*/  FFMA R164, R164, R7.reuse, -R5.reuse ;  /* 0x00000007a4a47223 */ /* 0x180fe20000000805 */
[-C--:B------:R-:W-:Y:S01]  /*18190*/  FFMA R165, R165, R7.reuse, -R5 ;  /* 0x00000007a5a57223 */ /* 0x080fe20000000805 */
        /* <DEDUP_REMOVED lines=9> */
[----:B------:R-:W-:Y:S08]  /*18230*/  MUFU.EX2 R230, R162 ;  /* 0x000000a200e67308 */ /* 0x000ff00000000800 */
[----:B------:R-:W-:Y:S08]  /*18240*/  MUFU.EX2 R229, R163 ;  /* 0x000000a300e57308 */ /* 0x000ff00000000800 */
[----:B------:R-:W-:Y:S08]  /*18250*/  MUFU.EX2 R228, R166 ;  /* 0x000000a600e47308 */ /* 0x000ff00000000800 */
[----:B------:R-:W-:Y:S08]  /*18260*/  MUFU.EX2 R227, R160 ;  /* 0x000000a000e37308 */ /* 0x000ff00000000800 */
[----:B------:R-:W0:Y:S08]  /*18270*/  MUFU.EX2 R226, R161 ;  /* 0x000000a100e27308 */ /* 0x000e300000000800 */
[----:B------:R-:W-:Y:S08]  /*18280*/  MUFU.EX2 R225, R164 ;  /* 0x000000a400e17308 */ /* 0x000ff00000000800 */
[----:B------:R-:W1:Y:S08]  /*18290*/  MUFU.EX2 R224, R165 ;  /* 0x000000a500e07308 */ /* 0x000e700000000800 */
[----:B------:R-:W2:Y:S01]  /*182a0*/  MUFU.EX2 R23, R167 ;  /* 0x000000a700177308 */ /* 0x000ea20000000800 */
[----:B0-----:R-:W-:-:S02]  /*182b0*/  F2FP.BF16.F32.PACK_AB R216, R226, R227 ;  /* 0x000000e3e2d8723e */ /* 0x001fc400000010ff */
[----:B------:R-:W-:Y:S02]  /*182c0*/  F2FP.BF16.F32.PACK_AB R217, R229, R230 ;  /* 0x000000e6e5d9723e */ /* 0x000fe400000010ff */
[----:B-1----:R-:W-:Y:S02]  /*182d0*/  F2FP.BF16.F32.PACK_AB R218, R224, R225 ;  /* 0x000000e1e0da723e */ /* 0x002fe400000010ff */
[----:B--2---:R-:W-:Y:S01]  /*182e0*/  F2FP.BF16.F32.PACK_AB R219, R23, R228 ;  /* 0x000000e417db723e */ /* 0x004fe200000010ff */
        /* <DEDUP_REMOVED lines=17> */
[----:B------:R-:W-:Y:S01]  /*18400*/  MUFU.EX2 R21, R171 ;  /* 0x000000ab00157308 */ /* 0x000fe20000000800 */
[----:B------:R-:W-:-:S02]  /*18410*/  WARPGROUP.DEPBAR.LE gsb0, 0x0 ;  /* 0x00008000000079c5 */ /* 0x000fc40000010000 */
[----:B------:R-:W-:-:S06]  /*18420*/  WARPGROUP.ARRIVE ;  /* 0x00000000000079c5 */ /* 0x000fcc0000000000 */
[----:B------:R-:W-:Y:S01]  /*18430*/  HGMMA.64x256x16.F32.BF16 R24, R216, gdesc[UR8], R24, gsb0 ;  /* 0x03e00008d8187df0 */ /* 0x000fe20008001818 */
[----:B------:R-:W-:Y:S08]  /*18440*/  MUFU.EX2 R20, R174 ;  /* 0x000000ae00147308 */ /* 0x000ff00000000800 */
[----:B------:R-:W-:Y:S08]  /*18450*/  MUFU.EX2 R19, R168 ;  /* 0x000000a800137308 */ /* 0x000ff00000000800 */
[----:B------:R-:W0:Y:S08]  /*18460*/  MUFU.EX2 R18, R169 ;  /* 0x000000a900127308 */ /* 0x000e300000000800 */
[----:B------:R0:W-:Y:S08]  /*18470*/  MUFU.EX2 R17, R172 ;  /* 0x000000ac00117308 */ /* 0x0001f00000000800 */
[----:B------:R1:W2:Y:S08]  /*18480*/  MUFU.EX2 R16, R173 ;  /* 0x000000ad00107308 */ /* 0x0002b00000000800 */
[----:B------:R-:W4:Y:S01]  /*18490*/  MUFU.EX2 R15, R175 ;  /* 0x000000af000f7308 */ /* 0x000f220000000800 */
[----:B0-----:R-:W-:-:S02]  /*184a0*/  F2FP.BF16.F32.PACK_AB R172, R18, R19 ;  /* 0x0000001312ac723e */ /* 0x001fc400000010ff */
[----:B-1----:R-:W-:Y:S02]  /*184b0*/  F2FP.BF16.F32.PACK_AB R173, R21, R22 ;  /* 0x0000001615ad723e */ /* 0x002fe400000010ff */
[----:B--2---:R-:W-:Y:S02]  /*184c0*/  F2FP.BF16.F32.PACK_AB R174, R16, R17 ;  /* 0x0000001110ae723e */ /* 0x004fe400000010ff */
[----:B----4-:R-:W-:Y:S01]  /*184d0*/  F2FP.BF16.F32.PACK_AB R175, R15, R20 ;  /* 0x000000140faf723e */ /* 0x010fe200000010ff */
[----:B------:R-:W-:Y:S01]  /*184e0*/  UMOV UR14, UR12 ;  /* 0x0000000c000e7c82 */ /* 0x000fe20008000000 */
[----:B------:R-:W-:Y:S01]  /*184f0*/  UMOV UR15, UR13 ;  /* 0x0000000d000f7c82 */ /* 0x000fe20008000000 */
        /* <DEDUP_REMOVED lines=21> */
[----:B------:R-:W-:Y:S01]  /*18650*/  MUFU.EX2 R180, R180 ;  /* 0x000000b400b47308 */ /* 0x000fe20000000800 */
[----:B------:R-:W-:-:S02]  /*18660*/  WARPGROUP.DEPBAR.LE gsb0, 0x0 ;  /* 0x00008000000079c5 */ /* 0x000fc40000010000 */
[----:B------:R-:W-:-:S06]  /*18670*/  WARPGROUP.ARRIVE ;  /* 0x00000000000079c5 */ /* 0x000fcc0000000000 */
[----:B------:R-:W-:Y:S01]  /*18680*/  HGMMA.64x256x16.F32.BF16 R24, R172, gdesc[UR12], R24, gsb0 ;  /* 0x03e0000cac187df0 */ /* 0x000fe20008001818 */
[----:B------:R-:W1:Y:S08]  /*18690*/  MUFU.EX2 R181, R181 ;  /* 0x000000b500b57308 */ /* 0x000e700000000800 */
[----:B------:R-:W2:Y:S01]  /*186a0*/  MUFU.EX2 R183, R183 ;  /* 0x000000b700b77308 */ /* 0x000ea20000000800 */
[----:B0-----:R-:W-:-:S02]  /*186b0*/  F2FP.BF16.F32.PACK_AB R168, R177, R176 ;  /* 0x000000b0b1a8723e */ /* 0x001fc400000010ff */
[----:B------:R-:W-:Y:S02]  /*186c0*/  F2FP.BF16.F32.PACK_AB R169, R179, R178 ;  /* 0x000000b2b3a9723e */ /* 0x000fe400000010ff */
[----:B-1----:R-:W-:Y:S02]  /*186d0*/  F2FP.BF16.F32.PACK_AB R170, R181, R180 ;  /* 0x000000b4b5aa723e */ /* 0x002fe400000010ff */
[----:B--2---:R-:W-:Y:S01]  /*186e0*/  F2FP.BF16.F32.PACK_AB R171, R183, R182 ;  /* 0x000000b6b7ab723e */ /* 0x004fe200000010ff */
        /* <DEDUP_REMOVED lines=27> */
[----:B------:R-:W-:Y:S01]  /*188a0*/  F2FP.BF16.F32.PACK_AB R165, R187, R186 ;  /* 0x000000babba5723e */ /* 0x000fe200000010ff */
[----:B------:R-:W-:Y:S02]  /*188b0*/  WARPGROUP.DEPBAR.LE gsb0, 0x0 ;  /* 0x00008000000079c5 */ /* 0x000fe40000010000 */
[----:B------:R-:W-:-:S06]  /*188c0*/  WARPGROUP.ARRIVE ;  /* 0x00000000000079c5 */ /* 0x000fcc0000000000 */
[----:B------:R-:W-:Y:S01]  /*188d0*/  HGMMA.64x256x16.F32.BF16 R24, R168, gdesc[UR12], R24, gsb0 ;  /* 0x03e0000ca8187df0 */ /* 0x000fe20008001818 */
[----:B------:R-:W-:Y:S02]  /*188e0*/  R2UR UR15, R248 ;  /* 0x00000000f80f72ca */ /* 0x000fe400000e0000 */
[----:B------:R-:W-:Y:S02]  /*188f0*/  R2UR UR14, R251 ;  /* 0x00000000fb0e72ca */ /* 0x000fe400000e0000 */
        /* <DEDUP_REMOVED lines=30> */
[----:B------:R-:W-:Y:S02]  /*18ae0*/  WARPGROUP.DEPBAR.LE gsb0, 0x0 ;  /* 0x00008000000079c5 */ /* 0x000fe40000010000 */
        /* <DEDUP_REMOVED lines=63> */
[----:B------:R-:W-:Y:S03]  /*18ee0*/  HGMMA.64x256x16.F32.BF16 R24, R156, gdesc[UR20], R24, gsb0 ;  /* 0x03e000149c187df0 */ /* 0x000fe60008001818 */
[----:B------:R-:W-:Y:S02]  /*18ef0*/  WARPGROUP.DEPBAR.LE gsb0, 0x0 ;  /* 0x00008000000079c5 */ /* 0x000fe40000010000 */
[----:B------:R-:W-:-:S15]  /*18f00*/  WARPGROUP.ARRIVE ;  /* 0x00000000000079c5 */ /* 0x000fde0000000000 */
[----:B------:R-:W-:-:S08]  /*18f10*/  NOP ;  /* 0x0000000000007918 */ /* 0x000fd00000000000 */
[----:B------:R-:W-:Y:S03]  /*18f20*/  HGMMA.64x256x16.F32.BF16 R24, R152, gdesc[UR24], R24, gsb0 ;  /* 0x03e0001898187df0 */ /* 0x000fe60008001818 */
[----:B------:R-:W-:Y:S02]  /*18f30*/  WARPGROUP.DEPBAR.LE gsb0, 0x0 ;  /* 0x00008000000079c5 */ /* 0x000fe40000010000 */
[----:B------:R-:W-:Y:S04]  /*18f40*/  STL.64 [R1], R24 ;  /* 0x0000001801007387 */ /* 0x000fe80000100a00 */
        /* <DEDUP_REMOVED lines=62> */
[----:B------:R0:W-:Y:S04]  /*19330*/  STL.64 [R1+0x1f8], R150 ;  /* 0x0001f89601007387 */ /* 0x0001e80000100a00 */
[----:B0-----:R-:W2:Y:S04]  /*19340*/  LDL.LU.64 R150, [R1+0xda8] ;  /* 0x000da80001967983 */ /* 0x001ea80000300a00 */
[----:B------:R-:W4:Y:S04]  /*19350*/  LDL.LU.64 R148, [R1+0xda0] ;  /* 0x000da00001947983 */ /* 0x000f280000300a00 */
[----:B------:R-:W5:Y:S04]  /*19360*/  LDL.LU.64 R146, [R1+0xd98] ;  /* 0x000d980001927983 */ /* 0x000f680000300a00 */
[----:B------:R-:W3:Y:S04]  /*19370*/  LDL.LU.64 R144, [R1+0xd90] ;  /* 0x000d900001907983 */ /* 0x000ee80000300a00 */
        /* <DEDUP_REMOVED lines=60> */
[----:B------:R-:W3:Y:S04]  /*19740*/  LDL.LU R212, [R1+0x3c4] ;  /* 0x0003c40001d47983 */ /* 0x000ee80000300800 */
[----:B------:R-:W3:Y:S04]  /*19750*/  LDL.LU R209, [R1+0x3c0] ;  /* 0x0003c00001d17983 */ /* 0x000ee80000300800 */
[----:B------:R-:W3:Y:S01]  /*19760*/  LDL.LU R208, [R1+0x39c] ;  /* 0x00039c0001d07983 */ /* 0x000ee20000300800 */
[-C--:B--2---:R-:W-:Y:S01]  /*19770*/  FMUL R150, R150, R3.reuse ;  /* 0x0000000396967220 */ /* 0x084fe20000400000 */
[-C--:B------:R-:W-:Y:S01]  /*19780*/  FMUL R151, R151, R3.reuse ;  /* 0x0000000397977220 */ /* 0x080fe20000400000 */
[-C--:B----4-:R-:W-:Y:S01]  /*19790*/  FMUL R148, R148, R2.reuse ;  /* 0x0000000294947220 */ /* 0x090fe20000400000 */
[-C--:B------:R-:W-:Y:S01]  /*197a0*/  FMUL R149, R149, R2.reuse ;  /* 0x0000000295957220 */ /* 0x080fe20000400000 */
[-C--:B-----5:R-:W-:Y:S01]  /*197b0*/  FMUL R146, R146, R3.reuse ;  /* 0x0000000392927220 */ /* 0x0a0fe20000400000 */
[-C--:B------:R-:W-:Y:S01]  /*197c0*/  FMUL R147, R147, R3.reuse ;  /* 0x0000000393937220 */ /* 0x080fe20000400000 */
[-C--:B---3--:R-:W-:Y:S01]  /*197d0*/  FMUL R144, R144, R2.reuse ;  /* 0x0000000290907220 */ /* 0x088fe20000400000 */
        /* <DEDUP_REMOVED lines=120> */
[----:B------:R-:W-:-:S06]  /*19f60*/  FMUL R25, R25, R2 ;  /* 0x0000000219197220 */ /* 0x000fcc0000400000 */
[----:B------:R-:W-:-:S06]  /*19f70*/  WARPGROUP.ARRIVE ;  /* 0x00000000000079c5 */ /* 0x000fcc0000000000 */
[----:B------:R-:W-:Y:S03]  /*19f80*/  HGMMA.64x256x16.F32.BF16 R24, R220, gdesc[UR28], R24, gsb0 ;  /* 0x03e0001cdc187df0 */ /* 0x000fe60008001818 */
[----:B------:R-:W-:Y:S02]  /*19f90*/  WARPGROUP.DEPBAR.LE gsb0, 0x0 ;  /* 0x00008000000079c5 */ /* 0x000fe40000010000 */
[----:B------:R-:W-:-:S15]  /*19fa0*/  WARPGROUP.ARRIVE ;  /* 0x00000000000079c5 */ /* 0x000fde0000000000 */
[----:B------:R-:W-:-:S08]  /*19fb0*/  NOP ;  /* 0x0000000000007918 */ /* 0x000fd00000000000 */
        /* <DEDUP_REMOVED lines=16> */
[----:B------:R-:W-:Y:S01]  /*1a0c0*/  HGMMA.64x256x16.F32.BF16 R24, R160, gdesc[UR48], R24, gsb0 ;  /* 0x03e00030a0187df0 */ /* 0x000fe20008001818 */
[----:B------:R-:W-:Y:S01]  /*1a0d0*/  FADD R4, R238, R237 ;  /* 0x000000edee047221 */ /* 0x000fe20000000000 */
[----:B------:R-:W-:-:S03]  /*1a0e0*/  FADD R7, R234, R233 ;  /* 0x000000e9ea077221 */ /* 0x000fc60000000000 */
        /* <DEDUP_REMOVED lines=33> */
[----:B------:R-:W-:Y:S01]  /*1a300*/  FADD R7, R188, R7 ;  /* 0x00000007bc077221 */ /* 0x000fe20000000000 */
[----:B------:R-:W-:Y:S02]  /*1a310*/  WARPGROUP.DEPBAR.LE gsb0, 0x0 ;  /* 0x00008000000079c5 */ /* 0x000fe40000010000 */
[----:B------:R-:W-:-:S06]  /*1a320*/  WARPGROUP.ARRIVE ;  /* 0x00000000000079c5 */ /* 0x000fcc0000000000 */
        /* <DEDUP_REMOVED lines=21> */
[----:B------:R-:W-:Y:S01]  /*1a480*/  VIADD R208, R208, 0x80 ;  /* 0x00000080d0d07836 */ /* 0x000fe20000000000 */
[----:B------:R-:W0:Y:S01]  /*1a490*/  LDC R14, c[0x0][0x264] ;  /* 0x00009900ff0e7b82 */ /* 0x000e220000000800 */
[----:B------:R-:W-:Y:S01]  /*1a4a0*/  FADD R4, R211, R4 ;  /* 0x00000004d3047221 */ /* 0x000fe20000000000 */
[----:B------:R-:W-:-:S03]  /*1a4b0*/  FADD R7, R13, R7 ;  /* 0x000000070d077221 */ /* 0x000fc60000000000 */
[----:B------:R-:W-:Y:S01]  /*1a4c0*/  FADD R4, R214, R4 ;  /* 0x00000004d6047221 */ /* 0x000fe20000000000 */
[----:B------:R-:W-:Y:S02]  /*1a4d0*/  FADD R7, R12, R7 ;  /* 0x000000070c077221 */ /* 0x000fe40000000000 */
[----:B------:R-:W1:Y:S01]  /*1a4e0*/  LDC R13, c[0x0][0x280] ;  /* 0x0000a000ff0d7b82 */ /* 0x000e620000000800 */
[----:B------:R-:W-:Y:S01]  /*1a4f0*/  FADD R4, R10, R4 ;  /* 0x000000040a047221 */ /* 0x000fe20000000000 */
[----:B------:R-:W-:-:S04]  /*1a500*/  FADD R7, R11, R7 ;  /* 0x000000070b077221 */ /* 0x000fc80000000000 */
[----:B------:R-:W2:Y:S02]  /*1a510*/  SHFL.BFLY PT, R10, R4, 0x2, 0x1f ;  /* 0x0c401f00040a7f89 */ /* 0x000ea400000e0000 */
[----:B------:R-:W3:Y:S02]  /*1a520*/  LDC R12, c[0x0][0x254] ;  /* 0x00009500ff0c7b82 */ /* 0x000ee40000000800 */
[----:B------:R-:W4:Y:S01]  /*1a530*/  SHFL.BFLY PT, R11, R7, 0x2, 0x1f ;  /* 0x0c401f00070b7f89 */ /* 0x000f2200000e0000 */
[----:B--2---:R-:W-:Y:S01]  /*1a540*/  FADD R4, R4, R10 ;  /* 0x0000000a04047221 */ /* 0x004fe20000000000 */
[----:B----4-:R-:W-:-:S04]  /*1a550*/  FADD R7, R7, R11 ;  /* 0x0000000b07077221 */ /* 0x010fc80000000000 */
[----:B------:R-:W2:Y:S04]  /*1a560*/  SHFL.BFLY PT, R10, R4, 0x1, 0x1f ;  /* 0x0c201f00040a7f89 */ /* 0x000ea800000e0000 */
[----:B------:R-:W4:Y:S04]  /*1a570*/  SHFL.BFLY PT, R11, R7, 0x1, 0x1f ;  /* 0x0c201f00070b7f89 */ /* 0x000f2800000e0000 */
[----:B------:R0:W-:Y:S01]  /*1a580*/  STL [R1+0x39c], R208 ;  /* 0x00039cd001007387 */ /* 0x0001e20000100800 */
[----:B--2---:R-:W-:Y:S01]  /*1a590*/  FADD R4, R4, R10 ;  /* 0x0000000a04047221 */ /* 0x004fe20000000000 */
[----:B----4-:R-:W-:-:S03]  /*1a5a0*/  FADD R7, R7, R11 ;  /* 0x0000000b07077221 */ /* 0x010fc60000000000 */
[----:B------:R-:W-:Y:S01]  /*1a5b0*/  FFMA R212, R3, R212, R4 ;  /* 0x000000d403d47223 */ /* 0x000fe20000000004 */
[----:B------:R-:W-:-:S04]  /*1a5c0*/  FFMA R209, R2, R209, R7 ;  /* 0x000000d102d17223 */ /* 0x000fc80000000007 */
[----:B------:R2:W-:Y:S01]  /*1a5d0*/  STL [R1+0x3c4], R212 ;  /* 0x0003c4d401007387 */ /* 0x0005e20000100800 */
[----:B------:R-:W-:Y:S02]  /*1a5e0*/  WARPGROUP.DEPBAR.LE gsb0, 0x0 ;  /* 0x00008000000079c5 */ /* 0x000fe40000010000 */
[----:B------:R-:W-:-:S06]  /*1a5f0*/  WARPGROUP.ARRIVE ;  /* 0x00000000000079c5 */ /* 0x000fcc0000000000 */
[----:B------:R-:W-:Y:S01]  /*1a600*/  HGMMA.64x256x16.F32.BF16 R24, R152, gdesc[UR56], R24, gsb0 ;  /* 0x03e0003898187df0 */ /* 0x000fe20008001818 */
[----:B------:R2:W-:Y:S04]  /*1a610*/  STL [R1+0x3c0], R209 ;  /* 0x0003c0d101007387 */ /* 0x0005e80000100800 */
[----:B------:R2:W-:Y:S04]  /*1a620*/  STL [R1+0x398], R5 ;  /* 0x0003980501007387 */ /* 0x0005e80000100800 */
[----:B------:R2:W-:Y:S01]  /*1a630*/  STL [R1+0x394], R6 ;  /* 0x0003940601007387 */ /* 0x0005e20000100800 */
[----:B-1----:R-:W-:Y:S01]  /*1a640*/  ISETP.GE.AND P0, PT, R208, R13, PT ;  /* 0x0000000dd000720c */ /* 0x002fe20003f06270 */
[----:B---3--:R-:W-:Y:S01]  /*1a650*/  IMAD R8, R12, 0x80, R8 ;  /* 0x000000800c087824 */ /* 0x008fe200078e0208 */
[----:B0-----:R-:W-:Y:S01]  /*1a660*/  LEA R0, R14, R0, 0x7 ;  /* 0x000000000e007211 */ /* 0x001fe200078e38ff */
[----:B------:R-:W-:Y:S01]  /*1a670*/  IMAD.MOV.U32 R10, RZ, RZ, R6 ;  /* 0x000000ffff0a7224 */ /* 0x000fe200078e0006 */
[----:B------:R-:W-:Y:S01]  /*1a680*/  MOV R11, R5 ;  /* 0x00000005000b7202 */ /* 0x000fe20000000f00 */
[----:B------:R-:W-:-:S08]  /*1a690*/  WARPGROUP.DEPBAR.LE gsb0, 0x0 ;  /* 0x00008000000079c5 */ /* 0x000fd00000010000 */
[----:B--2---:R-:W-:Y:S05]  /*1a6a0*/  @!P0 BRA `(.L_x_1) ;  /* 0xffffff18007c8947 */ /* 0x004fea000383ffff */
.L_x_0:
[----:B------:R-:W2:Y:S04]  /*1a6b0*/  LDL.LU R2, [R1+0x3c4] ;  /* 0x0003c40001027983 */ /* 0x000ea80000300800 */
[----:B------:R-:W3:Y:S04]  /*1a6c0*/  LDL.LU R152, [R1] ;  /* 0x0000000001987983 */ /* 0x000ee80000300800 */
[----:B------:R-:W4:Y:S04]  /*1a6d0*/  LDL.LU R23, [R1+0x10] ;  /* 0x0000100001177983 */ /* 0x000f280000300800 */
[----:B------:R-:W5:Y:S04]  /*1a6e0*/  LDL.LU R22, [R1+0x14] ;  /* 0x0000140001167983 */ /* 0x000f680000300800 */
        /* <DEDUP_REMOVED lines=13> */
[----:B------:R-:W-:Y:S04]  /*1a7c0*/  STL [R1+0xbb0], R11 ;  /* 0x000bb00b01007387 */ /* 0x000fe80000100800 */
[----:B------:R0:W-:Y:S04]  /*1a7d0*/  STL [R1+0xbac], R10 ;  /* 0x000bac0a01007387 */ /* 0x0001e80000100800 */
[----:B------:R-:W5:Y:S01]  /*1a7e0*/  LDL.LU R3, [R1+0x3c0] ;  /* 0x0003c00001037983 */ /* 0x000f620000300800 */
[----:B------:R-:W-:Y:S01]  /*1a7f0*/  IMAD.MOV.U32 R8, RZ, RZ, 0x3dc6b27f ;  /* 0x3dc6b27fff087424 */ /* 0x000fe200078e00ff */
[----:B------:R-:W-:Y:S01]  /*1a800*/  BAR.SYNC.DEFER_BLOCKING 0x0 ;  /* 0x0000000000007b1d */ /* 0x000fe20000010000 */
[----:B--2---:R-:W-:-:S02]  /*1a810*/  FSETP.GT.AND P0, PT, |R2|, 8.50705917302346158658e+37, PT ;  /* 0x7e8000000200780b */ /* 0x004fc40003f04200 */
[----:B------:R-:W-:Y:S02]  /*1a820*/  FSETP.GEU.AND P2, PT, R2, 1.175494350822287508e-38, PT ;  /* 0x008000000200780b */ /* 0x000fe40003f4e000 */
[----:B---3--:R-:W-:Y:S01]  /*1a830*/  MOV R155, R152 ;  /* 0x00000098009b7202 */ /* 0x008fe20000000f00 */
[----:B----4-:R-:W-:Y:S01]  /*1a840*/  IMAD.MOV.U32 R154, RZ, RZ, R23 ;  /* 0x000000ffff9a7224 */ /* 0x010fe200078e0017 */
[----:B-----5:R-:W-:-:S04]  /*1a850*/  MOV R153, R22 ;  /* 0x0000001600997202 */ /* 0x020fc80000000f00 */
[----:B------:R-:W-:Y:S01]  /*1a860*/  MOV R156, R154 ;  /* 0x0000009a009c7202 */ /* 0x000fe20000000f00 */
[----:B------:R-:W-:Y:S02]  /*1a870*/  IMAD.MOV.U32 R152, RZ, RZ, R21 ;  /* 0x000000ffff987224 */ /* 0x000fe400078e0015 */
[----:B------:R-:W-:Y:S01]  /*1a880*/  IMAD.MOV.U32 R154, RZ, RZ, R153 ;  /* 0x000000ffff9a7224 */ /* 0x000fe200078e0099 */
[----:B------:R-:W-:Y:S02]  /*1a890*/  MOV R23, R20 ;  /* 0x0000001400177202 */ /* 0x000fe40000000f00 */
[----:B------:R-:W-:-:S03]  /*1a8a0*/  MOV R153, R152 ;  /* 0x0000009800997202 */ /* 0x000fc60000000f00 */
[----:B------:R-:W-:Y:S02]  /*1a8b0*/  IMAD.MOV.U32 R152, RZ, RZ, R23 ;  /* 0x000000ffff987224 */ /* 0x000fe400078e0017 */
[----:B------:R-:W-:Y:S01]  /*1a8c0*/  IMAD.MOV.U32 R22, RZ, RZ, R19 ;  /* 0x000000ffff167224 */ /* 0x000fe200078e0013 */
[----:B------:R-:W-:-:S04]  /*1a8d0*/  MOV R21, R18 ;  /* 0x0000001200157202 */ /* 0x000fc80000000f00 */
[----:B------:R-:W-:Y:S01]  /*1a8e0*/  MOV R170, R22 ;  /* 0x0000001600aa7202 */ /* 0x000fe20000000f00 */
[----:B------:R-:W-:Y:S02]  /*1a8f0*/  IMAD.MOV.U32 R20, RZ, RZ, R17 ;  /* 0x000000ffff147224 */ /* 0x000fe400078e0011 */
[----:B------:R-:W-:Y:S01]  /*1a900*/  IMAD.MOV.U32 R169, RZ, RZ, R21 ;  /* 0x000000ffffa97224 */ /* 0x000fe200078e0015 */
[----:B------:R-:W-:Y:S02]  /*1a910*/  MOV R19, R16 ;  /* 0x0000001000137202 */ /* 0x000fe40000000f00 */
[----:B------:R-:W-:Y:S01]  /*1a920*/  MOV R168, R20 ;  /* 0x0000001400a87202 */ /* 0x000fe20000000f00 */
[----:B------:R-:W-:Y:S02]  /*1a930*/  IMAD.MOV.U32 R18, RZ, RZ, R15 ;  /* 0x000000ffff127224 */ /* 0x000fe400078e000f */
[----:B------:R-:W-:Y:S01]  /*1a940*/  IMAD.MOV.U32 R167, RZ, RZ, R19 ;  /* 0x000000ffffa77224 */ /* 0x000fe200078e0013 */
[----:B------:R-:W-:-:S02]  /*1a950*/  MOV R17, R12 ;  /* 0x0000000c00117202 */ /* 0x000fc40000000f00 */
[----:B------:R-:W-:Y:S01]  /*1a960*/  MOV R19, R18 ;  /* 0x0000001200137202 */ /* 0x000fe20000000f00 */
[----:B------:R-:W-:Y:S02]  /*1a970*/  IMAD.MOV.U32 R16, RZ, RZ, R7 ;  /* 0x000000ffff107224 */ /* 0x000fe400078e0007 */
[----:B------:R-:W-:Y:S01]  /*1a980*/  IMAD.MOV.U32 R18, RZ, RZ, R17 ;  /* 0x000000ffff127224 */ /* 0x000fe200078e0011 */
[----:B------:R-:W-:Y:S02]  /*1a990*/  MOV R15, R6 ;  /* 0x00000006000f7202 */ /* 0x000fe40000000f00 */
[----:B------:R-:W-:Y:S01]  /*1a9a0*/  MOV R17, R16 ;  /* 0x0000001000117202 */ /* 0x000fe20000000f00 */
[----:B------:R-:W-:Y:S02]  /*1a9b0*/  FMUL R12, R5, 0.25 ;  /* 0x3e800000050c7820 */ /* 0x000fe40000400000 */
[----:B------:R-:W-:-:S03]  /*1a9c0*/  IMAD.MOV.U32 R16, RZ, RZ, R15 ;  /* 0x000000ffff107224 */ /* 0x000fc600078e000f */
[----:B------:R-:W-:Y:S01]  /*1a9d0*/  FSEL R12, R12, R5, P0 ;  /* 0x000000050c0c7208 */ /* 0x000fe20000000000 */
[C---:B------:R-:W-:Y:S01]  /*1a9e0*/  FMUL R4, R3.reuse, 8388608 ;  /* 0x4b00000003047820 */ /* 0x040fe20000400000 */
[C---:B------:R-:W-:Y:S02]  /*1a9f0*/  FSETP.GEU.AND P1, PT, R3.reuse, 1.175494350822287508e-38, PT ;  /* 0x008000000300780b */ /* 0x040fe40003f2e000 */
[C---:B------:R-:W-:Y:S02]  /*1aa00*/  FSETP.GT.AND P4, PT, |R3|.reuse, 8.50705917302346158658e+37, PT ;  /* 0x7e8000000300780b */ /* 0x040fe40003f84200 */
[----:B------:R-:W-:Y:S02]  /*1aa10*/  FSEL R4, R4, R3, !P1 ;  /* 0x0000000304047208 */ /* 0x000fe40004800000 */
[----:B------:R-:W-:Y:S02]  /*1aa20*/  FSEL R5, RZ, -23, P1 ;  /* 0xc1b80000ff057808 */ /* 0x000fe40000800000 */
[C---:B------:R-:W-:Y:S01]  /*1aa30*/  ISETP.GE.U32.AND P1, PT, R4.reuse, 0x7f800000, PT ;  /* 0x7f8000000400780c */ /* 0x040fe20003f26070 */
[----:B------:R-:W-:Y:S01]  /*1aa40*/  VIADD R0, R4, 0xc0cafb0d ;  /* 0xc0cafb0d04007836 */ /* 0x000fe20000000000 */
[----:B------:R-:W-:-:S04]  /*1aa50*/  FSETP.GEU.AND P3, PT, |R3|, 1.175494350822287508e-38, PT ;  /* 0x008000000300780b */ /* 0x000fc80003f6e200 */
[----:B------:R-:W-:Y:S01]  /*1aa60*/  LOP3.LUT R0, R0, 0xff800000, RZ, 0xc0, !PT ;  /* 0xff80000000007812 */ /* 0x000fe200078ec0ff */
[----:B------:R-:W-:-:S03]  /*1aa70*/  @P4 FMUL R3, R3, 0.25 ;  /* 0x3e80000003034820 */ /* 0x000fc60000400000 */
[-C--:B------:R-:W-:Y:S02]  /*1aa80*/  IADD3 R6, R4, -R0.reuse, RZ ;  /* 0x8000000004067210 */ /* 0x080fe40007ffe0ff */
[----:B------:R-:W-:-:S03]  /*1aa90*/  I2FP.F32.S32 R0, R0 ;  /* 0x0000000000007245 */ /* 0x000fc60000201400 */
[----:B------:R-:W-:Y:S02]  /*1aaa0*/  @!P3 FMUL R3, R3, 16777216 ;  /* 0x4b8000000303b820 */ /* 0x000fe40000400000 */
[----:B------:R-:W-:Y:S01]  /*1aab0*/  FFMA.FTZ R7, R0, 1.1920928955078125e-07, R5 ;  /* 0x3400000000077823 */ /* 0x000fe20000010005 */
[----:B------:R-:W-:Y:S01]  /*1aac0*/  FADD R0, R6, -1 ;  /* 0xbf80000006007421 */ /* 0x000fe20000000000 */
[----:B------:R-:W-:Y:S02]  /*1aad0*/  FSETP.GEU.AND P5, PT, |R2|, 1.175494350822287508e-38, PT ;  /* 0x008000000200780b */ /* 0x000fe40003fae200 */
[----:B------:R-:W1:Y:S01]  /*1aae0*/  MUFU.RCP R3, R3 ;  /* 0x0000000300037308 */ /* 0x000e620000001000 */
[----:B------:R-:W-:-:S04]  /*1aaf0*/  FFMA.FTZ R5, R0, R8, -0.16845393180847167969 ;  /* 0xbe2c7f3000057423 */ /* 0x000fc80000010008 */
[----:B------:R-:W-:-:S04]  /*1ab00*/  FFMA.FTZ R5, R0, R5, 0.1716887056827545166 ;  /* 0x3e2fcf2a00057423 */ /* 0x000fc80000010005 */
[----:B------:R-:W-:-:S04]  /*1ab10*/  FFMA.FTZ R5, R0, R5, -0.17900948226451873779 ;  /* 0xbe374e4300057423 */ /* 0x000fc80000010005 */
[----:B------:R-:W-:-:S04]  /*1ab20*/  FFMA.FTZ R5, R0, R5, 0.20512372255325317383 ;  /* 0x3e520bf400057423 */ /* 0x000fc80000010005 */
[----:B------:R-:W-:-:S04]  /*1ab30*/  FFMA.FTZ R5, R0, R5, -0.24046532809734344482 ;  /* 0xbe763c8b00057423 */ /* 0x000fc80000010005 */
[----:B------:R-:W-:-:S04]  /*1ab40*/  FFMA.FTZ R5, R0, R5, 0.28857114911079406738 ;  /* 0x3e93bf9900057423 */ /* 0x000fc80000010005 */
[----:B------:R-:W-:-:S04]  /*1ab50*/  FFMA.FTZ R5, R0, R5, -0.36067417263984680176 ;  /* 0xbeb8aa4900057423 */ /* 0x000fc80000010005 */
[----:B------:R-:W-:-:S04]  /*1ab60*/  FFMA.FTZ R5, R0, R5, 0.48089820146560668945 ;  /* 0x3ef6384a00057423 */ /* 0x000fc80000010005 */
[----:B------:R-:W-:-:S04]  /*1ab70*/  FFMA.FTZ R5, R0, R5, -0.72134751081466674805 ;  /* 0xbf38aa3b00057423 */ /* 0x000fc80000010005 */
[----:B------:R-:W-:-:S04]  /*1ab80*/  FMUL R5, R0, R5 ;  /* 0x0000000500057220 */ /* 0x000fc80000400000 */
[----:B------:R-:W-:-:S04]  /*1ab90*/  FMUL R5, R0, R5 ;  /* 0x0000000500057220 */ /* 0x000fc80000400000 */
[----:B------:R-:W-:Y:S01]  /*1aba0*/  FFMA.FTZ R0, R0, 1.4426950216293334961, R5 ;  /* 0x3fb8aa3b00007823 */ /* 0x000fe20000010005 */
[----:B------:R-:W-:-:S03]  /*1abb0*/  FSEL R5, RZ, -23, P2 ;  /* 0xc1b80000ff057808 */ /* 0x000fc60001000000 */
[----:B0-----:R-:W-:Y:S01]  /*1abc0*/  FADD R10, R7, R0 ;  /* 0x00000000070a7221 */ /* 0x001fe20000000000 */
[----:B------:R-:W-:-:S05]  /*1abd0*/  @P1 MOV R0, 0x7f800000 ;  /* 0x7f80000000001802 */ /* 0x000fca0000000f00 */
[C---:B------:R-:W-:Y:S01]  /*1abe0*/  @P1 FFMA.FTZ R10, R4.reuse, R0, +INF ;  /* 0x7f800000040a1423 */ /* 0x040fe20000010000 */
[----:B------:R-:W-:Y:S01]  /*1abf0*/  FSETP.NEU.AND P1, PT, R4, RZ, PT ;  /* 0x000000ff0400720b */ /* 0x000fe20003f2d000 */
[----:B------:R-:W-:-:S03]  /*1ac00*/  FMUL R4, R2, 8388608 ;  /* 0x4b00000002047820 */ /* 0x000fc60000400000 */
[----:B------:R0:W-:Y:S02]  /*1ac10*/  STL [R1+0x204], R10 ;  /* 0x0002040a01007387 */ /* 0x0001e40000100800 */
[----:B------:R-:W-:-:S04]  /*1ac20*/  FSEL R4, R4, R2, !P2 ;  /* 0x0000000204047208 */ /* 0x000fc80005000000 */
[C---:B------:R-:W-:Y:S01]  /*1ac30*/  ISETP.GE.U32.AND P2, PT, R4.reuse, 0x7f800000, PT ;  /* 0x7f8000000400780c */ /* 0x040fe20003f46070 */
[----:B------:R-:W-:-:S05]  /*1ac40*/  VIADD R0, R4, 0xc0cafb0d ;  /* 0xc0cafb0d04007836 */ /* 0x000fca0000000000 */
[----:B------:R-:W-:-:S04]  /*1ac50*/  LOP3.LUT R0, R0, 0xff800000, RZ, 0xc0, !PT ;  /* 0xff80000000007812 */ /* 0x000fc800078ec0ff */
[-C--:B------:R-:W-:Y:S02]  /*1ac60*/  IADD3 R6, R4, -R0.reuse, RZ ;  /* 0x8000000004067210 */ /* 0x080fe40007ffe0ff */
[----:B------:R-:W-:-:S05]  /*1ac70*/  I2FP.F32.S32 R0, R0 ;  /* 0x0000000000007245 */ /* 0x000fca0000201400 */
[----:B------:R-:W-:Y:S01]  /*1ac80*/  FFMA.FTZ R7, R0, 1.1920928955078125e-07, R5 ;  /* 0x3400000000077823 */ /* 0x000fe20000010005 */
[----:B------:R-:W-:-:S04]  /*1ac90*/  FADD R0, R6, -1 ;  /* 0xbf80000006007421 */ /* 0x000fc80000000000 */
        /* <DEDUP_REMOVED lines=12> */
[----:B------:R-:W-:-:S03]  /*1ad60*/  FMUL R5, R155, 0.25 ;  /* 0x3e8000009b057820 */ /* 0x000fc60000400000 */
[----:B0-----:R-:W-:Y:S01]  /*1ad70*/  FADD R10, R7, R0 ;  /* 0x00000000070a7221 */ /* 0x001fe20000000000 */
[----:B------:R-:W-:Y:S01]  /*1ad80*/  @P2 IMAD.MOV.U32 R0, RZ, RZ, 0x7f800000 ;  /* 0x7f800000ff002424 */ /* 0x000fe200078e00ff */
[----:B------:R-:W-:-:S03]  /*1ad90*/  FSEL R5, R5, R155, P4 ;  /* 0x0000009b05057208 */ /* 0x000fc60002000000 */
[----:B------:R-:W-:-:S05]  /*1ada0*/  @P2 FFMA.FTZ R10, R4, R0, +INF ;  /* 0x7f800000040a2423 */ /* 0x000fca0000010000 */
[----:B------:R-:W-:Y:S04]  /*1adb0*/  STL [R1+0x200], R10 ;  /* 0x0002000a01007387 */ /* 0x000fe80000100800 */
[----:B------:R-:W2:Y:S04]  /*1adc0*/  LDL.LU R166, [R1+0x50] ;  /* 0x0000500001a67983 */ /* 0x000ea80000300800 */
[----:B------:R-:W3:Y:S04]  /*1add0*/  LDL.LU R165, [R1+0x40] ;  /* 0x0000400001a57983 */ /* 0x000ee80000300800 */
        /* <DEDUP_REMOVED lines=13> */
[----:B------:R-:W5:Y:S01]  /*1aeb0*/  LDL.LU R23, [R1+0x6c] ;  /* 0x00006c0001177983 */ /* 0x000f620000300800 */
[----:B------:R-:W-:Y:S01]  /*1aec0*/  FMUL R0, R156, 0.25 ;  /* 0x3e8000009c007820 */ /* 0x000fe20000400000 */
[----:B------:R-:W-:Y:S01]  /*1aed0*/  @P0 FMUL R2, R2, 0.25 ;  /* 0x3e80000002020820 */ /* 0x000fe20000400000 */
[----:B------:R-:W-:Y:S01]  /*1aee0*/  @!P3 FMUL R5, R5, 16777216 ;  /* 0x4b8000000505b820 */ /* 0x000fe20000400000 */
[----:B------:R-:W-:Y:S01]  /*1aef0*/  FSETP.NEU.AND P2, PT, R4, RZ, PT ;  /* 0x000000ff0400720b */ /* 0x000fe20003f4d000 */
[----:B------:R-:W-:Y:S01]  /*1af00*/  FMUL R8, R154, 0.25 ;  /* 0x3e8000009a087820 */ /* 0x000fe20000400000 */
[----:B------:R-:W-:Y:S01]  /*1af10*/  FSEL R0, R0, R156, P4 ;  /* 0x0000009c00007208 */ /* 0x000fe20002000000 */
[----:B------:R-:W-:Y:S01]  /*1af20*/  @!P5 FMUL R2, R2, 16777216 ;  /* 0x4b8000000202d820 */ /* 0x000fe20000400000 */
[----:B------:R-:W0:Y:S01]  /*1af30*/  S2R R156, SR_TID.X ;  /* 0x00000000009c7919 */ /* 0x000e220000002100 */
[----:B-1----:R-:W-:Y:S01]  /*1af40*/  FMUL R5, R3, R5 ;  /* 0x0000000503057220 */ /* 0x002fe20000400000 */
[----:B------:R-:W-:Y:S01]  /*1af50*/  FMUL R7, R153, 0.25 ;  /* 0x3e80000099077820 */ /* 0x000fe20000400000 */
[----:B------:R-:W-:Y:S01]  /*1af60*/  @!P3 FMUL R0, R0, 16777216 ;  /* 0x4b8000000000b820 */ /* 0x000fe20000400000 */
[----:B------:R-:W-:Y:S01]  /*1af70*/  FSEL R8, R8, R154, P4 ;  /* 0x0000009a08087208 */ /* 0x000fe20002000000 */
[----:B------:R-:W1:Y:S01]  /*1af80*/  MUFU.RCP R2, R2 ;  /* 0x0000000200027308 */ /* 0x000e620000001000 */
[----:B------:R-:W-:Y:S01]  /*1af90*/  FMUL R6, R152, 0.25 ;  /* 0x3e80000098067820 */ /* 0x000fe20000400000 */
[----:B------:R-:W-:Y:S01]  /*1afa0*/  FMUL R4, R3, R0 ;  /* 0x0000000003047220 */ /* 0x000fe20000400000 */
[----:B------:R-:W-:Y:S01]  /*1afb0*/  FSEL R7, R7, R153, P4 ;  /* 0x0000009907077208 */ /* 0x000fe20002000000 */
[----:B------:R-:W-:Y:S01]  /*1afc0*/  FMUL R0, R13, 0.25 ;  /* 0x3e8000000d007820 */ /* 0x000fe20000400000 */
[----:B------:R-:W-:Y:S01]  /*1afd0*/  @!P3 FMUL R8, R8, 16777216 ;  /* 0x4b8000000808b820 */ /* 0x000fe20000400000 */
[----:B------:R-:W-:Y:S01]  /*1afe0*/  @!P5 FMUL R12, R12, 16777216 ;  /* 0x4b8000000c0cd820 */ /* 0x000fe20000400000 */
[----:B------:R-:W-:Y:S01]  /*1aff0*/  F2FP.BF16.F32.PACK_AB R4, R4, R5 ;  /* 0x000000050404723e */ /* 0x000fe200000010ff */
[----:B------:R-:W-:Y:S01]  /*1b000*/  FMUL R5, R14, 0.25 ;  /* 0x3e8000000e057820 */ /* 0x000fe20000400000 */
[----:B------:R-:W-:Y:S01]  /*1b010*/  @!P3 FMUL R7, R7, 16777216 ;  /* 0x4b8000000707b820 */ /* 0x000fe20000400000 */
[----:B------:R-:W-:Y:S01]  /*1b020*/  FSEL R0, R0, R13, P0 ;  /* 0x0000000d00007208 */ /* 0x000fe20000000000 */
[C---:B------:R-:W-:Y:S01]  /*1b030*/  FMUL R13, R3.reuse, R8 ;  /* 0x00000008030d7220 */ /* 0x040fe20000400000 */
[----:B------:R-:W-:Y:S01]  /*1b040*/  FSEL R6, R6, R152, P0 ;  /* 0x0000009806067208 */ /* 0x000fe20000000000 */
[----:B------:R-:W-:Y:S01]  /*1b050*/  FMUL R8, R3, R7 ;  /* 0x0000000703087220 */ /* 0x000fe20000400000 */
[----:B------:R-:W-:Y:S01]  /*1b060*/  FSEL R5, R5, R14, P0 ;  /* 0x0000000e05057208 */ /* 0x000fe20000000000 */
[----:B------:R-:W-:Y:S01]  /*1b070*/  @!P5 FMUL R0, R0, 16777216 ;  /* 0x4b8000000000d820 */ /* 0x000fe20000400000 */
[----:B-1----:R-:W-:Y:S01]  /*1b080*/  FMUL R14, R2, R12 ;  /* 0x0000000c020e7220 */ /* 0x002fe20000400000 */
[----:B------:R-:W-:-:S02]  /*1b090*/  @!P5 FMUL R6, R6, 16777216 ;  /* 0x4b8000000606d820 */ /* 0x000fc40000400000 */
[----:B------:R-:W-:Y:S01]  /*1b0a0*/  @!P5 FMUL R5, R5, 16777216 ;  /* 0x4b8000000505d820 */ /* 0x000fe20000400000 */
[C---:B------:R-:W-:Y:S01]  /*1b0b0*/  FMUL R7, R2.reuse, R0 ;  /* 0x0000000002077220 */ /* 0x040fe20000400000 */
[C---:B------:R-:W-:Y:S02]  /*1b0c0*/  FMUL R6, R2.reuse, R6 ;  /* 0x0000000602067220 */ /* 0x040fe40000400000 */
[----:B------:R-:W-:Y:S01]  /*1b0d0*/  FMUL R12, R2, R5 ;  /* 0x00000005020c7220 */ /* 0x000fe20000400000 */
[----:B------:R-:W-:Y:S01]  /*1b0e0*/  F2FP.BF16.F32.PACK_AB R5, R13, R8 ;  /* 0x000000080d05723e */ /* 0x000fe200000010ff */
[----:B------:R-:W-:Y:S01]  /*1b0f0*/  FMUL R13, R168, 0.25 ;  /* 0x3e800000a80d7820 */ /* 0x000fe20000400000 */
[C---:B0-----:R-:W-:Y:S02]  /*1b100*/  LOP3.LUT R154, R156.reuse, 0x7, RZ, 0xc0, !PT ;  /* 0x000000079c9a7812 */ /* 0x041fe400078ec0ff */
[C---:B------:R-:W-:Y:S02]  /*1b110*/  SHF.L.U32 R8, R156.reuse, 0x3, RZ ;  /* 0x000000039c087819 */ /* 0x040fe400000006ff */
[----:B------:R-:W-:Y:S01]  /*1b120*/  LOP3.LUT R153, R156, 0x8, RZ, 0xc0, !PT ;  /* 0x000000089c997812 */ /* 0x000fe200078ec0ff */
[----:B------:R-:W-:Y:S01]  /*1b130*/  IMAD R152, R154, 0x10, R9 ;  /* 0x000000109a987824 */ /* 0x000fe200078e0209 */
[----:B------:R-:W-:-:S02]  /*1b140*/  LOP3.LUT R8, R8, 0x780, RZ, 0xc0, !PT ;  /* 0x0000078008087812 */ /* 0x000fc400078ec0ff */
[----:B------:R-:W-:Y:S02]  /*1b150*/  F2FP.BF16.F32.PACK_AB R6, R6, R14 ;  /* 0x0000000e0606723e */ /* 0x000fe400000010ff */
[----:B------:R-:W-:Y:S02]  /*1b160*/  LEA R0, R153, R152, 0x8 ;  /* 0x0000009899007211 */ /* 0x000fe400078e40ff */
[----:B------:R-:W-:Y:S01]  /*1b170*/  F2FP.BF16.F32.PACK_AB R7, R12, R7 ;  /* 0x000000070c07723e */ /* 0x000fe200000010ff */
[----:B------:R-:W-:Y:S01]  /*1b180*/  FMUL R12, R16, 0.25 ;  /* 0x3e800000100c7820 */ /* 0x000fe20000400000 */
[----:B------:R-:W-:Y:S01]  /*1b190*/  FSEL R13, R13, R168, P4 ;  /* 0x000000a80d0d7208 */ /* 0x000fe20002000000 */
[----:B------:R-:W-:Y:S02]  /*1b1a0*/  IMAD.IADD R0, R8, 0x1, R0 ;  /* 0x0000000108007824 */ /* 0x000fe400078e0200 */
[----:B------:R-:W-:Y:S01]  /*1b1b0*/  FMUL R8, R17, 0.25 ;  /* 0x3e80000011087820 */ /* 0x000fe20000400000 */
[----:B------:R-:W-:Y:S01]  /*1b1c0*/  FSEL R12, R12, R16, P0 ;  /* 0x000000100c0c7208 */ /* 0x000fe20000000000 */
[----:B------:R-:W-:Y:S01]  /*1b1d0*/  @!P3 FMUL R13, R13, 16777216 ;  /* 0x4b8000000d0db820 */ /* 0x000fe20000400000 */
[----:B------:R0:W-:Y:S02]  /*1b1e0*/  STSM.16.M88.4 [R0], R4 ;  /* 0x0000000400007844 */ /* 0x0001e40000000200 */
[----:B------:R-:W-:Y:S01]  /*1b1f0*/  FSEL R8, R8, R17, P0 ;  /* 0x0000001108087208 */ /* 0x000fe20000000000 */
[----:B------:R-:W-:Y:S01]  /*1b200*/  FMUL R14, R3, R13 ;  /* 0x0000000d030e7220 */ /* 0x000fe20000400000 */
[----:B------:R-:W-:-:S03]  /*1b210*/  @!P5 FMUL R12, R12, 16777216 ;  /* 0x4b8000000c0cd820 */ /* 0x000fc60000400000 */
[----:B------:R-:W-:Y:S01]  /*1b220*/  @!P5 FMUL R8, R8, 16777216 ;  /* 0x4b8000000808d820 */ /* 0x000fe20000400000 */
[----:B------:R-:W-:Y:S01]  /*1b230*/  FMUL R12, R2, R12 ;  /* 0x0000000c020c7220 */ /* 0x000fe20000400000 */
[----:B0-----:R-:W-:Y:S01]  /*1b240*/  FMUL R6, R19, 0.25 ;  /* 0x3e80000013067820 */ /* 0x001fe20000400000 */
[----:B------:R-:W-:Y:S01]  /*1b250*/  FMUL R7, R18, 0.25 ;  /* 0x3e80000012077820 */ /* 0x000fe20000400000 */
[----:B------:R-:W-:Y:S01]  /*1b260*/  FMUL R5, R170, 0.25 ;  /* 0x3e800000aa057820 */ /* 0x000fe20000400000 */
[----:B------:R-:W-:Y:S02]  /*1b270*/  FMUL R4, R169, 0.25 ;  /* 0x3e800000a9047820 */ /* 0x000fe40000400000 */
[----:B------:R-:W-:Y:S02]  /*1b280*/  FSEL R6, R6, R19, P0 ;  /* 0x0000001306067208 */ /* 0x000fe40000000000 */
[----:B------:R-:W-:Y:S02]  /*1b290*/  FSEL R7, R7, R18, P0 ;  /* 0x0000001207077208 */ /* 0x000fe40000000000 */
[----:B------:R-:W-:Y:S01]  /*1b2a0*/  FSEL R5, R5, R170, P4 ;  /* 0x000000aa05057208 */ /* 0x000fe20002000000 */
[----:B------:R-:W-:Y:S01]  /*1b2b0*/  @!P5 FMUL R6, R6, 16777216 ;  /* 0x4b8000000606d820 */ /* 0x000fe20000400000 */
[----:B------:R-:W-:Y:S01]  /*1b2c0*/  FSEL R4, R4, R169, P4 ;  /* 0x000000a904047208 */ /* 0x000fe20002000000 */
[----:B------:R-:W-:-:S02]  /*1b2d0*/  @!P5 FMUL R7, R7, 16777216 ;  /* 0x4b8000000707d820 */ /* 0x000fc40000400000 */
[C---:B------:R-:W-:Y:S01]  /*1b2e0*/  FMUL R13, R2.reuse, R6 ;  /* 0x00000006020d7220 */ /* 0x040fe20000400000 */
[----:B------:R-:W-:Y:S01]  /*1b2f0*/  @!P3 FMUL R5, R5, 16777216 ;  /* 0x4b8000000505b820 */ /* 0x000fe20000400000 */
[C---:B------:R-:W-:Y:S01]  /*1b300*/  FMUL R6, R2.reuse, R7 ;  /* 0x0000000702067220 */ /* 0x040fe20000400000 */
[----:B------:R-:W-:Y:S01]  /*1b310*/  FMUL R7, R2, R8 ;  /* 0x0000000802077220 */ /* 0x000fe20000400000 */
[----:B------:R-:W-:Y:S01]  /*1b320*/  @!P3 FMUL R4, R4, 16777216 ;  /* 0x4b8000000404b820 */ /* 0x000fe20000400000 */
[----:B------:R-:W-:Y:S01]  /*1b330*/  LOP3.LUT R8, R156, 0xff, RZ, 0xc0, !PT ;  /* 0x000000ff9c087812 */ /* 0x000fe200078ec0ff */
[----:B------:R-:W-:Y:S01]  /*1b340*/  FMUL R5, R3, R5 ;  /* 0x0000000503057220 */ /* 0x000fe20000400000 */
[----:B------:R-:W-:Y:S01]  /*1b350*/  F2FP.BF16.F32.PACK_AB R6, R13, R6 ;  /* 0x000000060d06723e */ /* 0x000fe200000010ff */
[----:B------:R-:W-:Y:S01]  /*1b360*/  FMUL R4, R3, R4 ;  /* 0x0000000403047220 */ /* 0x000fe20000400000 */
[----:B------:R-:W-:Y:S01]  /*1b370*/  LEA R8, R8, R9, 0x4 ;  /* 0x0000000908087211 */ /* 0x000fe200078e20ff */
[----:B------:R-:W-:Y:S01]  /*1b380*/  BAR.SYNC.DEFER_BLOCKING 0x0 ;  /* 0x0000000000007b1d */ /* 0x000fe20000010000 */
[----:B------:R-:W-:-:S02]  /*1b390*/  F2FP.BF16.F32.PACK_AB R7, R7, R12 ;  /* 0x0000000c0707723e */ /* 0x000fc400000010ff */
[----:B------:R-:W-:Y:S01]  /*1b3a0*/  F2FP.BF16.F32.PACK_AB R4, R5, R4 ;  /* 0x000000040504723e */ /* 0x000fe200000010ff */
[----:B------:R-:W-:-:S05]  /*1b3b0*/  FMUL R5, R167, 0.25 ;  /* 0x3e800000a7057820 */ /* 0x000fca0000400000 */
[----:B------:R-:W-:-:S05]  /*1b3c0*/  FSEL R5, R5, R167, P4 ;  /* 0x000000a705057208 */ /* 0x000fca0002000000 */
[----:B------:R-:W-:-:S04]  /*1b3d0*/  @!P3 FMUL R5, R5, 16777216 ;  /* 0x4b8000000505b820 */ /* 0x000fc80000400000 */
[----:B------:R-:W-:-:S05]  /*1b3e0*/  FMUL R5, R3, R5 ;  /* 0x0000000503057220 */ /* 0x000fca0000400000 */
[----:B------:R-:W-:Y:S01]  /*1b3f0*/  F2FP.BF16.F32.PACK_AB R5, R14, R5 ;  /* 0x000000050e05723e */ /* 0x000fe200000010ff */
[----:B------:R-:W0:Y:S01]  /*1b400*/  LDS.128 R16, [R8] ;  /* 0x0000000008107984 */ /* 0x000e220000000c00 */
[----:B------:R-:W-:Y:S06]  /*1b410*/  BAR.SYNC.DEFER_BLOCKING 0x0 ;  /* 0x0000000000007b1d */ /* 0x000fec0000010000 */
[----:B------:R2:W-:Y:S04]  /*1b420*/  STSM.16.M88.4 [R0], R4 ;  /* 0x0000000400007844 */ /* 0x0005e80000000200 */
[----:B0-----:R-:W-:Y:S04]  /*1b430*/  STL [R1+0xbbc], R17 ;  /* 0x000bbc1101007387 */ /* 0x001fe80000100800 */
[----:B------:R-:W-:Y:S04]  /*1b440*/  STL [R1+0xbb8], R18 ;  /* 0x000bb81201007387 */ /* 0x000fe80000100800 */
[----:B------:R-:W-:Y:S04]  /*1b450*/  STL [R1+0xbb4], R19 ;  /* 0x000bb41301007387 */ /* 0x000fe80000100800 */
[----:B------:R-:W5:Y:S01]  /*1b460*/  LDL.LU R251, [R1+0x90] ;  /* 0x0000900001fb7983 */ /* 0x000f620000300800 */
[----:B--2---:R-:W-:Y:S01]  /*1b470*/  FMUL R5, R166, 0.25 ;  /* 0x3e800000a6057820 */ /* 0x004fe20000400000 */
[----:B---3--:R-:W-:-:S04]  /*1b480*/  FMUL R4, R165, 0.25 ;  /* 0x3e800000a5047820 */ /* 0x008fc80000400000 */
[----:B------:R-:W-:Y:S01]  /*1b490*/  FSEL R5, R5, R166, P4 ;  /* 0x000000a605057208 */ /* 0x000fe20002000000 */
[----:B----4-:R-:W-:Y:S01]  /*1b4a0*/  FMUL R6, R164, 0.25 ;  /* 0x3e800000a4067820 */ /* 0x010fe20000400000 */
[----:B------:R-:W-:-:S03]  /*1b4b0*/  FSEL R4, R4, R165, P4 ;  /* 0x000000a504047208 */ /* 0x000fc60002000000 */
[----:B------:R-:W-:Y:S01]  /*1b4c0*/  @!P3 FMUL R5, R5, 16777216 ;  /* 0x4b8000000505b820 */ /* 0x000fe20000400000 */
[----:B------:R-:W-:Y:S01]  /*1b4d0*/  FSEL R6, R6, R164, P4 ;  /* 0x000000a406067208 */ /* 0x000fe20002000000 */
[----:B------:R-:W-:Y:S02]  /*1b4e0*/  @!P3 FMUL R4, R4, 16777216 ;  /* 0x4b8000000404b820 */ /* 0x000fe40000400000 */
[C---:B------:R-:W-:Y:S01]  /*1b4f0*/  FMUL R5, R3.reuse, R5 ;  /* 0x0000000503057220 */ /* 0x040fe20000400000 */
[----:B-----5:R-:W-:Y:S01]  /*1b500*/  FMUL R12, R162, 0.25 ;  /* 0x3e800000a20c7820 */ /* 0x020fe20000400000 */
[----:B------:R-:W-:Y:S01]  /*1b510*/  FMUL R4, R3, R4 ;  /* 0x0000000403047220 */ /* 0x000fe20000400000 */
[----:B------:R-:W-:Y:S01]  /*1b520*/  @!P3 FMUL R6, R6, 16777216 ;  /* 0x4b8000000606b820 */ /* 0x000fe20000400000 */
[----:B------:R-:W-:Y:S02]  /*1b530*/  FMUL R7, R161, 0.25 ;  /* 0x3e800000a1077820 */ /* 0x000fe40000400000 */
[----:B------:R-:W-:-:S02]  /*1b540*/  FSEL R12, R12, R162, P0 ;  /* 0x000000a20c0c7208 */ /* 0x000fc40000000000 */
[----:B------:R-:W-:Y:S01]  /*1b550*/  F2FP.BF16.F32.PACK_AB R4, R5, R4 ;  /* 0x000000040504723e */ /* 0x000fe200000010ff */
[----:B------:R-:W-:Y:S01]  /*1b560*/  FMUL R5, R163, 0.25 ;  /* 0x3e800000a3057820 */ /* 0x000fe20000400000 */
[----:B------:R-:W-:Y:S01]  /*1b570*/  FMUL R14, R160, 0.25 ;  /* 0x3e800000a00e7820 */ /* 0x000fe20000400000 */
[----:B------:R-:W-:Y:S01]  /*1b580*/  FSEL R7, R7, R161, P0 ;  /* 0x000000a107077208 */ /* 0x000fe20000000000 */
[----:B------:R-:W-:Y:S01]  /*1b590*/  @!P5 FMUL R12, R12, 16777216 ;  /* 0x4b8000000c0cd820 */ /* 0x000fe20000400000 */
[----:B------:R-:W-:Y:S01]  /*1b5a0*/  FMUL R13, R15, 0.25 ;  /* 0x3e8000000f0d7820 */ /* 0x000fe20000400000 */
[----:B------:R-:W-:Y:S01]  /*1b5b0*/  FSEL R5, R5, R163, P4 ;  /* 0x000000a305057208 */ /* 0x000fe20002000000 */
[----:B------:R-:W-:Y:S01]  /*1b5c0*/  FMUL R6, R3, R6 ;  /* 0x0000000603067220 */ /* 0x000fe20000400000 */
[----:B------:R-:W-:Y:S01]  /*1b5d0*/  FSEL R14, R14, R160, P0 ;  /* 0x000000a00e0e7208 */ /* 0x000fe20000000000 */
[----:B------:R-:W-:Y:S01]  /*1b5e0*/  @!P5 FMUL R7, R7, 16777216 ;  /* 0x4b8000000707d820 */ /* 0x000fe20000400000 */
[----:B------:R-:W-:Y:S01]  /*1b5f0*/  FSEL R13, R13, R15, P0 ;  /* 0x0000000f0d0d7208 */ /* 0x000fe20000000000 */
[----:B------:R-:W-:Y:S01]  /*1b600*/  @!P3 FMUL R5, R5, 16777216 ;  /* 0x4b8000000505b820 */ /* 0x000fe20000400000 */
[----:B------:R-:W-:Y:S01]  /*1b610*/  FMUL R12, R2, R12 ;  /* 0x0000000c020c7220 */ /* 0x000fe20000400000 */
[----:B------:R-:W-:Y:S01]  /*1b620*/  @!P5 FMUL R14, R14, 16777216 ;  /* 0x4b8000000e0ed820 */ /* 0x000fe20000400000 */
[C---:B------:R-:W-:Y:S01]  /*1b630*/  FMUL R15, R2.reuse, R7 ;  /* 0x00000007020f7220 */ /* 0x040fe20000400000 */
[----:B------:R-:W-:Y:S01]  /*1b640*/  @!P5 FMUL R13, R13, 16777216 ;  /* 0x4b8000000d0dd820 */ /* 0x000fe20000400000 */
[----:B------:R-:W-:Y:S01]  /*1b650*/  FMUL R5, R3, R5 ;  /* 0x0000000503057220 */ /* 0x000fe20000400000 */
[----:B------:R-:W-:-:S02]  /*1b660*/  FMUL R7, R2, R14 ;  /* 0x0000000e02077220 */ /* 0x000fc40000400000 */
[----:B------:R-:W-:Y:S02]  /*1b670*/  FMUL R13, R2, R13 ;  /* 0x0000000d020d7220 */ /* 0x000fe40000400000 */
[----:B------:R-:W-:Y:S02]  /*1b680*/  F2FP.BF16.F32.PACK_AB R5, R6, R5 ;  /* 0x000000050605723e */ /* 0x000fe400000010ff */
[----:B------:R-:W-:Y:S02]  /*1b690*/  F2FP.BF16.F32.PACK_AB R6, R12, R15 ;  /* 0x0000000f0c06723e */ /* 0x000fe400000010ff */
[----:B------:R-:W-:Y:S01]  /*1b6a0*/  F2FP.BF16.F32.PACK_AB R7, R7, R13 ;  /* 0x0000000d0707723e */ /* 0x000fe200000010ff */
[----:B------:R-:W-:Y:S06]  /*1b6b0*/  BAR.SYNC.DEFER_BLOCKING 0x0 ;  /* 0x0000000000007b1d */ /* 0x000fec0000010000 */
[----:B------:R-:W0:Y:S02]  /*1b6c0*/  LDS.128 R12, [R8] ;  /* 0x00000000080c7984 */ /* 0x000e240000000c00 */
[----:B------:R-:W-:Y:S06]  /*1b6d0*/  BAR.SYNC.DEFER_BLOCKING 0x0 ;  /* 0x0000000000007b1d */ /* 0x000fec0000010000 */
[----:B------:R1:W-:Y:S02]  /*1b6e0*/  STSM.16.M88.4 [R0], R4 ;  /* 0x0000000400007844 */ /* 0x0003e40000000200 */
[----:B-1----:R-:W-:Y:S01]  /*1b6f0*/  FMUL R4, R159, 0.25 ;  /* 0x3e8000009f047820 */ /* 0x002fe20000400000 */
[----:B------:R-:W-:Y:S01]  /*1b700*/  FMUL R5, R158, 0.25 ;  /* 0x3e8000009e057820 */ /* 0x000fe20000400000 */
[----:B------:R-:W-:Y:S01]  /*1b710*/  FMUL R7, R21, 0.25 ;  /* 0x3e80000015077820 */ /* 0x000fe20000400000 */
[----:B------:R-:W-:-:S02]  /*1b720*/  FMUL R6, R157, 0.25 ;  /* 0x3e8000009d067820 */ /* 0x000fc40000400000 */
[----:B------:R-:W-:Y:S02]  /*1b730*/  FSEL R4, R4, R159, P4 ;  /* 0x0000009f04047208 */ /* 0x000fe40002000000 */
[----:B------:R-:W-:Y:S02]  /*1b740*/  FSEL R5, R5, R158, P4 ;  /* 0x0000009e05057208 */ /* 0x000fe40002000000 */
[----:B------:R-:W-:Y:S01]  /*1b750*/  FSEL R7, R7, R21, P0 ;  /* 0x0000001507077208 */ /* 0x000fe20000000000 */
[----:B------:R-:W-:Y:S01]  /*1b760*/  @!P3 FMUL R4, R4, 16777216 ;  /* 0x4b8000000404b820 */ /* 0x000fe20000400000 */
[----:B------:R-:W-:Y:S01]  /*1b770*/  FMUL R21, R23, 0.25 ;  /* 0x3e80000017157820 */ /* 0x000fe20000400000 */
[----:B------:R-:W-:Y:S01]  /*1b780*/  @!P3 FMUL R5, R5, 16777216 ;  /* 0x4b8000000505b820 */ /* 0x000fe20000400000 */
[----:B------:R-:W-:Y:S01]  /*1b790*/  FSEL R6, R6, R157, P4 ;  /* 0x0000009d06067208 */ /* 0x000fe20002000000 */
[----:B------:R-:W-:Y:S01]  /*1b7a0*/  FMUL R4, R3, R4 ;  /* 0x0000000403047220 */ /* 0x000fe20000400000 */
[----:B------:R-:W-:Y:S01]  /*1b7b0*/  @!P5 FMUL R7, R7, 16777216 ;  /* 0x4b8000000707d820 */ /* 0x000fe20000400000 */
[----:B------:R-:W-:Y:S01]  /*1b7c0*/  FMUL R5, R3, R5 ;  /* 0x0000000503057220 */ /* 0x000fe20000400000 */
[----:B------:R-:W-:Y:S01]  /*1b7d0*/  FSEL R21, R21, R23, P0 ;  /* 0x0000001715157208 */ /* 0x000fe20000000000 */
[----:B------:R-:W-:Y:S01]  /*1b7e0*/  @!P3 FMUL R6, R6, 16777216 ;  /* 0x4b8000000606b820 */ /* 0x000fe20000400000 */
[----:B------:R-:W-:-:S02]  /*1b7f0*/  FMUL R23, R2, R7 ;  /* 0x0000000702177220 */ /* 0x000fc40000400000 */
[----:B------:R-:W-:Y:S01]  /*1b800*/  F2FP.BF16.F32.PACK_AB R4, R4, R5 ;  /* 0x000000050404723e */ /* 0x000fe200000010ff */
[----:B------:R-:W-:Y:S01]  /*1b810*/  FMUL R5, R20, 0.25 ;  /* 0x3e80000014057820 */ /* 0x000fe20000400000 */
[----:B------:R-:W-:Y:S01]  /*1b820*/  @!P5 FMUL R21, R21, 16777216 ;  /* 0x4b8000001515d820 */ /* 0x000fe20000400000 */
[----:B------:R-:W-:-:S03]  /*1b830*/  FMUL R6, R3, R6 ;  /* 0x0000000603067220 */ /* 0x000fc60000400000 */
[----:B------:R-:W-:Y:S01]  /*1b840*/  FSEL R5, R5, R20, P4 ;  /* 0x0000001405057208 */ /* 0x000fe20002000000 */
[----:B------:R-:W-:Y:S01]  /*1b850*/  FMUL R20, R22, 0.25 ;  /* 0x3e80000016147820 */ /* 0x000fe20000400000 */
[----:B------:R-:W-:-:S03]  /*1b860*/  FMUL R21, R2, R21 ;  /* 0x0000001502157220 */ /* 0x000fc60000400000 */
[----:B------:R-:W-:Y:S01]  /*1b870*/  @!P3 FMUL R5, R5, 16777216 ;  /* 0x4b8000000505b820 */ /* 0x000fe20000400000 */
[----:B------:R-:W-:Y:S01]  /*1b880*/  FSEL R20, R20, R22, P0 ;  /* 0x0000001614147208 */ /* 0x000fe20000000000 */
[----:B------:R-:W-:Y:S02]  /*1b890*/  FMUL R22, R155, 0.25 ;  /* 0x3e8000009b167820 */ /* 0x000fe40000400000 */
[----:B------:R-:W-:Y:S02]  /*1b8a0*/  FMUL R5, R3, R5 ;  /* 0x0000000503057220 */ /* 0x000fe40000400000 */
[----:B------:R-:W-:Y:S01]  /*1b8b0*/  @!P5 FMUL R20, R20, 16777216 ;  /* 0x4b8000001414d820 */ /* 0x000fe20000400000 */
[----:B------:R-:W-:Y:S01]  /*1b8c0*/  FSEL R22, R22, R155, P0 ;  /* 0x0000009b16167208 */ /* 0x000fe20000000000 */
[----:B------:R-:W-:Y:S01]  /*1b8d0*/  IMAD R155, R154, -0x8, R152 ;  /* 0xfffffff89a9b7824 */ /* 0x000fe200078e0298 */
[----:B------:R-:W-:Y:S01]  /*1b8e0*/  F2FP.BF16.F32.PACK_AB R5, R6, R5 ;  /* 0x000000050605723e */ /* 0x000fe200000010ff */
[----:B------:R-:W-:Y:S01]  /*1b8f0*/  FMUL R20, R2, R20 ;  /* 0x0000001402147220 */ /* 0x000fe20000400000 */
[----:B------:R-:W-:-:S02]  /*1b900*/  IMAD.SHL.U32 R152, R156, 0x4, RZ ;  /* 0x000000049c987824 */ /* 0x000fc400078e00ff */
[----:B------:R-:W-:Y:S01]  /*1b910*/  @!P5 FMUL R22, R22, 16777216 ;  /* 0x4b8000001616d820 */ /* 0x000fe20000400000 */
[----:B------:R-:W-:Y:S01]  /*1b920*/  IMAD.SHL.U32 R154, R156, 0x2, RZ ;  /* 0x000000029c9a7824 */ /* 0x000fe200078e00ff */
[----:B------:R-:W-:Y:S02]  /*1b930*/  F2FP.BF16.F32.PACK_AB R6, R20, R23 ;  /* 0x000000171406723e */ /* 0x000fe400000010ff */
[----:B------:R-:W-:Y:S01]  /*1b940*/  FMUL R7, R2, R22 ;  /* 0x0000001602077220 */ /* 0x000fe20000400000 */
[----:B------:R-:W-:Y:S02]  /*1b950*/  LOP3.LUT R152, R152, 0x1c0, RZ, 0xc0, !PT ;  /* 0x000001c098987812 */ /* 0x000fe400078ec0ff */
[----:B------:R-:W-:Y:S02]  /*1b960*/  LOP3.LUT R154, R154, 0x1f8, RZ, 0xc0, !PT ;  /* 0x000001f89a9a7812 */ /* 0x000fe400078ec0ff */
[----:B------:R-:W-:Y:S01]  /*1b970*/  F2FP.BF16.F32.PACK_AB R7, R7, R21 ;  /* 0x000000150707723e */ /* 0x000fe200000010ff */
[----:B------:R-:W-:Y:S01]  /*1b980*/  BAR.SYNC.DEFER_BLOCKING 0x0 ;  /* 0x0000000000007b1d */ /* 0x000fe20000010000 */
[----:B------:R-:W-:-:S05]  /*1b990*/  IADD3 R152, R152, R155, RZ ;  /* 0x0000009b98987210 */ /* 0x000fca0007ffe0ff */
[----:B------:R-:W1:Y:S02]  /*1b9a0*/  LDS.128 R20, [R8] ;  /* 0x0000000008147984 */ /* 0x000e640000000c00 */
[----:B------:R-:W-:Y:S06]  /*1b9b0*/  BAR.SYNC.DEFER_BLOCKING 0x0 ;  /* 0x0000000000007b1d */ /* 0x000fec0000010000 */
[----:B------:R2:W-:Y:S02]  /*1b9c0*/  STSM.16.M88.4 [R0], R4 ;  /* 0x0000000400007844 */ /* 0x0005e40000000200 */
[----:B--2---:R-:W-:-:S02]  /*1b9d0*/  IADD3 R5, R9, R154, RZ ;  /* 0x0000009a09057210 */ /* 0x004fc40007ffe0ff */
[----:B------:R-:W-:-:S03]  /*1b9e0*/  LEA.HI R4, R153, R152, RZ, 0x1f ;  /* 0x0000009899047211 */ /* 0x000fc600078ff8ff */
[----:B------:R2:W-:Y:S04]  /*1b9f0*/  STL [R1+0x20c], R5 ;  /* 0x00020c0501007387 */ /* 0x0005e80000100800 */
[----:B------:R-:W3:Y:S04]  /*1ba00*/  LDL.LU R250, [R1+0x80] ;  /* 0x0000800001fa7983 */ /* 0x000ee80000300800 */
[----:B------:R4:W-:Y:S04]  /*1ba10*/  STL [R1+0x208], R4 ;  /* 0x0002080401007387 */ /* 0x0009e80000100800 */
[----:B------:R-:W5:Y:S04]  /*1ba20*/  LDL.LU R249, [R1+0x94] ;  /* 0x0000940001f97983 */ /* 0x000f680000300800 */
[----:B------:R-:W4:Y:S04]  /*1ba30*/  LDL.LU R248, [R1+0x84] ;  /* 0x0000840001f87983 */ /* 0x000f280000300800 */
[----:B------:R-:W4:Y:S04]  /*1ba40*/  LDL.LU R247, [R1+0x98] ;  /* 0x0000980001f77983 */ /* 0x000f280000300800 */
[----:B------:R-:W5:Y:S04]  /*1ba50*/  LDL.LU R246, [R1+0x88] ;  /* 0x0000880001f67983 */ /* 0x000f680000300800 */
[----:B------:R-:W2:Y:S04]  /*1ba60*/  LDL.LU R157, [R1+0x9c] ;  /* 0x00009c00019d7983 */ /* 0x000ea80000300800 */
[----:B------:R-:W3:Y:S04]  /*1ba70*/  LDL.LU R156, [R1+0x8c] ;  /* 0x00008c00019c7983 */ /* 0x000ee80000300800 */
[----:B------:R-:W4:Y:S04]  /*1ba80*/  LDL.LU R160, [R1+0xb0] ;  /* 0x0000b00001a07983 */ /* 0x000f280000300800 */
[----:B------:R-:W5:Y:S04]  /*1ba90*/  LDL.LU R159, [R1+0xa0] ;  /* 0x0000a000019f7983 */ /* 0x000f680000300800 */
[----:B------:R-:W4:Y:S04]  /*1baa0*/  LDL.LU R158, [R1+0xb4] ;  /* 0x0000b400019e7983 */ /* 0x000f280000300800 */
        /* <DEDUP_REMOVED lines=84> */
[----:B------:R-:W4:Y:S01]  /*1bff0*/  LDL.LU R244, [R1+0x1ec] ;  /* 0x0001ec0001f47983 */ /* 0x000f220000300800 */
[----:B---3--:R-:W-:Y:S01]  /*1c000*/  FMUL R154, R156, 0.25 ;  /* 0x3e8000009c9a7820 */ /* 0x008fe20000400000 */
[----:B--2---:R-:W-:-:S04]  /*1c010*/  FMUL R153, R157, 0.25 ;  /* 0x3e8000009d997820 */ /* 0x004fc80000400000 */
[----:B------:R-:W-:Y:S01]  /*1c020*/  FSEL R154, R154, R156, P0 ;  /* 0x0000009c9a9a7208 */ /* 0x000fe20000000000 */
[----:B-----5:R-:W-:Y:S01]  /*1c030*/  FMUL R156, R159, 0.25 ;  /* 0x3e8000009f9c7820 */ /* 0x020fe20000400000 */
[----:B------:R-:W-:Y:S01]  /*1c040*/  FSEL R153, R153, R157, P0 ;  /* 0x0000009d99997208 */ /* 0x000fe20000000000 */
[----:B----4-:R-:W-:-:S03]  /*1c050*/  FMUL R157, R158, 0.25 ;  /* 0x3e8000009e9d7820 */ /* 0x010fc60000400000 */
[----:B------:R-:W-:Y:S01]  /*1c060*/  FSEL R156, R156, R159, P4 ;  /* 0x0000009f9c9c7208 */ /* 0x000fe20002000000 */
[----:B------:R-:W-:Y:S01]  /*1c070*/  FMUL R159, R162, 0.25 ;  /* 0x3e800000a29f7820 */ /* 0x000fe20000400000 */
[----:B------:R-:W-:Y:S01]  /*1c080*/  FSEL R157, R157, R158, P4 ;  /* 0x0000009e9d9d7208 */ /* 0x000fe20002000000 */
[----:B------:R-:W-:-:S03]  /*1c090*/  FMUL R158, R163, 0.25 ;  /* 0x3e800000a39e7820 */ /* 0x000fc60000400000 */
        /* <DEDUP_REMOVED lines=28> */
[----:B------:R-:W-:Y:S02]  /*1c260*/  FSEL R180, R180, R183, P4 ;  /* 0x000000b7b4b47208 */ /* 0x000fe40002000000 */
[----:B------:R-:W-:Y:S01]  /*1c270*/  FSEL R181, R181, R182, P4 ;  /* 0x000000b6b5b57208 */ /* 0x000fe20002000000 */
[----:B------:R-:W-:Y:S01]  /*1c280*/  FMUL R182, R187, 0.25 ;  /* 0x3e800000bbb67820 */ /* 0x000fe20000400000 */
[----:B------:R-:W-:-:S04]  /*1c290*/  FMUL R183, R186, 0.25 ;  /* 0x3e800000bab77820 */ /* 0x000fc80000400000 */
        /* <DEDUP_REMOVED lines=51> */
[----:B------:R-:W-:Y:S01]  /*1c5d0*/  FMUL R222, R225, 0.25 ;  /* 0x3e800000e1de7820 */ /* 0x000fe20000400000 */
[----:B------:R-:W-:-:S04]  /*1c5e0*/  FMUL R223, R224, 0.25 ;  /* 0x3e800000e0df7820 */ /* 0x000fc80000400000 */
[----:B------:R-:W-:Y:S02]  /*1c5f0*/  FSEL R222, R222, R225, P4 ;  /* 0x000000e1dede7208 */ /* 0x000fe40002000000 */
[----:B------:R-:W-:Y:S01]  /*1c600*/  FSEL R223, R223, R224, P0 ;  /* 0x000000e0dfdf7208 */ /* 0x000fe20000000000 */
[----:B------:R-:W-:Y:S01]  /*1c610*/  FMUL R224, R229, 0.25 ;  /* 0x3e800000e5e07820 */ /* 0x000fe20000400000 */
[----:B------:R-:W-:Y:S01]  /*1c620*/  FMUL R225, R228, 0.25 ;  /* 0x3e800000e4e17820 */ /* 0x000fe20000400000 */
[----:B------:R-:W-:Y:S01]  /*1c630*/  FSEL R155, R155, R160, P4 ;  /* 0x000000a09b9b7208 */ /* 0x000fe20002000000 */
[----:B------:R-:W-:Y:S02]  /*1c640*/  FMUL R160, R161, 0.25 ;  /* 0x3e800000a1a07820 */ /* 0x000fe40000400000 */
[----:B------:R-:W-:Y:S02]  /*1c650*/  FSEL R224, R224, R229, P0 ;  /* 0x000000e5e0e07208 */ /* 0x000fe40000000000 */
[----:B------:R-:W-:-:S02]  /*1c660*/  FSEL R225, R225, R228, P0 ;  /* 0x000000e4e1e17208 */ /* 0x000fc40000000000 */
        /* <DEDUP_REMOVED lines=28> */
[----:B------:R-:W-:Y:S01]  /*1c830*/  FSEL R240, R240, R243, P0 ;  /* 0x000000f3f0f07208 */ /* 0x000fe20000000000 */
[----:B------:R-:W-:Y:S01]  /*1c840*/  FMUL R243, R24, 0.25 ;  /* 0x3e80000018f37820 */ /* 0x000fe20000400000 */
        /* <DEDUP_REMOVED lines=296> */
[----:B------:R-:W-:Y:S01]  /*1dad0*/  FMUL R245, R142, 0.25 ;  /* 0x3e8000008ef57820 */ /* 0x000fe20000400000 */
[----:B------:R-:W-:Y:S01]  /*1dae0*/  FSEL R150, R243, R150, P0 ;  /* 0x00000096f3967208 */ /* 0x000fe20000000000 */
[----:B------:R-:W-:Y:S01]  /*1daf0*/  FMUL R243, R146, 0.25 ;  /* 0x3e80000092f37820 */ /* 0x000fe20000400000 */
[----:B------:R-:W-:Y:S01]  /*1db00*/  FSEL R4, R9, R251, P4 ;  /* 0x000000fb09047208 */ /* 0x000fe20002000000 */
[----:B------:R-:W-:Y:S01]  /*1db10*/  @!P3 FMUL R45, R45, 16777216 ;  /* 0x4b8000002d2db820 */ /* 0x000fe20000400000 */
[----:B------:R-:W-:Y:S01]  /*1db20*/  FSEL R145, R244, R145, P4 ;  /* 0x00000091f4917208 */ /* 0x000fe20002000000 */
[----:B------:R-:W-:Y:S01]  /*1db30*/  FMUL R9, R247, 0.25 ;  /* 0x3e800000f7097820 */ /* 0x000fe20000400000 */
[----:B------:R-:W-:Y:S01]  /*1db40*/  FSEL R149, R246, R149, P4 ;  /* 0x00000095f6957208 */ /* 0x000fe20002000000 */
[----:B------:R-:W-:Y:S01]  /*1db50*/  FMUL R244, R147, 0.25 ;  /* 0x3e80000093f47820 */ /* 0x000fe20000400000 */
[----:B------:R-:W-:Y:S01]  /*1db60*/  @!P3 FMUL R41, R41, 16777216 ;  /* 0x4b8000002929b820 */ /* 0x000fe20000400000 */
[----:B------:R-:W-:Y:S01]  /*1db70*/  FMUL R7, R248, 0.25 ;  /* 0x3e800000f8077820 */ /* 0x000fe20000400000 */
[----:B------:R-:W-:Y:S01]  /*1db80*/  FMUL R246, R151, 0.25 ;  /* 0x3e80000097f67820 */ /* 0x000fe20000400000 */
[----:B------:R-:W-:Y:S01]  /*1db90*/  @!P3 FMUL R24, R24, 16777216 ;  /* 0x4b8000001818b820 */ /* 0x000fe20000400000 */
[----:B------:R-:W-:Y:S01]  /*1dba0*/  @!P3 FMUL R60, R60, 16777216 ;  /* 0x4b8000003c3cb820 */ /* 0x000fe20000400000 */
[----:B------:R-:W-:Y:S01]  /*1dbb0*/  @!P3 FMUL R104, R104, 16777216 ;  /* 0x4b8000006868b820 */ /* 0x000fe20000400000 */
[----:B------:R-:W-:Y:S01]  /*1dbc0*/  FSEL R6, R6, R249, P4 ;  /* 0x000000f906067208 */ /* 0x000fe20002000000 */
[----:B------:R-:W-:Y:S01]  /*1dbd0*/  @!P3 FMUL R29, R29, 16777216 ;  /* 0x4b8000001d1db820 */ /* 0x000fe20000400000 */
[----:B------:R-:W-:Y:S01]  /*1dbe0*/  FSEL R142, R245, R142, P0 ;  /* 0x0000008ef58e7208 */ /* 0x000fe20000000000 */
[----:B------:R-:W-:Y:S01]  /*1dbf0*/  @!P3 FMUL R36, R36, 16777216 ;  /* 0x4b8000002424b820 */ /* 0x000fe20000400000 */
[----:B------:R-:W-:Y:S01]  /*1dc00*/  @!P3 FMUL R53, R53, 16777216 ;  /* 0x4b8000003535b820 */ /* 0x000fe20000400000 */
[----:B------:R-:W-:Y:S01]  /*1dc10*/  @!P3 FMUL R132, R132, 16777216 ;  /* 0x4b8000008484b820 */ /* 0x000fe20000400000 */
[----:B------:R-:W-:Y:S01]  /*1dc20*/  FMUL R245, R148, 0.25 ;  /* 0x3e80000094f57820 */ /* 0x000fe20000400000 */
[----:B------:R-:W-:Y:S01]  /*1dc30*/  @!P3 FMUL R28, R28, 16777216 ;  /* 0x4b8000001c1cb820 */ /* 0x000fe20000400000 */
[----:B------:R-:W-:Y:S01]  /*1dc40*/  @!P3 FMUL R32, R32, 16777216 ;  /* 0x4b8000002020b820 */ /* 0x000fe20000400000 */
[----:B------:R-:W-:Y:S01]  /*1dc50*/  @!P3 FMUL R44, R44, 16777216 ;  /* 0x4b8000002c2cb820 */ /* 0x000fe20000400000 */
[----:B------:R-:W-:Y:S01]  /*1dc60*/  @!P3 FMUL R49, R49, 16777216 ;  /* 0x4b8000003131b820 */ /* 0x000fe20000400000 */
[----:B------:R-:W-:Y:S01]  /*1dc70*/  @!P3 FMUL R93, R93, 16777216 ;  /* 0x4b8000005d5db820 */ /* 0x000fe20000400000 */
[----:B------:R-:W-:Y:S01]  /*1dc80*/  @!P3 FMUL R109, R109, 16777216 ;  /* 0x4b8000006d6db820 */ /* 0x000fe20000400000 */
[----:B------:R-:W-:Y:S01]  /*1dc90*/  @!P3 FMUL R125, R125, 16777216 ;  /* 0x4b8000007d7db820 */ /* 0x000fe20000400000 */
[----:B------:R-:W-:Y:S01]  /*1dca0*/  FMUL R249, R3, R45 ;  /* 0x0000002d03f97220 */ /* 0x000fe20000400000 */
[----:B------:R-:W-:Y:S01]  /*1dcb0*/  FSEL R146, R243, R146, P0 ;  /* 0x00000092f3927208 */ /* 0x000fe20000000000 */
        /* <DEDUP_REMOVED lines=8> */
[----:B------:R-:W-:Y:S01]  /*1dd40*/  FSEL R147, R244, R147, P0 ;  /* 0x00000093f4937208 */ /* 0x000fe20000000000 */
[----:B------:R-:W-:Y:S01]  /*1dd50*/  @!P3 FMUL R85, R85, 16777216 ;  /* 0x4b8000005555b820 */ /* 0x000fe20000400000 */
[----:B------:R-:W-:Y:S01]  /*1dd60*/  @!P3 FMUL R92, R92, 16777216 ;  /* 0x4b8000005c5cb820 */ /* 0x000fe20000400000 */
[----:B------:R-:W-:Y:S01]  /*1dd70*/  @!P3 FMUL R120, R120, 16777216 ;  /* 0x4b8000007878b820 */ /* 0x000fe20000400000 */
[C---:B------:R-:W-:Y:S01]  /*1dd80*/  FMUL R243, R3.reuse, R24 ;  /* 0x0000001803f37220 */ /* 0x040fe20000400000 */
[C---:B------:R-:W-:Y:S01]  /*1dd90*/  FMUL R41, R3.reuse, R60 ;  /* 0x0000003c03297220 */ /* 0x040fe20000400000 */
[----:B------:R-:W-:Y:S01]  /*1dda0*/  FMUL R104, R3, R104 ;  /* 0x0000006803687220 */ /* 0x000fe20000400000 */
[----:B------:R-:W-:Y:S01]  /*1ddb0*/  FSEL R7, R7, R248, P4 ;  /* 0x000000f807077208 */ /* 0x000fe20002000000 */
[----:B------:R-:W-:Y:S01]  /*1ddc0*/  @!P3 FMUL R33, R33, 16777216 ;  /* 0x4b8000002121b820 */ /* 0x000fe20000400000 */
[----:B------:R-:W-:Y:S01]  /*1ddd0*/  FSEL R151, R246, R151, P0 ;  /* 0x00000097f6977208 */ /* 0x000fe20000000000 */
[----:B------:R-:W-:Y:S01]  /*1dde0*/  @!P3 FMUL R88, R88, 16777216 ;  /* 0x4b8000005858b820 */ /* 0x000fe20000400000 */
[----:B------:R-:W-:Y:S01]  /*1ddf0*/  @!P3 FMUL R129, R129, 16777216 ;  /* 0x4b8000008181b820 */ /* 0x000fe20000400000 */
[C---:B------:R-:W-:Y:S01]  /*1de00*/  FMUL R244, R3.reuse, R29 ;  /* 0x0000001d03f47220 */ /* 0x040fe20000400000 */
[C---:B------:R-:W-:Y:S01]  /*1de10*/  FMUL R247, R3.reuse, R36 ;  /* 0x0000002403f77220 */ /* 0x040fe20000400000 */
[C---:B------:R-:W-:Y:S01]  /*1de20*/  FMUL R251, R3.reuse, R53 ;  /* 0x0000003503fb7220 */ /* 0x040fe20000400000 */
[----:B------:R-:W-:Y:S01]  /*1de30*/  FMUL R24, R3, R132 ;  /* 0x0000008403187220 */ /* 0x000fe20000400000 */
[----:B------:R-:W-:Y:S01]  /*1de40*/  @!P3 FMUL R56, R56, 16777216 ;  /* 0x4b8000003838b820 */ /* 0x000fe20000400000 */
[----:B------:R-:W-:Y:S01]  /*1de50*/  @!P3 FMUL R61, R61, 16777216 ;  /* 0x4b8000003d3db820 */ /* 0x000fe20000400000 */
[----:B------:R-:W-:Y:S01]  /*1de60*/  @!P3 FMUL R77, R77, 16777216 ;  /* 0x4b8000004d4db820 */ /* 0x000fe20000400000 */
[----:B------:R-:W-:Y:S01]  /*1de70*/  @!P3 FMUL R149, R149, 16777216 ;  /* 0x4b8000009595b820 */ /* 0x000fe20000400000 */
[C---:B------:R-:W-:Y:S01]  /*1de80*/  FMUL R246, R3.reuse, R28 ;  /* 0x0000001c03f67220 */ /* 0x040fe20000400000 */
[C---:B------:R-:W-:Y:S01]  /*1de90*/  FMUL R36, R3.reuse, R32 ;  /* 0x0000002003247220 */ /* 0x040fe20000400000 */
[C---:B------:R-:W-:Y:S01]  /*1dea0*/  FMUL R252, R3.reuse, R44 ;  /* 0x0000002c03fc7220 */ /* 0x040fe20000400000 */
[C---:B------:R-:W-:Y:S01]  /*1deb0*/  FMUL R248, R3.reuse, R49 ;  /* 0x0000003103f87220 */ /* 0x040fe20000400000 */
[C---:B------:R-:W-:Y:S01]  /*1dec0*/  FMUL R29, R3.reuse, R93 ;  /* 0x0000005d031d7220 */ /* 0x040fe20000400000 */
[C---:B------:R-:W-:Y:S01]  /*1ded0*/  FMUL R53, R3.reuse, R109 ;  /* 0x0000006d03357220 */ /* 0x040fe20000400000 */
[----:B------:R-:W-:Y:S01]  /*1dee0*/  FMUL R125, R3, R125 ;  /* 0x0000007d037d7220 */ /* 0x000fe20000400000 */
[----:B------:R-:W-:Y:S01]  /*1def0*/  FSEL R148, R245, R148, P4 ;  /* 0x00000094f5947208 */ /* 0x000fe20002000000 */
[----:B------:R-:W-:Y:S01]  /*1df00*/  @!P3 FMUL R157, R157, 16777216 ;  /* 0x4b8000009d9db820 */ /* 0x000fe20000400000 */
        /* <DEDUP_REMOVED lines=8> */
[----:B------:R-:W-:Y:S01]  /*1df90*/  FMUL R49, R3, R133 ;  /* 0x0000008503317220 */ /* 0x000fe20000400000 */
[----:B------:R-:W-:Y:S01]  /*1dfa0*/  @!P5 FMUL R107, R107, 16777216 ;  /* 0x4b8000006b6bd820 */ /* 0x000fe20000400000 */
[----:B------:R-:W-:Y:S01]  /*1dfb0*/  @!P3 FMUL R65, R65, 16777216 ;  /* 0x4b8000004141b820 */ /* 0x000fe20000400000 */
[----:B------:R-:W-:Y:S01]  /*1dfc0*/  @!P3 FMUL R121, R121, 16777216 ;  /* 0x4b8000007979b820 */ /* 0x000fe20000400000 */
[C---:B------:R-:W-:Y:S01]  /*1dfd0*/  FMUL R245, R3.reuse, R37 ;  /* 0x0000002503f57220 */ /* 0x040fe20000400000 */
[C---:B------:R-:W-:Y:S01]  /*1dfe0*/  FMUL R85, R3.reuse, R85 ;  /* 0x0000005503557220 */ /* 0x040fe20000400000 */
[C---:B------:R-:W-:Y:S01]  /*1dff0*/  FMUL R40, R3.reuse, R92 ;  /* 0x0000005c03287220 */ /* 0x040fe20000400000 */
[----:B------:R-:W-:Y:S01]  /*1e000*/  FMUL R113, R3, R120 ;  /* 0x0000007803717220 */ /* 0x000fe20000400000 */
[----:B------:R-:W-:-:S02]  /*1e010*/  IMAD.MOV.U32 R133, RZ, RZ, R41 ;  /* 0x000000ffff857224 */ /* 0x000fc400078e0029 */
[----:B------:R-:W-:Y:S01]  /*1e020*/  @!P5 FMUL R159, R159, 16777216 ;  /* 0x4b8000009f9fd820 */ /* 0x000fe20000400000 */
[----:B------:R-:W-:Y:S01]  /*1e030*/  @!P5 FMUL R160, R160, 16777216 ;  /* 0x4b800000a0a0d820 */ /* 0x000fe20000400000 */
[----:B------:R-:W-:Y:S01]  /*1e040*/  @!P3 FMUL R155, R155, 16777216 ;  /* 0x4b8000009b9bb820 */ /* 0x000fe20000400000 */
[----:B------:R-:W-:Y:S01]  /*1e050*/  @!P3 FMUL R156, R156, 16777216 ;  /* 0x4b8000009c9cb820 */ /* 0x000fe20000400000 */
[C---:B------:R-:W-:Y:S01]  /*1e060*/  FMUL R37, R3.reuse, R33 ;  /* 0x0000002103257220 */ /* 0x040fe20000400000 */
[C---:B------:R-:W-:Y:S01]  /*1e070*/  FMUL R92, R3.reuse, R88 ;  /* 0x00000058035c7220 */ /* 0x040fe20000400000 */
[----:B------:R-:W-:Y:S01]  /*1e080*/  FMUL R41, R3, R129 ;  /* 0x0000008103297220 */ /* 0x000fe20000400000 */
[----:B------:R-:W-:Y:S01]  /*1e090*/  @!P5 FMUL R161, R161, 16777216 ;  /* 0x4b800000a1a1d820 */ /* 0x000fe20000400000 */
[----:B------:R-:W-:Y:S01]  /*1e0a0*/  @!P5 FMUL R162, R162, 16777216 ;  /* 0x4b800000a2a2d820 */ /* 0x000fe20000400000 */
[----:B------:R-:W-:Y:S01]  /*1e0b0*/  @!P5 FMUL R111, R111, 16777216 ;  /* 0x4b8000006f6fd820 */ /* 0x000fe20000400000 */
[----:B------:R-:W-:Y:S01]  /*1e0c0*/  @!P5 FMUL R118, R118, 16777216 ;  /* 0x4b8000007676d820 */ /* 0x000fe20000400000 */
[----:B------:R-:W-:Y:S01]  /*1e0d0*/  MOV R120, R104 ;  /* 0x0000006800787202 */ /* 0x000fe20000000f00 */
[----:B------:R-:W-:Y:S01]  /*1e0e0*/  @!P3 FMUL R89, R89, 16777216 ;  /* 0x4b8000005959b820 */ /* 0x000fe20000400000 */
[----:B------:R-:W-:Y:S01]  /*1e0f0*/  @!P3 FMUL R124, R124, 16777216 ;  /* 0x4b8000007c7cb820 */ /* 0x000fe20000400000 */
[----:B------:R-:W-:Y:S01]  /*1e100*/  @!P3 FMUL R145, R145, 16777216 ;  /* 0x4b8000009191b820 */ /* 0x000fe20000400000 */
[C---:B------:R-:W-:Y:S01]  /*1e110*/  FMUL R60, R3.reuse, R56 ;  /* 0x00000038033c7220 */ /* 0x040fe20000400000 */
[C---:B------:R-:W-:Y:S01]  /*1e120*/  FMUL R18, R3.reuse, R61 ;  /* 0x0000003d03127220 */ /* 0x040fe20000400000 */
[C---:B------:R-:W-:Y:S01]  /*1e130*/  FMUL R33, R3.reuse, R77 ;  /* 0x0000004d03217220 */ /* 0x040fe20000400000 */
[----:B------:R-:W-:Y:S01]  /*1e140*/  MOV R129, R24 ;  /* 0x0000001800817202 */ /* 0x000fe20000000f00 */
[----:B------:R-:W-:Y:S01]  /*1e150*/  FMUL R88, R3, R149 ;  /* 0x0000009503587220 */ /* 0x000fe20000400000 */
[----:B------:R-:W-:-:S02]  /*1e160*/  IMAD.MOV.U32 R104, RZ, RZ, R29 ;  /* 0x000000ffff687224 */ /* 0x000fc400078e001d */
[----:B------:R-:W-:Y:S01]  /*1e170*/  @!P3 FMUL R144, R144, 16777216 ;  /* 0x4b8000009090b820 */ /* 0x000fe20000400000 */
[C---:B------:R-:W-:Y:S01]  /*1e180*/  FMUL R157, R3.reuse, R157 ;  /* 0x0000009d039d7220 */ /* 0x040fe20000400000 */
[C---:B------:R-:W-:Y:S01]  /*1e190*/  FMUL R158, R3.reuse, R158 ;  /* 0x0000009e039e7220 */ /* 0x040fe20000400000 */
[C---:B------:R-:W-:Y:S01]  /*1e1a0*/  FMUL R61, R3.reuse, R57 ;  /* 0x00000039033d7220 */ /* 0x040fe20000400000 */
[C---:B------:R-:W-:Y:S01]  /*1e1b0*/  FMUL R56, R3.reuse, R128 ;  /* 0x0000008003387220 */ /* 0x040fe20000400000 */
[----:B------:R-:W-:Y:S01]  /*1e1c0*/  FMUL R24, R3, R136 ;  /* 0x0000008803187220 */ /* 0x000fe20000400000 */
[----:B------:R-:W-:Y:S01]  /*1e1d0*/  MOV R149, R125 ;  /* 0x0000007d00957202 */ /* 0x000fe20000000f00 */
[C---:B------:R-:W-:Y:S01]  /*1e1e0*/  FMUL R29, R2.reuse, R107 ;  /* 0x0000006b021d7220 */ /* 0x040fe20000400000 */
[----:B------:R-:W-:Y:S01]  /*1e1f0*/  @!P3 FMUL R141, R141, 16777216 ;  /* 0x4b8000008d8db820 */ /* 0x000fe20000400000 */
[C---:B------:R-:W-:Y:S01]  /*1e200*/  FMUL R65, R3.reuse, R65 ;  /* 0x0000004103417220 */ /* 0x040fe20000400000 */
[----:B------:R-:W-:Y:S01]  /*1e210*/  FMUL R57, R3, R121 ;  /* 0x0000007903397220 */ /* 0x000fe20000400000 */
[----:B------:R-:W-:Y:S01]  /*1e220*/  @!P5 FMUL R9, R9, 16777216 ;  /* 0x4b8000000909d820 */ /* 0x000fe20000400000 */
[C---:B------:R-:W-:Y:S01]  /*1e230*/  FMUL R159, R2.reuse, R159 ;  /* 0x0000009f029f7220 */ /* 0x040fe20000400000 */
[----:B------:R-:W-:Y:S01]  /*1e240*/  FMUL R160, R2, R160 ;  /* 0x000000a002a07220 */ /* 0x000fe20000400000 */
[----:B------:R-:W-:Y:S01]  /*1e250*/  MOV R125, R28 ;  /* 0x0000001c007d7202 */ /* 0x000fe20000000f00 */
[C---:B------:R-:W-:Y:S01]  /*1e260*/  FMUL R155, R3.reuse, R155 ;  /* 0x0000009b039b7220 */ /* 0x040fe20000400000 */
[----:B------:R-:W-:Y:S01]  /*1e270*/  MOV R107, R32 ;  /* 0x00000020006b7202 */ /* 0x000fe20000000f00 */
[----:B------:R-:W-:Y:S01]  /*1e280*/  FMUL R156, R3, R156 ;  /* 0x0000009c039c7220 */ /* 0x000fe20000400000 */
[----:B------:R-:W-:Y:S01]  /*1e290*/  MOV R128, R85 ;  /* 0x0000005500807202 */ /* 0x000fe20000000f00 */
[----:B------:R-:W-:Y:S01]  /*1e2a0*/  @!P5 FMUL R106, R106, 16777216 ;  /* 0x4b8000006a6ad820 */ /* 0x000fe20000400000 */
[C---:B------:R-:W-:Y:S01]  /*1e2b0*/  FMUL R161, R2.reuse, R161 ;  /* 0x000000a102a17220 */ /* 0x040fe20000400000 */
[C---:B------:R-:W-:Y:S01]  /*1e2c0*/  FMUL R162, R2.reuse, R162 ;  /* 0x000000a202a27220 */ /* 0x040fe20000400000 */
[C---:B------:R-:W-:Y:S01]  /*1e2d0*/  FMUL R28, R2.reuse, R111 ;  /* 0x0000006f021c7220 */ /* 0x040fe20000400000 */
[----:B------:R-:W-:Y:S01]  /*1e2e0*/  FMUL R32, R2, R118 ;  /* 0x0000007602207220 */ /* 0x000fe20000400000 */
[----:B------:R-:W-:Y:S01]  /*1e2f0*/  @!P3 FMUL R105, R105, 16777216 ;  /* 0x4b8000006969b820 */ /* 0x000fe20000400000 */
[C---:B------:R-:W-:Y:S01]  /*1e300*/  FMUL R93, R3.reuse, R89 ;  /* 0x00000059035d7220 */ /* 0x040fe20000400000 */
[C---:B------:R-:W-:Y:S01]  /*1e310*/  FMUL R124, R3.reuse, R124 ;  /* 0x0000007c037c7220 */ /* 0x040fe20000400000 */
[----:B------:R-:W-:Y:S01]  /*1e320*/  FMUL R85, R3, R145 ;  /* 0x0000009103557220 */ /* 0x000fe20000400000 */
[----:B------:R-:W-:-:S02]  /*1e330*/  IMAD.MOV.U32 R111, RZ, RZ, R41 ;  /* 0x000000ffff6f7224 */ /* 0x000fc400078e0029 */
[----:B------:R-:W-:Y:S01]  /*1e340*/  FMUL R89, R3, R144 ;  /* 0x0000009003597220 */ /* 0x000fe20000400000 */
[----:B------:R-:W-:Y:S01]  /*1e350*/  IMAD.MOV.U32 R118, RZ, RZ, R33 ;  /* 0x000000ffff767224 */ /* 0x000fe200078e0021 */
[----:B------:R-:W-:Y:S01]  /*1e360*/  F2FP.BF16.F32.PACK_AB R157, R157, R158 ;  /* 0x0000009e9d9d723e */ /* 0x000fe200000010ff */
[----:B------:R-:W-:Y:S02]  /*1e370*/  IMAD.MOV.U32 R136, RZ, RZ, R56 ;  /* 0x000000ffff887224 */ /* 0x000fe400078e0038 */
[----:B------:R-:W-:Y:S01]  /*1e380*/  FMUL R56, R3, R141 ;  /* 0x0000008d03387220 */ /* 0x000fe20000400000 */
[----:B------:R-:W-:Y:S02]  /*1e390*/  IMAD.MOV.U32 R145, RZ, RZ, R24 ;  /* 0x000000ffff917224 */ /* 0x000fe400078e0018 */
[C---:B------:R-:W-:Y:S01]  /*1e3a0*/  FMUL R24, R2.reuse, R9 ;  /* 0x0000000902187220 */ /* 0x040fe20000400000 */
[----:B------:R-:W-:Y:S01]  /*1e3b0*/  IMAD.MOV.U32 R144, RZ, RZ, R57 ;  /* 0x000000ffff907224 */ /* 0x000fe200078e0039 */
[----:B------:R-:W-:Y:S01]  /*1e3c0*/  MOV R141, R65 ;  /* 0x00000041008d7202 */ /* 0x000fe20000000f00 */
[----:B------:R-:W-:Y:S01]  /*1e3d0*/  FMUL R9, R2, R106 ;  /* 0x0000006a02097220 */ /* 0x000fe20000400000 */
[----:B------:R-:W-:Y:S01]  /*1e3e0*/  F2FP.BF16.F32.PACK_AB R158, R159, R160 ;  /* 0x000000a09f9e723e */ /* 0x000fe200000010ff */
[----:B------:R-:W-:Y:S01]  /*1e3f0*/  FMUL R105, R3, R105 ;  /* 0x0000006903697220 */ /* 0x000fe20000400000 */
[----:B------:R-:W-:-:S02]  /*1e400*/  IMAD.MOV.U32 R121, RZ, RZ, R124 ;  /* 0x000000ffff797224 */ /* 0x000fc400078e007c */
[----:B------:R-:W-:Y:S01]  /*1e410*/  @!P5 FMUL R115, R115, 16777216 ;  /* 0x4b8000007373d820 */ /* 0x000fe20000400000 */
[----:B------:R-:W-:Y:S01]  /*1e420*/  IMAD.MOV.U32 R106, RZ, RZ, R49 ;  /* 0x000000ffff6a7224 */ /* 0x000fe200078e0031 */
[----:B------:R-:W-:Y:S02]  /*1e430*/  F2FP.BF16.F32.PACK_AB R156, R155, R156 ;  /* 0x0000009c9b9c723e */ /* 0x000fe400000010ff */
[----:B------:R-:W-:Y:S01]  /*1e440*/  F2FP.BF16.F32.PACK_AB R159, R161, R162 ;  /* 0x000000a2a19f723e */ /* 0x000fe200000010ff */
[----:B------:R-:W-:Y:S01]  /*1e450*/  BAR.SYNC.DEFER_BLOCKING 0x0 ;  /* 0x0000000000007b1d */ /* 0x000fe20000010000 */
[----:B------:R-:W-:Y:S02]  /*1e460*/  MOV R155, R118 ;  /* 0x00000076009b7202 */ /* 0x000fe40000000f00 */
[----:B------:R-:W-:Y:S01]  /*1e470*/  MOV R161, R111 ;  /* 0x0000006f00a17202 */ /* 0x000fe20000000f00 */
[----:B------:R-:W-:Y:S01]  /*1e480*/  IMAD.MOV.U32 R111, RZ, RZ, R144 ;  /* 0x000000ffff6f7224 */ /* 0x000fe200078e0090 */
[----:B------:R-:W-:Y:S01]  /*1e490*/  MOV R118, R149 ;  /* 0x0000009500767202 */ /* 0x000fe20000000f00 */
[----:B------:R-:W-:Y:S01]  /*1e4a0*/  IMAD.MOV.U32 R144, RZ, RZ, R136 ;  /* 0x000000ffff907224 */ /* 0x000fe200078e0088 */
[----:B------:R-:W-:Y:S01]  /*1e4b0*/  MOV R149, R141 ;  /* 0x0000008d00957202 */ /* 0x000fe20000000f00 */
[----:B------:R-:W-:Y:S01]  /*1e4c0*/  FMUL R41, R2, R115 ;  /* 0x0000007302297220 */ /* 0x000fe20000400000 */
[----:B------:R-:W-:Y:S01]  /*1e4d0*/  MOV R141, R128 ;  /* 0x00000080008d7202 */ /* 0x000fe20000000f00 */
[----:B------:R-:W-:Y:S01]  /*1e4e0*/  IMAD.MOV.U32 R136, RZ, RZ, R121 ;  /* 0x000000ffff887224 */ /* 0x000fe200078e0079 */
[----:B------:R-:W-:Y:S01]  /*1e4f0*/  MOV R128, R104 ;  /* 0x0000006800807202 */ /* 0x000fe20000000f00 */
[----:B------:R-:W-:-:S02]  /*1e500*/  IMAD.MOV.U32 R160, RZ, RZ, R107 ;  /* 0x000000ffffa07224 */ /* 0x000fc400078e006b */
[----:B------:R-:W-:Y:S02]  /*1e510*/  IMAD.MOV.U32 R115, RZ, RZ, R106 ;  /* 0x000000ffff737224 */ /* 0x000fe400078e006a */
[----:B------:R-:W-:Y:S02]  /*1e520*/  IMAD.MOV.U32 R121, RZ, RZ, R105 ;  /* 0x000000ffff797224 */ /* 0x000fe400078e0069 */
[----:B------:R-:W2:Y:S01]  /*1e530*/  LDS.128 R104, [R8] ;  /* 0x0000000008687984 */ /* 0x000ea20000000c00 */
[----:B------:R-:W-:Y:S01]  /*1e540*/  @!P3 FMUL R4, R4, 16777216 ;  /* 0x4b8000000404b820 */ /* 0x000fe20000400000 */
[----:B------:R-:W-:Y:S01]  /*1e550*/  @!P3 FMUL R5, R5, 16777216 ;  /* 0x4b8000000505b820 */ /* 0x000fe20000400000 */
        /* <DEDUP_REMOVED lines=8> */
[----:B------:R-:W-:Y:S01]  /*1e5e0*/  FMUL R7, R3, R7 ;  /* 0x0000000703077220 */ /* 0x000fe20000400000 */
[C---:B------:R-:W-:Y:S01]  /*1e5f0*/  FMUL R152, R2.reuse, R152 ;  /* 0x0000009802987220 */ /* 0x040fe20000400000 */
[C---:B------:R-:W-:Y:S01]  /*1e600*/  FMUL R153, R2.reuse, R153 ;  /* 0x0000009902997220 */ /* 0x040fe20000400000 */
[----:B------:R-:W-:Y:S01]  /*1e610*/  FMUL R154, R2, R154 ;  /* 0x0000009a029a7220 */ /* 0x000fe20000400000 */
[----:B------:R-:W-:-:S02]  /*1e620*/  F2FP.BF16.F32.PACK_AB R4, R4, R5 ;  /* 0x000000050404723e */ /* 0x000fc400000010ff */
[----:B------:R-:W-:Y:S02]  /*1e630*/  F2FP.BF16.F32.PACK_AB R5, R6, R7 ;  /* 0x000000070605723e */ /* 0x000fe400000010ff */
[----:B------:R-:W-:Y:S02]  /*1e640*/  F2FP.BF16.F32.PACK_AB R6, R24, R152 ;  /* 0x000000981806723e */ /* 0x000fe400000010ff */
[----:B------:R-:W-:Y:S01]  /*1e650*/  F2FP.BF16.F32.PACK_AB R7, R153, R154 ;  /* 0x0000009a9907723e */ /* 0x000fe200000010ff */
[----:B------:R-:W-:Y:S06]  /*1e660*/  BAR.SYNC.DEFER_BLOCKING 0x0 ;  /* 0x0000000000007b1d */ /* 0x000fec0000010000 */
[----:B------:R-:W-:Y:S02]  /*1e670*/  STSM.16.M88.4 [R0], R4 ;  /* 0x0000000400007844 */ /* 0x000fe40000000200 */
[----:B------:R-:W-:Y:S06]  /*1e680*/  BAR.SYNC.DEFER_BLOCKING 0x0 ;  /* 0x0000000000007b1d */ /* 0x000fec0000010000 */
[----:B------:R-:W3:Y:S02]  /*1e690*/  LDS.128 R4, [R8] ;  /* 0x0000000008047984 */ /* 0x000ee40000000c00 */
[----:B------:R-:W-:Y:S01]  /*1e6a0*/  BAR.SYNC.DEFER_BLOCKING 0x0 ;  /* 0x0000000000007b1d */ /* 0x000fe20000010000 */
[----:B------:R-:W-:Y:S01]  /*1e6b0*/  @!P3 FMUL R81, R81, 16777216 ;  /* 0x4b8000005151b820 */ /* 0x000fe20000400000 */
        /* <DEDUP_REMOVED lines=18> */
[----:B------:R-:W-:Y:S01]  /*1e7e0*/  STSM.16.M88.4 [R0], R156 ;  /* 0x0000009c00007844 */ /* 0x000fe20000000200 */
        /* <DEDUP_REMOVED lines=48> */
[----:B------:R-:W-:Y:S01]  /*1eaf0*/  @!P5 FMUL R110, R110, 16777216 ;  /* 0x4b8000006e6ed820 */ /* 0x000fe20000400000 */
[C---:B------:R-:W-:Y:S01]  /*1eb00*/  FMUL R68, R3.reuse, R68 ;  /* 0x0000004403447220 */ /* 0x040fe20000400000 */
[C---:B------:R-:W-:Y:S01]  /*1eb10*/  FMUL R48, R3.reuse, R100 ;  /* 0x0000006403307220 */ /* 0x040fe20000400000 */
[----:B------:R-:W-:Y:S01]  /*1eb20*/  MOV R112, R40 ;  /* 0x0000002800707202 */ /* 0x000fe20000000f00 */
[C---:B------:R-:W-:Y:S01]  /*1eb30*/  FMUL R64, R3.reuse, R64 ;  /* 0x0000004003407220 */ /* 0x040fe20000400000 */
[C---:B------:R-:W-:Y:S01]  /*1eb40*/  FMUL R100, R3.reuse, R96 ;  /* 0x0000006003647220 */ /* 0x040fe20000400000 */
[C---:B------:R-:W-:Y:S01]  /*1eb50*/  FMUL R101, R3.reuse, R97 ;  /* 0x0000006103657220 */ /* 0x040fe20000400000 */
[C---:B------:R-:W-:Y:S01]  /*1eb60*/  FMUL R33, R2.reuse, R114 ;  /* 0x0000007202217220 */ /* 0x040fe20000400000 */
[----:B------:R-:W-:Y:S01]  /*1eb70*/  FMUL R40, R2, R119 ;  /* 0x0000007702287220 */ /* 0x000fe20000400000 */
[C---:B------:R-:W-:Y:S01]  /*1eb80*/  FMUL R163, R3.reuse, R163 ;  /* 0x000000a303a37220 */ /* 0x040fe20000400000 */
        /* <DEDUP_REMOVED lines=50> */
[----:B------:R-:W-:Y:S01]  /*1eeb0*/  FMUL R96, R3, R148 ;  /* 0x0000009403607220 */ /* 0x000fe20000400000 */
[----:B------:R-:W-:Y:S01]  /*1eec0*/  MOV R114, R81 ;  /* 0x0000005100727202 */ /* 0x000fe20000000f00 */
[----:B------:R-:W-:-:S02]  /*1eed0*/  IMAD.MOV.U32 R119, RZ, RZ, R80 ;  /* 0x000000ffff777224 */ /* 0x000fc400078e0050 */
[----:B------:R-:W-:Y:S01]  /*1eee0*/  FMUL R3, R2, R110 ;  /* 0x0000006e02037220 */ /* 0x000fe20000400000 */
[----:B------:R-:W-:Y:S01]  /*1eef0*/  @!P5 FMUL R167, R167, 16777216 ;  /* 0x4b800000a7a7d820 */ /* 0x000fe20000400000 */
[----:B------:R-:W-:Y:S01]  /*1ef00*/  @!P5 FMUL R168, R168, 16777216 ;  /* 0x4b800000a8a8d820 */ /* 0x000fe20000400000 */
[----:B------:R-:W-:Y:S01]  /*1ef10*/  MOV R110, R56 ;  /* 0x00000038006e7202 */ /* 0x000fe20000000f00 */
[----:B------:R-:W-:Y:S01]  /*1ef20*/  IMAD.MOV.U32 R137, RZ, RZ, R64 ;  /* 0x000000ffff897224 */ /* 0x000fe200078e0040 */
[----:B------:R-:W-:Y:S01]  /*1ef30*/  MOV R148, R68 ;  /* 0x0000004400947202 */ /* 0x000fe20000000f00 */
[----:B------:R-:W-:Y:S01]  /*1ef40*/  IMAD.MOV.U32 R154, RZ, RZ, R114 ;  /* 0x000000ffff9a7224 */ /* 0x000fe200078e0072 */
[----:B------:R-:W-:Y:S01]  /*1ef50*/  MOV R153, R119 ;  /* 0x0000007700997202 */ /* 0x000fe20000000f00 */
[C---:B------:R-:W-:Y:S01]  /*1ef60*/  FMUL R167, R2.reuse, R167 ;  /* 0x000000a702a77220 */ /* 0x040fe20000400000 */
[----:B------:R-:W-:Y:S01]  /*1ef70*/  FMUL R168, R2, R168 ;  /* 0x000000a802a87220 */ /* 0x000fe20000400000 */
[----:B------:R-:W-:Y:S01]  /*1ef80*/  MOV R119, R110 ;  /* 0x0000006e00777202 */ /* 0x000fe20000000f00 */
[----:B------:R-:W-:Y:S01]  /*1ef90*/  IMAD.MOV.U32 R114, RZ, RZ, R145 ;  /* 0x000000ffff727224 */ /* 0x000fe200078e0091 */
[----:B------:R-:W-:Y:S01]  /*1efa0*/  MOV R110, R148 ;  /* 0x00000094006e7202 */ /* 0x000fe20000000f00 */
[----:B------:R-:W-:Y:S01]  /*1efb0*/  IMAD.MOV.U32 R145, RZ, RZ, R137 ;  /* 0x000000ffff917224 */ /* 0x000fe200078e0089 */
[----:B------:R-:W-:Y:S01]  /*1efc0*/  MOV R148, R129 ;  /* 0x0000008100947202 */ /* 0x000fe20000000f00 */
[----:B------:R-:W-:Y:S01]  /*1efd0*/  IMAD.MOV.U32 R137, RZ, RZ, R133 ;  /* 0x000000ffff897224 */ /* 0x000fe200078e0085 */
[----:B------:R-:W-:Y:S01]  /*1efe0*/  MOV R129, R113 ;  /* 0x0000007100817202 */ /* 0x000fe20000000f00 */
[----:B------:R-:W-:Y:S01]  /*1eff0*/  @!P5 FMUL R130, R130, 16777216 ;  /* 0x4b8000008282d820 */ /* 0x000fe20000400000 */
[----:B------:R-:W-:Y:S01]  /*1f000*/  @!P5 FMUL R131, R131, 16777216 ;  /* 0x4b8000008383d820 */ /* 0x000fe20000400000 */
[----:B------:R-:W-:-:S02]  /*1f010*/  F2FP.BF16.F32.PACK_AB R165, R165, R166 ;  /* 0x000000a6a5a5723e */ /* 0x000fc400000010ff */
[----:B------:R-:W-:Y:S01]  /*1f020*/  F2FP.BF16.F32.PACK_AB R113, R173, R174 ;  /* 0x000000aead71723e */ /* 0x000fe200000010ff */
[----:B------:R-:W-:Y:S01]  /*1f030*/  IMAD.MOV.U32 R174, RZ, RZ, R118 ;  /* 0x000000ffffae7224 */ /* 0x000fe200078e0076 */
[----:B------:R-:W-:Y:S02]  /*1f040*/  F2FP.BF16.F32.PACK_AB R166, R167, R168 ;  /* 0x000000a8a7a6723e */ /* 0x000fe400000010ff */
[----:B------:R-:W-:Y:S01]  /*1f050*/  MOV R168, R111 ;  /* 0x0000006f00a87202 */ /* 0x000fe20000000f00 */
[----:B------:R-:W-:Y:S01]  /*1f060*/  IMAD.MOV.U32 R111, RZ, RZ, R149 ;  /* 0x000000ffff6f7224 */ /* 0x000fe200078e0095 */
[----:B------:R-:W-:Y:S01]  /*1f070*/  MOV R118, R145 ;  /* 0x0000009100767202 */ /* 0x000fe20000000f00 */
[----:B------:R-:W-:Y:S01]  /*1f080*/  IMAD.MOV.U32 R145, RZ, RZ, R148 ;  /* 0x000000ffff917224 */ /* 0x000fe200078e0094 */
[----:B------:R-:W-:Y:S01]  /*1f090*/  MOV R149, R137 ;  /* 0x0000008900957202 */ /* 0x000fe20000000f00 */
[C---:B------:R-:W-:Y:S01]  /*1f0a0*/  FMUL R57, R2.reuse, R130 ;  /* 0x0000008202397220 */ /* 0x040fe20000400000 */
[----:B------:R-:W-:Y:S01]  /*1f0b0*/  MOV R148, R136 ;  /* 0x0000008800947202 */ /* 0x000fe20000000f00 */
[----:B------:R-:W-:Y:S01]  /*1f0c0*/  FMUL R65, R2, R131 ;  /* 0x0000008302417220 */ /* 0x000fe20000400000 */
[----:B------:R-:W-:-:S02]  /*1f0d0*/  IMAD.MOV.U32 R137, RZ, RZ, R129 ;  /* 0x000000ffff897224 */ /* 0x000fc400078e0081 */
[----:B------:R-:W-:Y:S01]  /*1f0e0*/  IMAD.MOV.U32 R136, RZ, RZ, R128 ;  /* 0x000000ffff887224 */ /* 0x000fe200078e0080 */
[----:B------:R-:W-:Y:S01]  /*1f0f0*/  BAR.SYNC.DEFER_BLOCKING 0x0 ;  /* 0x0000000000007b1d */ /* 0x000fe20000010000 */
[----:B------:R-:W-:Y:S01]  /*1f100*/  @!P5 FMUL R169, R169, 16777216 ;  /* 0x4b800000a9a9d820 */ /* 0x000fe20000400000 */
[----:B------:R-:W-:-:S03]  /*1f110*/  @!P5 FMUL R170, R170, 16777216 ;  /* 0x4b800000aaaad820 */ /* 0x000fc60000400000 */
[C---:B------:R-:W-:Y:S01]  /*1f120*/  FMUL R169, R2.reuse, R169 ;  /* 0x000000a902a97220 */ /* 0x040fe20000400000 */
[----:B------:R-:W-:Y:S01]  /*1f130*/  FMUL R170, R2, R170 ;  /* 0x000000aa02aa7220 */ /* 0x000fe20000400000 */
[----:B------:R-:W4:Y:S01]  /*1f140*/  LDS.128 R128, [R8] ;  /* 0x0000000008807984 */ /* 0x000f220000000c00 */
[----:B------:R-:W-:-:S03]  /*1f150*/  F2FP.BF16.F32.PACK_AB R164, R163, R164 ;  /* 0x000000a4a3a4723e */ /* 0x000fc600000010ff */
[----:B------:R-:W-:Y:S01]  /*1f160*/  F2FP.BF16.F32.PACK_AB R167, R169, R170 ;  /* 0x000000aaa9a7723e */ /* 0x000fe200000010ff */
[----:B------:R-:W-:Y:S01]  /*1f170*/  BAR.SYNC.DEFER_BLOCKING 0x0 ;  /* 0x0000000000007b1d */ /* 0x000fe20000010000 */
[----:B------:R-:W-:Y:S01]  /*1f180*/  @!P5 FMUL R175, R175, 16777216 ;  /* 0x4b800000afafd820 */ /* 0x000fe20000400000 */
[----:B------:R-:W-:Y:S01]  /*1f190*/  @!P5 FMUL R176, R176, 16777216 ;  /* 0x4b800000b0b0d820 */ /* 0x000fe20000400000 */
[----:B------:R-:W-:Y:S01]  /*1f1a0*/  @!P5 FMUL R126, R126, 16777216 ;  /* 0x4b8000007e7ed820 */ /* 0x000fe20000400000 */
[----:B------:R-:W-:Y:S01]  /*1f1b0*/  @!P5 FMUL R127, R127, 16777216 ;  /* 0x4b8000007f7fd820 */ /* 0x000fe20000400000 */
[C---:B------:R-:W-:Y:S01]  /*1f1c0*/  FMUL R175, R2.reuse, R175 ;  /* 0x000000af02af7220 */ /* 0x040fe20000400000 */
[----:B------:R-:W-:Y:S01]  /*1f1d0*/  FMUL R176, R2, R176 ;  /* 0x000000b002b07220 */ /* 0x000fe20000400000 */
[----:B------:R5:W-:Y:S01]  /*1f1e0*/  STSM.16.M88.4 [R0], R164 ;  /* 0x000000a400007844 */ /* 0x000be20000000200 */
[----:B------:R-:W-:Y:S01]  /*1f1f0*/  MOV R124, R69 ;  /* 0x00000045007c7202 */ /* 0x000fe20000000f00 */
[----:B------:R-:W-:Y:S01]  /*1f200*/  IMAD.MOV.U32 R117, RZ, RZ, R108 ;  /* 0x000000ffff757224 */ /* 0x000fe200078e006c */
[----:B------:R-:W-:Y:S01]  /*1f210*/  MOV R170, R114 ;  /* 0x0000007200aa7202 */ /* 0x000fe20000000f00 */
[----:B------:R-:W-:Y:S01]  /*1f220*/  IMAD.MOV.U32 R132, RZ, RZ, R48 ;  /* 0x000000ffff847224 */ /* 0x000fe200078e0030 */
[----:B------:R-:W-:Y:S01]  /*1f230*/  F2FP.BF16.F32.PACK_AB R114, R175, R176 ;  /* 0x000000b0af72723e */ /* 0x000fe200000010ff */
[----:B------:R-:W-:-:S02]  /*1f240*/  IMAD.MOV.U32 R108, RZ, RZ, R52 ;  /* 0x000000ffff6c7224 */ /* 0x000fc400078e0034 */
[C---:B------:R-:W-:Y:S01]  /*1f250*/  FMUL R48, R2.reuse, R126 ;  /* 0x0000007e02307220 */ /* 0x040fe20000400000 */
[----:B------:R-:W-:Y:S01]  /*1f260*/  FMUL R52, R2, R127 ;  /* 0x0000007f02347220 */ /* 0x000fe20000400000 */
[----:B------:R-:W-:Y:S01]  /*1f270*/  IMAD.MOV.U32 R162, RZ, RZ, R125 ;  /* 0x000000ffffa27224 */ /* 0x000fe200078e007d */
[----:B------:R-:W-:Y:S01]  /*1f280*/  MOV R176, R124 ;  /* 0x0000007c00b07202 */ /* 0x000fe20000000f00 */
[----:B------:R-:W-:Y:S01]  /*1f290*/  BAR.SYNC.DEFER_BLOCKING 0x0 ;  /* 0x0000000000007b1d */ /* 0x000fe20000010000 */
[----:B------:R-:W-:Y:S01]  /*1f2a0*/  @!P5 FMUL R177, R177, 16777216 ;  /* 0x4b800000b1b1d820 */ /* 0x000fe20000400000 */
[----:B------:R-:W-:-:S03]  /*1f2b0*/  @!P5 FMUL R178, R178, 16777216 ;  /* 0x4b800000b2b2d820 */ /* 0x000fc60000400000 */
[C---:B------:R-:W-:Y:S01]  /*1f2c0*/  FMUL R177, R2.reuse, R177 ;  /* 0x000000b102b17220 */ /* 0x040fe20000400000 */
[----:B------:R-:W-:Y:S01]  /*1f2d0*/  FMUL R178, R2, R178 ;  /* 0x000000b202b27220 */ /* 0x000fe20000400000 */
[----:B------:R-:W4:Y:S01]  /*1f2e0*/  LDS.128 R124, [R8] ;  /* 0x00000000087c7984 */ /* 0x000f220000000c00 */
[----:B------:R-:W-:Y:S01]  /*1f2f0*/  IMAD.MOV.U32 R133, RZ, RZ, R112 ;  /* 0x000000ffff857224 */ /* 0x000fe200078e0070 */
[----:B------:R-:W-:Y:S02]  /*1f300*/  MOV R173, R115 ;  /* 0x0000007300ad7202 */ /* 0x000fe40000000f00 */
[----:B------:R-:W-:Y:S02]  /*1f310*/  F2FP.BF16.F32.PACK_AB R112, R171, R172 ;  /* 0x000000acab70723e */ /* 0x000fe400000010ff */
[----:B------:R-:W-:Y:S01]  /*1f320*/  F2FP.BF16.F32.PACK_AB R115, R177, R178 ;  /* 0x000000b2b173723e */ /* 0x000fe200000010ff */
[----:B------:R-:W-:Y:S01]  /*1f330*/  BAR.SYNC.DEFER_BLOCKING 0x0 ;  /* 0x0000000000007b1d */ /* 0x000fe20000010000 */
[----:B------:R-:W-:Y:S01]  /*1f340*/  @!P5 FMUL R122, R122, 16777216 ;  /* 0x4b8000007a7ad820 */ /* 0x000fe20000400000 */
[----:B------:R-:W-:-:S04]  /*1f350*/  @!P5 FMUL R123, R123, 16777216 ;  /* 0x4b8000007b7bd820 */ /* 0x000fc80000400000 */
[----:B------:R-:W-:Y:S02]  /*1f360*/  STSM.16.M88.4 [R0], R112 ;  /* 0x0000007000007844 */ /* 0x000fe40000000200 */
[----:B------:R-:W-:Y:S01]  /*1f370*/  BAR.SYNC.DEFER_BLOCKING 0x0 ;  /* 0x0000000000007b1d */ /* 0x000fe20000010000 */
[----:B------:R-:W-:Y:S01]  /*1f380*/  MOV R116, R53 ;  /* 0x0000003500747202 */ /* 0x000fe20000000f00 */
[C---:B------:R-:W-:Y:S01]  /*1f390*/  FMUL R49, R2.reuse, R122 ;  /* 0x0000007a02317220 */ /* 0x040fe20000400000 */
[----:B------:R-:W-:Y:S01]  /*1f3a0*/  FMUL R53, R2, R123 ;  /* 0x0000007b02357220 */ /* 0x000fe20000400000 */
[----:B-----5:R-:W-:Y:S01]  /*1f3b0*/  MOV R167, R121 ;  /* 0x0000007900a77202 */ /* 0x020fe20000000f00 */
[----:B------:R-:W-:Y:S02]  /*1f3c0*/  IMAD.MOV.U32 R165, RZ, RZ, R120 ;  /* 0x000000ffffa57224 */ /* 0x000fe400078e0078 */
[----:B------:R-:W-:Y:S01]  /*1f3d0*/  @!P5 FMUL R183, R183, 16777216 ;  /* 0x4b800000b7b7d820 */ /* 0x000fe20000400000 */
[----:B------:R-:W-:Y:S01]  /*1f3e0*/  @!P5 FMUL R184, R184, 16777216 ;  /* 0x4b800000b8b8d820 */ /* 0x000fe20000400000 */
[----:B------:R-:W-:Y:S01]  /*1f3f0*/  @!P5 FMUL R185, R185, 16777216 ;  /* 0x4b800000b9b9d820 */ /* 0x000fe20000400000 */
[----:B------:R-:W-:Y:S01]  /*1f400*/  @!P5 FMUL R186, R186, 16777216 ;  /* 0x4b800000babad820 */ /* 0x000fe20000400000 */
[----:B------:R-:W5:Y:S01]  /*1f410*/  LDS.128 R120, [R8] ;  /* 0x0000000008787984 */ /* 0x000f620000000c00 */
[----:B------:R-:W-:Y:S01]  /*1f420*/  @!P5 FMUL R134, R134, 16777216 ;  /* 0x4b8000008686d820 */ /* 0x000fe20000400000 */
[----:B------:R-:W-:Y:S01]  /*1f430*/  @!P5 FMUL R135, R135, 16777216 ;  /* 0x4b8000008787d820 */ /* 0x000fe20000400000 */
[C---:B------:R-:W-:Y:S01]  /*1f440*/  FMUL R183, R2.reuse, R183 ;  /* 0x000000b702b77220 */ /* 0x040fe20000400000 */
[C---:B------:R-:W-:Y:S01]  /*1f450*/  FMUL R184, R2.reuse, R184 ;  /* 0x000000b802b87220 */ /* 0x040fe20000400000 */
[C---:B------:R-:W-:Y:S01]  /*1f460*/  FMUL R185, R2.reuse, R185 ;  /* 0x000000b902b97220 */ /* 0x040fe20000400000 */
[----:B------:R-:W-:Y:S01]  /*1f470*/  FMUL R186, R2, R186 ;  /* 0x000000ba02ba7220 */ /* 0x000fe20000400000 */
[----:B------:R-:W-:-:S02]  /*1f480*/  IMAD.MOV.U32 R169, RZ, RZ, R119 ;  /* 0x000000ffffa97224 */ /* 0x000fc400078e0077 */
[----:B------:R-:W-:Y:S01]  /*1f490*/  IMAD.MOV.U32 R119, RZ, RZ, R110 ;  /* 0x000000ffff777224 */ /* 0x000fe200078e006e */
[----:B------:R-:W-:Y:S01]  /*1f4a0*/  MOV R110, R144 ;  /* 0x00000090006e7202 */ /* 0x000fe20000000f00 */
[----:B------:R-:W-:Y:S02]  /*1f4b0*/  IMAD.MOV.U32 R144, RZ, RZ, R141 ;  /* 0x000000ffff907224 */ /* 0x000fe400078e008d */
[C---:B------:R-:W-:Y:S01]  /*1f4c0*/  FMUL R56, R2.reuse, R134 ;  /* 0x0000008602387220 */ /* 0x040fe20000400000 */
[----:B------:R-:W-:Y:S01]  /*1f4d0*/  FMUL R64, R2, R135 ;  /* 0x0000008702407220 */ /* 0x000fe20000400000 */
[----:B------:R-:W-:Y:S02]  /*1f4e0*/  MOV R141, R133 ;  /* 0x00000085008d7202 */ /* 0x000fe40000000f00 */
[----:B------:R-:W-:Y:S02]  /*1f4f0*/  MOV R163, R132 ;  /* 0x0000008400a37202 */ /* 0x000fe40000000f00 */
[----:B------:R-:W-:-:S02]  /*1f500*/  F2FP.BF16.F32.PACK_AB R132, R179, R180 ;  /* 0x000000b4b384723e */ /* 0x000fc400000010ff */
[----:B------:R-:W-:Y:S02]  /*1f510*/  F2FP.BF16.F32.PACK_AB R133, R181, R182 ;  /* 0x000000b6b585723e */ /* 0x000fe400000010ff */
[----:B------:R-:W-:Y:S02]  /*1f520*/  F2FP.BF16.F32.PACK_AB R134, R183, R184 ;  /* 0x000000b8b786723e */ /* 0x000fe400000010ff */
[----:B------:R-:W-:Y:S01]  /*1f530*/  F2FP.BF16.F32.PACK_AB R135, R185, R186 ;  /* 0x000000bab987723e */ /* 0x000fe200000010ff */
[----:B------:R-:W-:Y:S06]  /*1f540*/  BAR.SYNC.DEFER_BLOCKING 0x0 ;  /* 0x0000000000007b1d */ /* 0x000fec0000010000 */
[----:B------:R0:W-:Y:S01]  /*1f550*/  STSM.16.M88.4 [R0], R132 ;  /* 0x0000008400007844 */ /* 0x0001e20000000200 */
[----:B------:R-:W-:Y:S01]  /*1f560*/  IMAD.MOV.U32 R181, RZ, RZ, R119 ;  /* 0x000000ffffb57224 */ /* 0x000fe200078e0077 */
[----:B------:R-:W-:Y:S01]  /*1f570*/  MOV R156, R118 ;  /* 0x00000076009c7202 */ /* 0x000fe20000000f00 */
[----:B------:R-:W-:Y:S01]  /*1f580*/  IMAD.MOV.U32 R175, RZ, RZ, R116 ;  /* 0x000000ffffaf7224 */ /* 0x000fe200078e0074 */
[----:B------:R-:W-:Y:S01]  /*1f590*/  MOV R166, R117 ;  /* 0x0000007500a67202 */ /* 0x000fe20000000f00 */
[----:B------:R-:W-:Y:S01]  /*1f5a0*/  BAR.SYNC.DEFER_BLOCKING 0x0 ;  /* 0x0000000000007b1d */ /* 0x000fe20000010000 */
        /* <DEDUP_REMOVED lines=8> */
[----:B------:R-:W5:Y:S01]  /*1f630*/  LDS.128 R116, [R8] ;  /* 0x0000000008747984 */ /* 0x000f620000000c00 */
[----:B------:R-:W-:Y:S01]  /*1f640*/  IMAD.MOV.U32 R157, RZ, RZ, R111 ;  /* 0x000000ffff9d7224 */ /* 0x000fe200078e006f */
[----:B------:R-:W-:Y:S01]  /*1f650*/  MOV R158, R110 ;  /* 0x0000006e009e7202 */ /* 0x000fe20000000f00 */
[----:B------:R-:W-:Y:S01]  /*1f660*/  IMAD.MOV.U32 R172, RZ, RZ, R109 ;  /* 0x000000ffffac7224 */ /* 0x000fe200078e006d */
[----:B------:R-:W-:-:S02]  /*1f670*/  MOV R152, R108 ;  /* 0x0000006c00987202 */ /* 0x000fc40000000f00 */
[----:B------:R-:W-:Y:S02]  /*1f680*/  F2FP.BF16.F32.PACK_AB R108, R187, R188 ;  /* 0x000000bcbb6c723e */ /* 0x000fe400000010ff */
[----:B------:R-:W-:Y:S02]  /*1f690*/  F2FP.BF16.F32.PACK_AB R109, R189, R190 ;  /* 0x000000bebd6d723e */ /* 0x000fe400000010ff */
[----:B------:R-:W-:Y:S02]  /*1f6a0*/  F2FP.BF16.F32.PACK_AB R110, R191, R192 ;  /* 0x000000c0bf6e723e */ /* 0x000fe400000010ff */
[----:B------:R-:W-:Y:S01]  /*1f6b0*/  F2FP.BF16.F32.PACK_AB R111, R193, R194 ;  /* 0x000000c2c16f723e */ /* 0x000fe200000010ff */
[----:B------:R-:W-:Y:S06]  /*1f6c0*/  BAR.SYNC.DEFER_BLOCKING 0x0 ;  /* 0x0000000000007b1d */ /* 0x000fec0000010000 */
[----:B------:R-:W-:Y:S02]  /*1f6d0*/  STSM.16.M88.4 [R0], R108 ;  /* 0x0000006c00007844 */ /* 0x000fe40000000200 */
[----:B------:R-:W-:Y:S01]  /*1f6e0*/  BAR.SYNC.DEFER_BLOCKING 0x0 ;  /* 0x0000000000007b1d */ /* 0x000fe20000010000 */
        /* <DEDUP_REMOVED lines=9> */
[----:B------:R-:W5:Y:S01]  /*1f780*/  LDS.128 R112, [R8] ;  /* 0x0000000008707984 */ /* 0x000f620000000c00 */
[C---:B------:R-:W-:Y:S01]  /*1f790*/  FMUL R202, R2.reuse, R202 ;  /* 0x000000ca02ca7220 */ /* 0x040fe20000400000 */
[C---:B------:R-:W-:Y:S01]  /*1f7a0*/  FMUL R69, R2.reuse, R138 ;  /* 0x0000008a02457220 */ /* 0x040fe20000400000 */
[----:B------:R-:W-:Y:S01]  /*1f7b0*/  FMUL R73, R2, R139 ;  /* 0x0000008b02497220 */ /* 0x000fe20000400000 */
[----:B------:R-:W-:Y:S01]  /*1f7c0*/  IMAD.MOV.U32 R177, RZ, RZ, R137 ;  /* 0x000000ffffb17224 */ /* 0x000fe200078e0089 */
[----:B------:R-:W-:Y:S01]  /*1f7d0*/  F2FP.BF16.F32.PACK_AB R137, R197, R198 ;  /* 0x000000c6c589723e */ /* 0x000fe200000010ff */
[----:B------:R-:W-:Y:S01]  /*1f7e0*/  IMAD.MOV.U32 R164, RZ, RZ, R136 ;  /* 0x000000ffffa47224 */ /* 0x000fe200078e0088 */
[----:B------:R-:W-:-:S02]  /*1f7f0*/  F2FP.BF16.F32.PACK_AB R136, R195, R196 ;  /* 0x000000c4c388723e */ /* 0x000fc400000010ff */
        /* <DEDUP_REMOVED lines=15> */
[----:B------:R-:W5:Y:S01]  /*1f8f0*/  LDS.128 R108, [R8] ;  /* 0x00000000086c7984 */ /* 0x000f620000000c00 */
        /* <DEDUP_REMOVED lines=129> */
[----:B------:R1:W-:Y:S02]  /*20110*/  STSM.16.M88.4 [R0], R144 ;  /* 0x0000009000007844 */ /* 0x0003e40000000200 */
[----:B------:R-:W-:Y:S01]  /*20120*/  BAR.SYNC.DEFER_BLOCKING 0x0 ;  /* 0x0000000000007b1d */ /* 0x000fe20000010000 */
[----:B------:R-:W-:-:S02]  /*20130*/  MOV R179, R141 ;  /* 0x0000008d00b37202 */ /* 0x000fc40000000f00 */
[----:B------:R-:W-:-:S03]  /*20140*/  MOV R171, R140 ;  /* 0x0000008c00ab7202 */ /* 0x000fc60000000f00 */
[----:B------:R-:W5:Y:S01]  /*20150*/  LDS.128 R136, [R8] ;  /* 0x0000000008887984 */ /* 0x000f620000000c00 */
[----:B------:R-:W-:Y:S02]  /*20160*/  F2FP.BF16.F32.PACK_AB R140, R211, R212 ;  /* 0x000000d4d38c723e */ /* 0x000fe400000010ff */
[----:B------:R-:W-:Y:S02]  /*20170*/  F2FP.BF16.F32.PACK_AB R141, R213, R214 ;  /* 0x000000d6d58d723e */ /* 0x000fe400000010ff */
[----:B------:R-:W-:Y:S02]  /*20180*/  F2FP.BF16.F32.PACK_AB R142, R215, R216 ;  /* 0x000000d8d78e723e */ /* 0x000fe400000010ff */
[----:B------:R-:W-:Y:S01]  /*20190*/  F2FP.BF16.F32.PACK_AB R143, R217, R218 ;  /* 0x000000dad98f723e */ /* 0x000fe200000010ff */
[----:B------:R-:W-:Y:S06]  /*201a0*/  BAR.SYNC.DEFER_BLOCKING 0x0 ;  /* 0x0000000000007b1d */ /* 0x000fec0000010000 */
[----:B------:R-:W-:Y:S02]  /*201b0*/  STSM.16.M88.4 [R0], R140 ;  /* 0x0000008c00007844 */ /* 0x000fe40000000200 */
[----:B------:R-:W-:Y:S01]  /*201c0*/  BAR.SYNC.DEFER_BLOCKING 0x0 ;  /* 0x0000000000007b1d */ /* 0x000fe20000010000 */
[----:B0-----:R-:W-:-:S02]  /*201d0*/  F2FP.BF16.F32.PACK_AB R132, R219, R220 ;  /* 0x000000dcdb84723e */ /* 0x001fc400000010ff */
[----:B------:R-:W-:-:S03]  /*201e0*/  F2FP.BF16.F32.PACK_AB R133, R221, R222 ;  /* 0x000000dedd85723e */ /* 0x000fc600000010ff */
[----:B------:R-:W0:Y:S01]  /*201f0*/  LDS.128 R140, [R8] ;  /* 0x00000000088c7984 */ /* 0x000e220000000c00 */
[----:B------:R-:W-:Y:S02]  /*20200*/  F2FP.BF16.F32.PACK_AB R134, R223, R224 ;  /* 0x000000e0df86723e */ /* 0x000fe400000010ff */
[----:B------:R-:W-:Y:S01]  /*20210*/  F2FP.BF16.F32.PACK_AB R135, R225, R226 ;  /* 0x000000e2e187723e */ /* 0x000fe200000010ff */
[----:B------:R-:W-:Y:S06]  /*20220*/  BAR.SYNC.DEFER_BLOCKING 0x0 ;  /* 0x0000000000007b1d */ /* 0x000fec0000010000 */
[----:B------:R-:W-:Y:S02]  /*20230*/  STSM.16.M88.4 [R0], R132 ;  /* 0x0000008400007844 */ /* 0x000fe40000000200 */
[----:B------:R-:W-:Y:S01]  /*20240*/  BAR.SYNC.DEFER_BLOCKING 0x0 ;  /* 0x0000000000007b1d */ /* 0x000fe20000010000 */
[----:B-1----:R-:W-:-:S02]  /*20250*/  F2FP.BF16.F32.PACK_AB R144, R227, R228 ;  /* 0x000000e4e390723e */ /* 0x002fc400000010ff */
[----:B------:R-:W-:-:S03]  /*20260*/  F2FP.BF16.F32.PACK_AB R145, R229, R230 ;  /* 0x000000e6e591723e */ /* 0x000fc600000010ff */
[----:B------:R-:W1:Y:S01]  /*20270*/  LDS.128 R132, [R8] ;  /* 0x0000000008847984 */ /* 0x000e620000000c00 */
[----:B------:R-:W-:Y:S02]  /*20280*/  F2FP.BF16.F32.PACK_AB R146, R231, R232 ;  /* 0x000000e8e792723e */ /* 0x000fe400000010ff */
[----:B------:R-:W-:Y:S01]  /*20290*/  F2FP.BF16.F32.PACK_AB R147, R233, R234 ;  /* 0x000000eae993723e */ /* 0x000fe200000010ff */
[----:B------:R-:W-:Y:S06]  /*202a0*/  BAR.SYNC.DEFER_BLOCKING 0x0 ;  /* 0x0000000000007b1d */ /* 0x000fec0000010000 */
[----:B------:R-:W-:Y:S02]  /*202b0*/  STSM.16.M88.4 [R0], R144 ;  /* 0x0000009000007844 */ /* 0x000fe40000000200 */
[----:B------:R-:W-:Y:S01]  /*202c0*/  BAR.SYNC.DEFER_BLOCKING 0x0 ;  /* 0x0000000000007b1d */ /* 0x000fe20000010000 */
[----:B------:R-:W-:-:S02]  /*202d0*/  MOV R182, R149 ;  /* 0x0000009500b67202 */ /* 0x000fc40000000f00 */
[----:B------:R-:W-:-:S03]  /*202e0*/  MOV R178, R148 ;  /* 0x0000009400b27202 */ /* 0x000fc60000000f00 */
[----:B------:R-:W1:Y:S01]  /*202f0*/  LDS.128 R144, [R8] ;  /* 0x0000000008907984 */ /* 0x000e620000000c00 */
[----:B------:R-:W-:Y:S02]  /*20300*/  F2FP.BF16.F32.PACK_AB R148, R235, R236 ;  /* 0x000000eceb94723e */ /* 0x000fe400000010ff */
[----:B------:R-:W-:Y:S02]  /*20310*/  F2FP.BF16.F32.PACK_AB R149, R237, R238 ;  /* 0x000000eeed95723e */ /* 0x000fe400000010ff */
[----:B------:R-:W-:Y:S02]  /*20320*/  F2FP.BF16.F32.PACK_AB R150, R239, R240 ;  /* 0x000000f0ef96723e */ /* 0x000fe400000010ff */
[----:B------:R-:W-:Y:S01]  /*20330*/  F2FP.BF16.F32.PACK_AB R151, R241, R242 ;  /* 0x000000f2f197723e */ /* 0x000fe200000010ff */
[----:B------:R-:W-:Y:S06]  /*20340*/  BAR.SYNC.DEFER_BLOCKING 0x0 ;  /* 0x0000000000007b1d */ /* 0x000fec0000010000 */
[----:B------:R-:W-:Y:S02]  /*20350*/  STSM.16.M88.4 [R0], R148 ;  /* 0x0000009400007844 */ /* 0x000fe40000000200 */
[----:B------:R-:W-:Y:S01]  /*20360*/  BAR.SYNC.DEFER_BLOCKING 0x0 ;  /* 0x0000000000007b1d */ /* 0x000fe20000010000 */
[----:B------:R-:W-:-:S02]  /*20370*/  F2FP.BF16.F32.PACK_AB R24, R246, R243 ;  /* 0x000000f3f618723e */ /* 0x000fc400000010ff */
[----:B------:R-:W-:-:S03]  /*20380*/  F2FP.BF16.F32.PACK_AB R25, R244, R25 ;  /* 0x00000019f419723e */ /* 0x000fc600000010ff */
[----:B------:R-:W1:Y:S01]  /*20390*/  LDS.128 R148, [R8] ;  /* 0x0000000008947984 */ /* 0x000e620000000c00 */
        /* <DEDUP_REMOVED lines=21> */
[----:B------:R-:W-:Y:S01]  /*204f0*/  IMAD.MOV.U32 R184, RZ, RZ, R176 ;  /* 0x000000ffffb87224 */ /* 0x000fe200078e00b0 */
[----:B------:R-:W-:Y:S01]  /*20500*/  MOV R176, R174 ;  /* 0x000000ae00b07202 */ /* 0x000fe20000000f00 */
[----:B------:R-:W-:Y:S01]  /*20510*/  IMAD.MOV.U32 R174, RZ, RZ, R173 ;  /* 0x000000ffffae7224 */ /* 0x000fe200078e00ad */
[----:B------:R-:W-:Y:S01]  /*20520*/  MOV R173, R161 ;  /* 0x000000a100ad7202 */ /* 0x000fe20000000f00 */
[----:B------:R-:W-:Y:S01]  /*20530*/  IMAD.MOV.U32 R186, RZ, RZ, R182 ;  /* 0x000000ffffba7224 */ /* 0x000fe200078e00b6 */
[----:B------:R-:W1:Y:S01]  /*20540*/  LDS.128 R44, [R8] ;  /* 0x00000000082c7984 */ /* 0x000e620000000c00 */
        /* <DEDUP_REMOVED lines=8> */
[----:B------:R-:W-:Y:S01]  /*205d0*/  BAR.SYNC.DEFER_BLOCKING 0x0 ;  /* 0x0000000000007b1d */ /* 0x000fe20000010000 */
[----:B------:R-:W-:Y:S02]  /*205e0*/  F2FP.BF16.F32.PACK_AB R60, R186, R60 ;  /* 0x0000003cba3c723e */ /* 0x000fe400000010ff */
[----:B------:R-:W-:-:S02]  /*205f0*/  F2FP.BF16.F32.PACK_AB R61, R18, R61 ;  /* 0x0000003d123d723e */ /* 0x000fc400000010ff */
[----:B------:R-:W-:Y:S02]  /*20600*/  F2FP.BF16.F32.PACK_AB R62, R62, R58 ;  /* 0x0000003a3e3e723e */ /* 0x000fe400000010ff */
[----:B------:R-:W-:Y:S02]  /*20610*/  F2FP.BF16.F32.PACK_AB R63, R63, R59 ;  /* 0x0000003b3f3f723e */ /* 0x000fe400000010ff */
[----:B------:R-:W-:Y:S01]  /*20620*/  MOV R185, R181 ;  /* 0x000000b500b97202 */ /* 0x000fe20000000f00 */
[----:B------:R-:W-:Y:S01]  /*20630*/  IMAD.MOV.U32 R187, RZ, RZ, R184 ;  /* 0x000000ffffbb7224 */ /* 0x000fe200078e00b8 */
[----:B------:R-:W-:Y:S01]  /*20640*/  F2FP.BF16.F32.PACK_AB R78, R78, R74 ;  /* 0x0000004a4e4e723e */ /* 0x000fe200000010ff */
[----:B------:R-:W2:Y:S01]  /*20650*/  LDC.64 R50, c[0x0][0x270] ;  /* 0x00009c00ff327b82 */ /* 0x000ea20000000a00 */
[----:B------:R-:W-:Y:S07]  /*20660*/  STSM.16.M88.4 [R0], R152 ;  /* 0x0000009800007844 */ /* 0x000fee0000000200 */
[----:B------:R-:W-:Y:S06]  /*20670*/  BAR.SYNC.DEFER_BLOCKING 0x0 ;  /* 0x0000000000007b1d */ /* 0x000fec0000010000 */
[----:B------:R-:W1:Y:S02]  /*20680*/  LDS.128 R152, [R8] ;  /* 0x0000000008987984 */ /* 0x000e640000000c00 */
[----:B------:R-:W-:Y:S06]  /*20690*/  BAR.SYNC.DEFER_BLOCKING 0x0 ;  /* 0x0000000000007b1d */ /* 0x000fec0000010000 */
[----:B------:R-:W-:Y:S02]  /*206a0*/  STSM.16.M88.4 [R0], R60 ;  /* 0x0000003c00007844 */ /* 0x000fe40000000200 */
[----:B------:R-:W-:Y:S01]  /*206b0*/  BAR.SYNC.DEFER_BLOCKING 0x0 ;  /* 0x0000000000007b1d */ /* 0x000fe20000010000 */
[----:B------:R-:W-:Y:S01]  /*206c0*/  IMAD.MOV.U32 R181, RZ, RZ, R17 ;  /* 0x000000ffffb57224 */ /* 0x000fe200078e0011 */
[----:B------:R-:W-:Y:S01]  /*206d0*/  MOV R188, R185 ;  /* 0x000000b900bc7202 */ /* 0x000fe20000000f00 */
[----:B------:R-:W-:Y:S01]  /*206e0*/  IMAD.MOV.U32 R185, RZ, RZ, R182 ;  /* 0x000000ffffb97224 */ /* 0x000fe200078e00b6 */
[----:B------:R-:W-:-:S02]  /*206f0*/  MOV R186, R183 ;  /* 0x000000b700ba7202 */ /* 0x000fc40000000f00 */
[----:B------:R-:W-:Y:S01]  /*20700*/  MOV R184, R181 ;  /* 0x000000b500b87202 */ /* 0x000fe20000000f00 */
[----:B------:R-:W-:Y:S01]  /*20710*/  IMAD.MOV.U32 R181, RZ, RZ, R164 ;  /* 0x000000ffffb57224 */ /* 0x000fe200078e00a4 */
[----:B------:R-:W-:Y:S01]  /*20720*/  MOV R182, R179 ;  /* 0x000000b300b67202 */ /* 0x000fe20000000f00 */
[----:B------:R-:W-:Y:S01]  /*20730*/  IMAD.MOV.U32 R183, RZ, RZ, R180 ;  /* 0x000000ffffb77224 */ /* 0x000fe200078e00b4 */
[----:B------:R-:W-:Y:S01]  /*20740*/  MOV R164, R166 ;  /* 0x000000a600a47202 */ /* 0x000fe20000000f00 */
[----:B------:R-:W-:Y:S01]  /*20750*/  IMAD.MOV.U32 R166, RZ, RZ, R175 ;  /* 0x000000ffffa67224 */ /* 0x000fe200078e00af */
[----:B------:R-:W-:Y:S01]  /*20760*/  MOV R179, R172 ;  /* 0x000000ac00b37202 */ /* 0x000fe20000000f00 */
[----:B------:R-:W1:Y:S01]  /*20770*/  LDS.128 R60, [R8] ;  /* 0x00000000083c7984 */ /* 0x000e620000000c00 */
[----:B------:R-:W-:Y:S01]  /*20780*/  IMAD.MOV.U32 R180, RZ, RZ, R19 ;  /* 0x000000ffffb47224 */ /* 0x000fe200078e0013 */
[----:B------:R-:W-:Y:S01]  /*20790*/  MOV R175, R11 ;  /* 0x0000000b00af7202 */ /* 0x000fe20000000f00 */
[----:B------:R-:W-:Y:S01]  /*207a0*/  IMAD.MOV.U32 R172, RZ, RZ, R10 ;  /* 0x000000ffffac7224 */ /* 0x000fe200078e000a */
[----:B------:R-:W-:Y:S01]  /*207b0*/  F2FP.BF16.F32.PACK_AB R157, R187, R157 ;  /* 0x0000009dbb9d723e */ /* 0x000fe200000010ff */
[----:B------:R-:W-:Y:S01]  /*207c0*/  IMAD.MOV.U32 R187, RZ, RZ, R185 ;  /* 0x000000ffffbb7224 */ /* 0x000fe200078e00b9 */
[----:B------:R-:W-:Y:S01]  /*207d0*/  F2FP.BF16.F32.PACK_AB R156, R188, R156 ;  /* 0x0000009cbc9c723e */ /* 0x000fe200000010ff */
[----:B------:R-:W-:Y:S01]  /*207e0*/  IMAD.MOV.U32 R185, RZ, RZ, R183 ;  /* 0x000000ffffb97224 */ /* 0x000fe200078e00b7 */
[----:B------:R-:W-:Y:S01]  /*207f0*/  MOV R188, R186 ;  /* 0x000000ba00bc7202 */ /* 0x000fe20000000f00 */
[----:B------:R-:W-:Y:S01]  /*20800*/  IMAD.MOV.U32 R183, RZ, RZ, R181 ;  /* 0x000000ffffb77224 */ /* 0x000fe200078e00b5 */
[----:B------:R-:W-:Y:S01]  /*20810*/  MOV R186, R184 ;  /* 0x000000b800ba7202 */ /* 0x000fe20000000f00 */
[----:B------:R-:W3:Y:S01]  /*20820*/  LDL.LU R17, [R1+0xbbc] ;  /* 0x000bbc0001117983 */ /* 0x000ee20000300800 */
[----:B------:R-:W-:Y:S01]  /*20830*/  MOV R184, R182 ;  /* 0x000000b600b87202 */ /* 0x000fe20000000f00 */
[----:B------:R-:W-:Y:S01]  /*20840*/  IMAD.MOV.U32 R182, RZ, RZ, R175 ;  /* 0x000000ffffb67224 */ /* 0x000fe200078e00af */
[----:B------:R-:W-:Y:S01]  /*20850*/  MOV R181, R180 ;  /* 0x000000b400b57202 */ /* 0x000fe20000000f00 */
[----:B------:R-:W4:Y:S01]  /*20860*/  LDL.LU R18, [R1+0xbb8] ;  /* 0x000bb80001127983 */ /* 0x000f220000300800 */
[----:B------:R-:W-:Y:S01]  /*20870*/  MOV R180, R172 ;  /* 0x000000ac00b47202 */ /* 0x000fe20000000f00 */
[----:B------:R-:W-:Y:S01]  /*20880*/  IMAD.MOV.U32 R172, RZ, RZ, R158 ;  /* 0x000000ffffac7224 */ /* 0x000fe200078e009e */
[----:B------:R-:W-:Y:S01]  /*20890*/  MOV R175, R159 ;  /* 0x0000009f00af7202 */ /* 0x000fe20000000f00 */
[----:B------:R-:W5:Y:S01]  /*208a0*/  LDL.LU R19, [R1+0xbb4] ;  /* 0x000bb40001137983 */ /* 0x000f620000300800 */
[----:B------:R-:W-:-:S02]  /*208b0*/  F2FP.BF16.F32.PACK_AB R158, R70, R66 ;  /* 0x00000042469e723e */ /* 0x000fc400000010ff */
[----:B------:R-:W-:Y:S01]  /*208c0*/  F2FP.BF16.F32.PACK_AB R159, R71, R67 ;  /* 0x00000043479f723e */ /* 0x000fe200000010ff */
[----:B------:R-:W-:Y:S01]  /*208d0*/  BAR.SYNC.DEFER_BLOCKING 0x0 ;  /* 0x0000000000007b1d */ /* 0x000fe20000010000 */
[----:B------:R-:W-:Y:S02]  /*208e0*/  F2FP.BF16.F32.PACK_AB R76, R188, R76 ;  /* 0x0000004cbc4c723e */ /* 0x000fe400000010ff */
[----:B------:R-:W-:Y:S02]  /*208f0*/  F2FP.BF16.F32.PACK_AB R77, R187, R77 ;  /* 0x0000004dbb4d723e */ /* 0x000fe400000010ff */
[----:B------:R-:W-:-:S03]  /*20900*/  F2FP.BF16.F32.PACK_AB R79, R79, R75 ;  /* 0x0000004b4f4f723e */ /* 0x000fc600000010ff */
[----:B------:R-:W0:Y:S01]  /*20910*/  LDC.64 R70, c[0x0][0x228] ;  /* 0x00008a00ff467b82 */ /* 0x000e220000000a00 */
[----:B------:R-:W-:Y:S01]  /*20920*/  F2FP.BF16.F32.PACK_AB R160, R186, R160 ;  /* 0x000000a0baa0723e */ /* 0x000fe200000010ff */
[----:B------:R-:W4:Y:S04]  /*20930*/  LDL.LU R11, [R1+0xbb0] ;  /* 0x000bb000010b7983 */ /* 0x000f280000300800 */
[----:B------:R-:W-:Y:S01]  /*20940*/  STSM.16.M88.4 [R0], R156 ;  /* 0x0000009c00007844 */ /* 0x000fe20000000200 */
[----:B------:R-:W-:Y:S01]  /*20950*/  F2FP.BF16.F32.PACK_AB R161, R185, R161 ;  /* 0x000000a1b9a1723e */ /* 0x000fe200000010ff */
[----:B------:R-:W1:Y:S08]  /*20960*/  LDC R75, c[0x0][0x278] ;  /* 0x00009e00ff4b7b82 */ /* 0x000e700000000800 */
[----:B------:R-:W-:Y:S01]  /*20970*/  BAR.SYNC.DEFER_BLOCKING 0x0 ;  /* 0x0000000000007b1d */ /* 0x000fe20000010000 */
[----:B------:R-:W-:Y:S01]  /*20980*/  IMAD.MOV.U32 R186, RZ, RZ, R184 ;  /* 0x000000ffffba7224 */ /* 0x000fe200078e00b8 */
[----:B------:R-:W-:-:S02]  /*20990*/  F2FP.BF16.F32.PACK_AB R94, R94, R90 ;  /* 0x0000005a5e5e723e */ /* 0x000fc400000010ff */
[----:B------:R-:W-:Y:S02]  /*209a0*/  F2FP.BF16.F32.PACK_AB R95, R95, R91 ;  /* 0x0000005b5f5f723e */ /* 0x000fe400000010ff */
[----:B------:R-:W-:Y:S02]  /*209b0*/  F2FP.BF16.F32.PACK_AB R102, R102, R98 ;  /* 0x000000626666723e */ /* 0x000fe400000010ff */
[----:B------:R-:W-:Y:S01]  /*209c0*/  F2FP.BF16.F32.PACK_AB R103, R103, R99 ;  /* 0x000000636767723e */ /* 0x000fe200000010ff */
[----:B------:R-:W4:Y:S04]  /*209d0*/  LDL.LU R10, [R1+0xbac] ;  /* 0x000bac00010a7983 */ /* 0x000f280000300800 */
[----:B------:R-:W4:Y:S01]  /*209e0*/  LDS.128 R156, [R8] ;  /* 0x00000000089c7984 */ /* 0x000f220000000c00 */
[----:B------:R-:W-:Y:S06]  /*209f0*/  BAR.SYNC.DEFER_BLOCKING 0x0 ;  /* 0x0000000000007b1d */ /* 0x000fec0000010000 */
[----:B------:R-:W-:Y:S02]  /*20a00*/  STSM.16.M88.4 [R0], R76 ;  /* 0x0000004c00007844 */ /* 0x000fe40000000200 */
[----:B------:R-:W-:Y:S01]  /*20a10*/  BAR.SYNC.DEFER_BLOCKING 0x0 ;  /* 0x0000000000007b1d */ /* 0x000fe20000010000 */
[----:B------:R-:W-:Y:S01]  /*20a20*/  MOV R185, R183 ;  /* 0x000000b700b97202 */ /* 0x000fe20000000f00 */
[----:B------:R-:W-:Y:S01]  /*20a30*/  IMAD.MOV.U32 R184, RZ, RZ, R163 ;  /* 0x000000ffffb87224 */ /* 0x000fe200078e00a3 */
[----:B------:R-:W-:-:S03]  /*20a40*/  MOV R183, R162 ;  /* 0x000000a200b77202 */ /* 0x000fc60000000f00 */
[----:B------:R-:W4:Y:S01]  /*20a50*/  LDS.128 R76, [R8] ;  /* 0x00000000084c7984 */ /* 0x000f220000000c00 */
[----:B------:R-:W-:Y:S02]  /*20a60*/  F2FP.BF16.F32.PACK_AB R162, R86, R82 ;  /* 0x0000005256a2723e */ /* 0x000fe400000010ff */
[----:B------:R-:W-:Y:S01]  /*20a70*/  F2FP.BF16.F32.PACK_AB R163, R87, R83 ;  /* 0x0000005357a3723e */ /* 0x000fe200000010ff */
[----:B------:R-:W-:Y:S06]  /*20a80*/  BAR.SYNC.DEFER_BLOCKING 0x0 ;  /* 0x0000000000007b1d */ /* 0x000fec0000010000 */
[----:B------:R-:W-:Y:S02]  /*20a90*/  STSM.16.M88.4 [R0], R160 ;  /* 0x000000a000007844 */ /* 0x000fe40000000200 */
[----:B------:R-:W-:Y:S01]  /*20aa0*/  BAR.SYNC.DEFER_BLOCKING 0x0 ;  /* 0x0000000000007b1d */ /* 0x000fe20000010000 */
[----:B------:R-:W-:-:S02]  /*20ab0*/  F2FP.BF16.F32.PACK_AB R92, R186, R92 ;  /* 0x0000005cba5c723e */ /* 0x000fc400000010ff */
[----:B------:R-:W-:-:S03]  /*20ac0*/  F2FP.BF16.F32.PACK_AB R93, R185, R93 ;  /* 0x0000005db95d723e */ /* 0x000fc600000010ff */
[----:B------:R-:W4:Y:S02]  /*20ad0*/  LDS.128 R160, [R8] ;  /* 0x0000000008a07984 */ /* 0x000f240000000c00 */
[----:B------:R-:W-:Y:S06]  /*20ae0*/  BAR.SYNC.DEFER_BLOCKING 0x0 ;  /* 0x0000000000007b1d */ /* 0x000fec0000010000 */
[----:B------:R-:W-:Y:S02]  /*20af0*/  STSM.16.M88.4 [R0], R92 ;  /* 0x0000005c00007844 */ /* 0x000fe40000000200 */
[----:B------:R-:W-:Y:S01]  /*20b00*/  BAR.SYNC.DEFER_BLOCKING 0x0 ;  /* 0x0000000000007b1d */ /* 0x000fe20000010000 */
[----:B------:R-:W-:-:S02]  /*20b10*/  F2FP.BF16.F32.PACK_AB R100, R184, R100 ;  /* 0x00000064b864723e */ /* 0x000fc400000010ff */
[----:B------:R-:W-:-:S03]  /*20b20*/  F2FP.BF16.F32.PACK_AB R101, R183, R101 ;  /* 0x00000065b765723e */ /* 0x000fc600000010ff */
[----:B------:R-:W4:Y:S02]  /*20b30*/  LDS.128 R92, [R8] ;  /* 0x00000000085c7984 */ /* 0x000f240000000c00 */
[----:B------:R-:W-:Y:S06]  /*20b40*/  BAR.SYNC.DEFER_BLOCKING 0x0 ;  /* 0x0000000000007b1d */ /* 0x000fec0000010000 */
[----:B------:R2:W-:Y:S01]  /*20b50*/  STSM.16.M88.4 [R0], R100 ;  /* 0x0000006400007844 */ /* 0x0005e20000000200 */
[----:B------:R-:W-:Y:S01]  /*20b60*/  F2FP.BF16.F32.PACK_AB R30, R32, R33 ;  /* 0x00000021201e723e */ /* 0x000fe200000010ff */
[----:B------:R-:W-:Y:S01]  /*20b70*/  BAR.SYNC.DEFER_BLOCKING 0x0 ;  /* 0x0000000000007b1d */ /* 0x000fe20000010000 */
[----:B------:R-:W-:-:S02]  /*20b80*/  F2FP.BF16.F32.PACK_AB R164, R164, R165 ;  /* 0x000000a5a4a4723e */ /* 0x000fc400000010ff */
[----:B------:R-:W-:-:S03]  /*20b90*/  F2FP.BF16.F32.PACK_AB R165, R166, R167 ;  /* 0x000000a7a6a5723e */ /* 0x000fc600000010ff */
[----:B------:R-:W4:Y:S01]  /*20ba0*/  LDS.128 R32, [R8] ;  /* 0x0000000008207984 */ /* 0x000f220000000c00 */
[----:B------:R-:W-:Y:S02]  /*20bb0*/  F2FP.BF16.F32.PACK_AB R166, R3, R9 ;  /* 0x0000000903a6723e */ /* 0x000fe400000010ff */
[----:B------:R-:W-:Y:S01]  /*20bc0*/  F2FP.BF16.F32.PACK_AB R167, R28, R29 ;  /* 0x0000001d1ca7723e */ /* 0x000fe200000010ff */
[----:B------:R-:W-:Y:S06]  /*20bd0*/  BAR.SYNC.DEFER_BLOCKING 0x0 ;  /* 0x0000000000007b1d */ /* 0x000fec0000010000 */
[----:B------:R-:W-:Y:S01]  /*20be0*/  STSM.16.M88.4 [R0], R164 ;  /* 0x000000a400007844 */ /* 0x000fe20000000200 */
[----:B------:R-:W-:Y:S01]  /*20bf0*/  F2FP.BF16.F32.PACK_AB R31, R40, R41 ;  /* 0x00000029281f723e */ /* 0x000fe200000010ff */
[----:B------:R-:W-:Y:S01]  /*20c00*/  BAR.SYNC.DEFER_BLOCKING 0x0 ;  /* 0x0000000000007b1d */ /* 0x000fe20000010000 */
[----:B------:R-:W-:-:S02]  /*20c10*/  F2FP.BF16.F32.PACK_AB R28, R182, R181 ;  /* 0x000000b5b61c723e */ /* 0x000fc400000010ff */
[----:B------:R-:W-:-:S03]  /*20c20*/  F2FP.BF16.F32.PACK_AB R29, R180, R179 ;  /* 0x000000b3b41d723e */ /* 0x000fc600000010ff */
[----:B------:R-:W4:Y:S02]  /*20c30*/  LDS.128 R40, [R8] ;  /* 0x0000000008287984 */ /* 0x000f240000000c00 */
[----:B------:R-:W-:Y:S06]  /*20c40*/  BAR.SYNC.DEFER_BLOCKING 0x0 ;  /* 0x0000000000007b1d */ /* 0x000fec0000010000 */
[----:B------:R-:W-:Y:S02]  /*20c50*/  STSM.16.M88.4 [R0], R28 ;  /* 0x0000001c00007844 */ /* 0x000fe40000000200 */
[----:B------:R-:W-:Y:S01]  /*20c60*/  BAR.SYNC.DEFER_BLOCKING 0x0 ;  /* 0x0000000000007b1d */ /* 0x000fe20000010000 */
[----:B--2---:R-:W-:-:S05]  /*20c70*/  F2FP.BF16.F32.PACK_AB R101, R176, R168 ;  /* 0x000000a8b065723e */ /* 0x004fca00000010ff */
[----:B------:R-:W2:Y:S01]  /*20c80*/  S2R R168, SR_TID.X ;  /* 0x0000000000a87919 */ /* 0x000ea20000002100 */
[----:B------:R-:W4:Y:S01]  /*20c90*/  LDS.128 R28, [R8] ;  /* 0x00000000081c7984 */ /* 0x000f220000000c00 */
[----:B------:R-:W-:Y:S02]  /*20ca0*/  F2FP.BF16.F32.PACK_AB R100, R178, R177 ;  /* 0x000000b1b264723e */ /* 0x000fe400000010ff */
[----:B------:R-:W-:Y:S02]  /*20cb0*/  F2FP.BF16.F32.PACK_AB R102, R48, R49 ;  /* 0x000000313066723e */ /* 0x000fe400000010ff */
[----:B------:R-:W-:Y:S01]  /*20cc0*/  F2FP.BF16.F32.PACK_AB R103, R52, R53 ;  /* 0x000000353467723e */ /* 0x000fe200000010ff */
[----:B------:R-:W-:Y:S06]  /*20cd0*/  BAR.SYNC.DEFER_BLOCKING 0x0 ;  /* 0x0000000000007b1d */ /* 0x000fec0000010000 */
[----:B------:R-:W0:Y:S01]  /*20ce0*/  S2R R82, SR_CTAID.X ;  /* 0x0000000000527919 */ /* 0x000e220000002500 */
[----:B--2---:R-:W-:-:S02]  /*20cf0*/  LOP3.LUT R176, R168, 0x7f, RZ, 0xc0, !PT ;  /* 0x0000007fa8b07812 */ /* 0x004fc400078ec0ff */
[----:B------:R-:W2:Y:S01]  /*20d00*/  S2R R168, SR_CTAID.Y ;  /* 0x0000000000a87919 */ /* 0x000ea20000002600 */
[----:B------:R-:W-:Y:S01]  /*20d10*/  STSM.16.M88.4 [R0], R100 ;  /* 0x0000006400007844 */ /* 0x000fe20000000200 */
[----:B------:R-:W-:Y:S01]  /*20d20*/  BAR.SYNC.DEFER_BLOCKING 0x0 ;  /* 0x0000000000007b1d */ /* 0x000fe20000010000 */
[----:B------:R-:W-:Y:S02]  /*20d30*/  F2FP.BF16.F32.PACK_AB R48, R175, R172 ;  /* 0x000000acaf30723e */ /* 0x000fe400000010ff */
[----:B------:R-:W-:-:S03]  /*20d40*/  F2FP.BF16.F32.PACK_AB R49, R174, R173 ;  /* 0x000000adae31723e */ /* 0x000fc600000010ff */
[----:B------:R-:W4:Y:S01]  /*20d50*/  LDS.128 R52, [R8] ;  /* 0x0000000008347984 */ /* 0x000f220000000c00 */
[----:B0-----:R-:W-:Y:S02]  /*20d60*/  IMAD R82, R82, 0x80, R176 ;  /* 0x0000008052527824 */ /* 0x001fe400078e02b0 */
[----:B--2---:R-:W-:Y:S01]  /*20d70*/  IMAD R9, R168, R50, RZ ;  /* 0x00000032a8097224 */ /* 0x004fe200078e02ff */
[----:B------:R-:W-:Y:S01]  /*20d80*/  F2FP.BF16.F32.PACK_AB R50, R56, R57 ;  /* 0x000000393832723e */ /* 0x000fe200000010ff */
[----:B------:R-:W-:Y:S01]  /*20d90*/  IMAD R66, R82, R51, RZ ;  /* 0x0000003352427224 */ /* 0x000fe200078e02ff */
[----:B------:R-:W-:Y:S01]  /*20da0*/  F2FP.BF16.F32.PACK_AB R51, R64, R65 ;  /* 0x000000414033723e */ /* 0x000fe200000010ff */
[----:B------:R-:W-:Y:S06]  /*20db0*/  BAR.SYNC.DEFER_BLOCKING 0x0 ;  /* 0x0000000000007b1d */ /* 0x000fec0000010000 */
[----:B------:R-:W0:Y:S01]  /*20dc0*/  S2R R172, SR_TID.X ;  /* 0x0000000000ac7919 */ /* 0x000e220000002100 */
[----:B------:R-:W-:Y:S01]  /*20dd0*/  STSM.16.M88.4 [R0], R48 ;  /* 0x0000003000007844 */ /* 0x000fe20000000200 */
[----:B------:R-:W-:Y:S01]  /*20de0*/  BAR.SYNC.DEFER_BLOCKING 0x0 ;  /* 0x0000000000007b1d */ /* 0x000fe20000010000 */
[----:B------:R-:W-:Y:S01]  /*20df0*/  IMAD.SHL.U32 R56, R66, 0x2, RZ ;  /* 0x0000000242387824 */ /* 0x000fe200078e00ff */
[----:B------:R-:W-:-:S02]  /*20e00*/  SHF.L.U32 R3, R9, 0x1, RZ ;  /* 0x0000000109037819 */ /* 0x000fc400000006ff */
[----:B------:R-:W-:Y:S02]  /*20e10*/  F2FP.BF16.F32.PACK_AB R58, R68, R69 ;  /* 0x00000045443a723e */ /* 0x000fe400000010ff */
[----:B------:R-:W-:Y:S01]  /*20e20*/  IADD3 R3, P3, P4, R56, R70, R3 ;  /* 0x0000004638037210 */ /* 0x000fe20007c7e003 */
[----:B------:R-:W2:Y:S01]  /*20e30*/  LDS.128 R48, [R8] ;  /* 0x0000000008307984 */ /* 0x000ea20000000c00 */
[----:B0-----:R-:W-:Y:S02]  /*20e40*/  SHF.R.U32.HI R57, RZ, 0x7, R172 ;  /* 0x00000007ff397819 */ /* 0x001fe400000116ac */
[----:B------:R-:W-:Y:S02]  /*20e50*/  F2FP.BF16.F32.PACK_AB R56, R171, R170 ;  /* 0x000000aaab38723e */ /* 0x000fe400000010ff */
[----:B------:R-:W-:Y:S02]  /*20e60*/  SGXT.U32 R70, R57, 0x1 ;  /* 0x000000013946781a */ /* 0x000fe40000000000 */
[----:B------:R-:W-:-:S02]  /*20e70*/  F2FP.BF16.F32.PACK_AB R59, R72, R73 ;  /* 0x00000049483b723e */ /* 0x000fc400000010ff */
[----:B------:R-:W-:Y:S02]  /*20e80*/  F2FP.BF16.F32.PACK_AB R96, R96, R89 ;  /* 0x000000596060723e */ /* 0x000fe400000010ff */
[----:B------:R-:W-:Y:S02]  /*20e90*/  F2FP.BF16.F32.PACK_AB R98, R80, R81 ;  /* 0x000000515062723e */ /* 0x000fe400000010ff */
[----:B------:R-:W-:Y:S01]  /*20ea0*/  F2FP.BF16.F32.PACK_AB R99, R84, R2 ;  /* 0x000000025463723e */ /* 0x000fe200000010ff */
[----:B------:R-:W-:Y:S01]  /*20eb0*/  IMAD.HI R64, R9, 0x2, RZ ;  /* 0x0000000209407827 */ /* 0x000fe200078e02ff */
[----:B------:R-:W-:Y:S01]  /*20ec0*/  F2FP.BF16.F32.PACK_AB R57, R169, R97 ;  /* 0x00000061a939723e */ /* 0x000fe200000010ff */
[----:B------:R-:W-:Y:S06]  /*20ed0*/  BAR.SYNC.DEFER_BLOCKING 0x0 ;  /* 0x0000000000007b1d */ /* 0x000fec0000010000 */
[----:B------:R-:W2:Y:S01]  /*20ee0*/  LDL.LU R171, [R1+0x204] ;  /* 0x0002040001ab7983 */ /* 0x000ea20000300800 */
[----:B------:R-:W-:Y:S01]  /*20ef0*/  F2FP.BF16.F32.PACK_AB R97, R88, R85 ;  /* 0x000000555861723e */ /* 0x000fe200000010ff */
[----:B-1----:R-:W-:-:S02]  /*20f00*/  IMAD R70, R70, R75, RZ ;  /* 0x0000004b46467224 */ /* 0x002fc400078e02ff */
[----:B------:R-:W-:Y:S01]  /*20f10*/  IMAD.HI R9, R66, 0x2, RZ ;  /* 0x0000000242097827 */ /* 0x000fe200078e02ff */
[----:B-----5:R-:W-:Y:S01]  /*20f20*/  PRMT R80, R19, 0x7632, R80 ;  /* 0x0000763213507816 */ /* 0x020fe20000000050 */
[----:B------:R-:W5:Y:S04]  /*20f30*/  LDL.LU R170, [R1+0x200] ;  /* 0x0002000001aa7983 */ /* 0x000f680000300800 */
[----:B------:R-:W-:Y:S01]  /*20f40*/  STSM.16.M88.4 [R0], R56 ;  /* 0x0000003800007844 */ /* 0x000fe20000000200 */
[----:B------:R-:W-:Y:S01]  /*20f50*/  BAR.SYNC.DEFER_BLOCKING 0x0 ;  /* 0x0000000000007b1d */ /* 0x000fe20000010000 */
[----:B------:R-:W-:Y:S02]  /*20f60*/  LEA R72, R75, R70, 0x1 ;  /* 0x000000464b487211 */ /* 0x000fe400078e08ff */
[----:B------:R-:W-:-:S02]  /*20f70*/  IADD3.X R9, R9, R71, R64, P3, P4 ;  /* 0x0000004709097210 */ /* 0x000fc40001fe8440 */
[----:B------:R-:W-:Y:S01]  /*20f80*/  PRMT R81, R14, 0x7632, R81 ;  /* 0x000076320e517816 */ /* 0x000fe20000000051 */
[----:B------:R-:W5:Y:S04]  /*20f90*/  LDL.LU R169, [R1+0x20c] ;  /* 0x00020c0001a97983 */ /* 0x000f680000300800 */
[----:B------:R-:W0:Y:S01]  /*20fa0*/  LDS.128 R56, [R8] ;  /* 0x0000000008387984 */ /* 0x000e220000000c00 */
[----:B------:R-:W-:Y:S01]  /*20fb0*/  BAR.SYNC.DEFER_BLOCKING 0x0 ;  /* 0x0000000000007b1d */ /* 0x000fe20000010000 */
[----:B------:R-:W-:Y:S01]  /*20fc0*/  IMAD R74, R75, 0x2, R72 ;  /* 0x000000024b4a7824 */ /* 0x000fe200078e0248 */
[----:B------:R-:W-:-:S04]  /*20fd0*/  LEA R64, P3, R70, R3, 0x1 ;  /* 0x0000000346407211 */ /* 0x000fc800078608ff */
[----:B------:R-:W-:Y:S02]  /*20fe0*/  LEA R68, P5, R74, R3, 0x1 ;  /* 0x000000034a447211 */ /* 0x000fe400078a08ff */
[C---:B------:R-:W-:Y:S01]  /*20ff0*/  LEA R2, R75.reuse, R74, 0x1 ;  /* 0x0000004a4b027211 */ /* 0x040fe200078e08ff */
[----:B------:R1:W-:Y:S01]  /*21000*/  STSM.16.M88.4 [R0], R96 ;  /* 0x0000006000007844 */ /* 0x0003e20000000200 */
[-C--:B------:R-:W-:Y:S01]  /*21010*/  LEA.HI.X.SX32 R65, R70, R9.reuse, 0x1, P3 ;  /* 0x0000000946417211 */ /* 0x080fe200018f0eff */
[----:B------:R-:W-:Y:S01]  /*21020*/  BAR.SYNC.DEFER_BLOCKING 0x0 ;  /* 0x0000000000007b1d */ /* 0x000fe20000010000 */
[----:B------:R-:W-:Y:S01]  /*21030*/  LEA.HI.X.SX32 R69, R74, R9, 0x1, P5 ;  /* 0x000000094a457211 */ /* 0x000fe200028f0eff */
[----:B------:R-:W-:Y:S01]  /*21040*/  IMAD R74, R75, 0x2, R2 ;  /* 0x000000024b4a7824 */ /* 0x000fe200078e0202 */
[-C--:B------:R-:W-:Y:S02]  /*21050*/  LEA R66, P4, R72, R3.reuse, 0x1 ;  /* 0x0000000348427211 */ /* 0x080fe400078808ff */
[----:B------:R-:W-:-:S02]  /*21060*/  LEA R70, P3, R2, R3, 0x1 ;  /* 0x0000000302467211 */ /* 0x000fc400078608ff */
[-C--:B------:R-:W-:Y:S02]  /*21070*/  LEA.HI.X.SX32 R67, R72, R9.reuse, 0x1, P4 ;  /* 0x0000000948437211 */ /* 0x080fe400020f0eff */
[----:B------:R-:W-:Y:S02]  /*21080*/  LEA.HI.X.SX32 R71, R2, R9, 0x1, P3 ;  /* 0x0000000902477211 */ /* 0x000fe400018f0eff */
[C---:B------:R-:W-:Y:S02]  /*21090*/  LEA R72, P3, R74.reuse, R3, 0x1 ;  /* 0x000000034a487211 */ /* 0x040fe400078608ff */
[----:B-1----:R-:W-:Y:S02]  /*210a0*/  LEA R0, R75, R74, 0x1 ;  /* 0x0000004a4b007211 */ /* 0x002fe400078e08ff */
[----:B------:R-:W-:-:S03]  /*210b0*/  LEA.HI.X.SX32 R73, R74, R9, 0x1, P3 ;  /* 0x000000094a497211 */ /* 0x000fc600018f0eff */
[----:B------:R-:W-:Y:S01]  /*210c0*/  IMAD R2, R75, 0x2, R0 ;  /* 0x000000024b027824 */ /* 0x000fe200078e0200 */
[----:B------:R1:W-:Y:S04]  /*210d0*/  STG.E.U16 desc[UR60][R64.64], R16 ;  /* 0x0000001040007986 */ /* 0x0003e8000c10153c */
[----:B---3--:R3:W-:Y:S01]  /*210e0*/  STG.E.U16 desc[UR60][R66.64], R17 ;  /* 0x0000001142007986 */ /* 0x0087e2000c10153c */
[----:B-1----:R-:W-:Y:S02]  /*210f0*/  PRMT R65, R16, 0x7632, R65 ;  /* 0x0000763210417816 */ /* 0x002fe40000000041 */
[----:B------:R-:W-:Y:S02]  /*21100*/  LEA R16, P3, R0, R3, 0x1 ;  /* 0x0000000300107211 */ /* 0x000fe400078608ff */
[----:B---3--:R-:W-:-:S02]  /*21110*/  PRMT R67, R17, 0x7632, R67 ;  /* 0x0000763211437816 */ /* 0x008fc40000000043 */
[----:B------:R-:W-:Y:S01]  /*21120*/  LEA.HI.X.SX32 R17, R0, R9, 0x1, P3 ;  /* 0x0000000900117211 */ /* 0x000fe200018f0eff */
[----:B----4-:R-:W-:Y:S01]  /*21130*/  STG.E.U16 desc[UR60][R68.64], R18 ;  /* 0x0000001244007986 */ /* 0x010fe2000c10153c */
[C---:B------:R-:W-:Y:S02]  /*21140*/  LEA R64, P3, R2.reuse, R3, 0x1 ;  /* 0x0000000302407211 */ /* 0x040fe400078608ff */
[C---:B------:R-:W-:Y:S01]  /*21150*/  LEA R0, R75.reuse, R2, 0x1 ;  /* 0x000000024b007211 */ /* 0x040fe200078e08ff */
[----:B------:R-:W-:Y:S04]  /*21160*/  STG.E.U16 desc[UR60][R70.64], R19 ;  /* 0x0000001346007986 */ /* 0x000fe8000c10153c */
[----:B------:R1:W-:Y:S04]  /*21170*/  STG.E.U16 desc[UR60][R72.64], R65 ;  /* 0x0000004148007986 */ /* 0x0003e8000c10153c */
[----:B------:R3:W-:Y:S01]  /*21180*/  STG.E.U16 desc[UR60][R16.64], R67 ;  /* 0x0000004310007986 */ /* 0x0007e2000c10153c */
[----:B-1----:R-:W-:Y:S01]  /*21190*/  LEA.HI.X.SX32 R65, R2, R9, 0x1, P3 ;  /* 0x0000000902417211 */ /* 0x002fe200018f0eff */
[----:B------:R-:W-:Y:S01]  /*211a0*/  IMAD R2, R75, 0x2, R0 ;  /* 0x000000024b027824 */ /* 0x000fe200078e0200 */
[C---:B------:R-:W-:Y:S01]  /*211b0*/  LEA R66, P3, R0.reuse, R3, 0x1 ;  /* 0x0000000300427211 */ /* 0x040fe200078608ff */
[----:B------:R-:W1:Y:S03]  /*211c0*/  LDC R73, c[0x0][0x278] ;  /* 0x00009e00ff497b82 */ /* 0x000e660000000800 */
[----:B---3--:R-:W-:-:S02]  /*211d0*/  LEA.HI.X.SX32 R67, R0, R9, 0x1, P3 ;  /* 0x0000000900437211 */ /* 0x008fc400018f0eff */
[C---:B------:R-:W-:Y:S02]  /*211e0*/  LEA R0, R75.reuse, R2, 0x1 ;  /* 0x000000024b007211 */ /* 0x040fe400078e08ff */
[----:B------:R-:W-:Y:S02]  /*211f0*/  PRMT R69, R18, 0x7632, R69 ;  /* 0x0000763212457816 */ /* 0x000fe40000000045 */
[-C--:B------:R-:W-:Y:S01]  /*21200*/  LEA R18, P3, R2, R3.reuse, 0x1 ;  /* 0x0000000302127211 */ /* 0x080fe200078608ff */
[----:B------:R-:W-:Y:S01]  /*21210*/  IMAD R74, R75, 0x2, R0 ;  /* 0x000000024b4a7824 */ /* 0x000fe200078e0200 */
[----:B------:R-:W-:Y:S01]  /*21220*/  LEA R68, P4, R0, R3, 0x1 ;  /* 0x0000000300447211 */ /* 0x000fe200078808ff */
[----:B------:R3:W-:Y:S01]  /*21230*/  STG.E.U16 desc[UR60][R64.64], R69 ;  /* 0x0000004540007986 */ /* 0x0007e2000c10153c */
[----:B------:R-:W-:Y:S02]  /*21240*/  LEA.HI.X.SX32 R19, R2, R9, 0x1, P3 ;  /* 0x0000000902137211 */ /* 0x000fe400018f0eff */
[C---:B------:R-:W-:Y:S01]  /*21250*/  LEA R70, P3, R74.reuse, R3, 0x1 ;  /* 0x000000034a467211 */ /* 0x040fe200078608ff */
[----:B------:R4:W-:Y:S03]  /*21260*/  STG.E.U16 desc[UR60][R66.64], R80 ;  /* 0x0000005042007986 */ /* 0x0009e6000c10153c */
[-C--:B------:R-:W-:Y:S01]  /*21270*/  LEA.HI.X.SX32 R71, R74, R9.reuse, 0x1, P3 ;  /* 0x000000094a477211 */ /* 0x080fe200018f0eff */
[----:B---3--:R-:W3:Y:S01]  /*21280*/  LDC R65, c[0x0][0x278] ;  /* 0x00009e00ff417b82 */ /* 0x008ee20000000800 */
[----:B------:R-:W-:-:S02]  /*21290*/  LEA.HI.X.SX32 R69, R0, R9, 0x1, P4 ;  /* 0x0000000900457211 */ /* 0x000fc400020f0eff */
[C---:B------:R-:W-:Y:S01]  /*212a0*/  LEA R74, R75.reuse, R74, 0x1 ;  /* 0x0000004a4b4a7211 */ /* 0x040fe200078e08ff */
[----:B------:R0:W-:Y:S04]  /*212b0*/  STG.E.U16 desc[UR60][R18.64], R12 ;  /* 0x0000000c12007986 */ /* 0x0001e8000c10153c */
[----:B----4-:R-:W4:Y:S01]  /*212c0*/  LDC R67, c[0x0][0x278] ;  /* 0x00009e00ff437b82 */ /* 0x010f220000000800 */
[----:B------:R1:W-:Y:S01]  /*212d0*/  STG.E.U16 desc[UR60][R68.64], R13 ;  /* 0x0000000d44007986 */ /* 0x0003e2000c10153c */
[----:B------:R-:W-:Y:S01]  /*212e0*/  LEA R16, P3, R74, R3, 0x1 ;  /* 0x000000034a107211 */ /* 0x000fe200078608ff */
[----:B------:R-:W-:Y:S01]  /*212f0*/  IMAD R0, R75, 0x2, R74 ;  /* 0x000000024b007824 */ /* 0x000fe200078e024a */
[----:B------:R-:W-:Y:S01]  /*21300*/  PRMT R72, R12, 0x7632, R72 ;  /* 0x000076320c487816 */ /* 0x000fe20000000048 */
[----:B------:R1:W-:Y:S01]  /*21310*/  STG.E.U16 desc[UR60][R70.64], R14 ;  /* 0x0000000e46007986 */ /* 0x0003e2000c10153c */
[----:B------:R-:W-:-:S02]  /*21320*/  LEA.HI.X.SX32 R17, R74, R9, 0x1, P3 ;  /* 0x000000094a117211 */ /* 0x000fc400018f0eff */
[C---:B0-----:R-:W-:Y:S01]  /*21330*/  LEA R12, P3, R0.reuse, R3, 0x1 ;  /* 0x00000003000c7211 */ /* 0x041fe200078608ff */
[----:B-1----:R-:W0:Y:S01]  /*21340*/  LDC R69, c[0x0][0x278] ;  /* 0x00009e00ff457b82 */ /* 0x002e220000000800 */
[----:B------:R-:W-:Y:S02]  /*21350*/  LEA R2, R75, R0, 0x1 ;  /* 0x000000004b027211 */ /* 0x000fe400078e08ff */
[----:B------:R-:W-:Y:S02]  /*21360*/  PRMT R80, R13, 0x7632, R80 ;  /* 0x000076320d507816 */ /* 0x000fe40000000050 */
[----:B------:R-:W-:-:S03]  /*21370*/  LEA.HI.X.SX32 R13, R0, R9, 0x1, P3 ;  /* 0x00000009000d7211 */ /* 0x000fc600018f0eff */
[----:B------:R-:W1:Y:S01]  /*21380*/  LDC R71, c[0x0][0x278] ;  /* 0x00009e00ff477b82 */ /* 0x000e620000000800 */
[----:B------:R-:W-:Y:S01]  /*21390*/  LEA R18, P3, R2, R3, 0x1 ;  /* 0x0000000302127211 */ /* 0x000fe200078608ff */
[----:B------:R-:W-:-:S03]  /*213a0*/  IMAD R0, R73, 0x2, R2 ;  /* 0x0000000249007824 */ /* 0x000fc600078e0202 */
[----:B------:R-:W-:Y:S02]  /*213b0*/  LEA.HI.X.SX32 R19, R2, R9, 0x1, P3 ;  /* 0x0000000902137211 */ /* 0x000fe400018f0eff */
[C---:B------:R-:W-:Y:S01]  /*213c0*/  LEA R64, P3, R0.reuse, R3, 0x1 ;  /* 0x0000000300407211 */ /* 0x040fe200078608ff */
[----:B------:R-:W1:Y:S01]  /*213d0*/  LDC R73, c[0x0][0x278] ;  /* 0x00009e00ff497b82 */ /* 0x000e620000000800 */
[----:B---3--:R-:W-:Y:S02]  /*213e0*/  LEA R2, R65, R0, 0x1 ;  /* 0x0000000041027211 */ /* 0x008fe400078e08ff */
[----:B------:R-:W-:Y:S02]  /*213f0*/  LEA.HI.X.SX32 R65, R0, R9, 0x1, P3 ;  /* 0x0000000900417211 */ /* 0x000fe400018f0eff */
[C---:B------:R-:W-:Y:S01]  /*21400*/  LEA R66, P3, R2.reuse, R3, 0x1 ;  /* 0x0000000302427211 */ /* 0x040fe200078608ff */
[----:B----4-:R-:W-:Y:S02]  /*21410*/  IMAD R0, R67, 0x2, R2 ;  /* 0x0000000243007824 */ /* 0x010fe400078e0202 */
[----:B------:R-:W3:Y:S01]  /*21420*/  LDC R75, c[0x0][0x278] ;  /* 0x00009e00ff4b7b82 */ /* 0x000ee20000000800 */
[----:B------:R-:W-:-:S02]  /*21430*/  LEA.HI.X.SX32 R67, R2, R9, 0x1, P3 ;  /* 0x0000000902437211 */ /* 0x000fc400018f0eff */
[----:B0-----:R-:W-:Y:S01]  /*21440*/  LEA R2, R69, R0, 0x1 ;  /* 0x0000000045027211 */ /* 0x001fe200078e08ff */
[----:B------:R-:W-:Y:S04]  /*21450*/  STG.E.U16 desc[UR60][R16.64], R15 ;  /* 0x0000000f10007986 */ /* 0x000fe8000c10153c */
[----:B------:R-:W0:Y:S01]  /*21460*/  LDC R69, c[0x0][0x278] ;  /* 0x00009e00ff457b82 */ /* 0x000e220000000800 */
[----:B------:R4:W-:Y:S01]  /*21470*/  STG.E.U16 desc[UR60][R12.64], R72 ;  /* 0x000000480c007986 */ /* 0x0009e2000c10153c */
[----:B-1----:R-:W-:-:S03]  /*21480*/  IMAD R68, R71, 0x2, R2 ;  /* 0x0000000247447824 */ /* 0x002fc600078e0202 */
[----:B------:R-:W-:Y:S01]  /*21490*/  STG.E.U16 desc[UR60][R18.64], R80 ;  /* 0x0000005012007986 */ /* 0x000fe2000c10153c */
[----:B------:R-:W-:Y:S02]  /*214a0*/  PRMT R70, R15, 0x7632, R70 ;  /* 0x000076320f467816 */ /* 0x000fe40000000046 */
[----:B------:R-:W1:Y:S01]  /*214b0*/  LDC R71, c[0x0][0x278] ;  /* 0x00009e00ff477b82 */ /* 0x000e620000000800 */
[----:B------:R4:W-:Y:S02]  /*214c0*/  STG.E.U16 desc[UR60][R64.64], R81 ;  /* 0x0000005140007986 */ /* 0x0009e4000c10153c */
[----:B----4-:R-:W-:-:S04]  /*214d0*/  LEA R12, P3, R0, R3, 0x1 ;  /* 0x00000003000c7211 */ /* 0x010fc800078608ff */
[----:B------:R-:W-:Y:S01]  /*214e0*/  LEA.HI.X.SX32 R13, R0, R9, 0x1, P3 ;  /* 0x00000009000d7211 */ /* 0x000fe200018f0eff */
[----:B------:R-:W4:Y:S01]  /*214f0*/  LDC R65, c[0x0][0x278] ;  /* 0x00009e00ff417b82 */ /* 0x000f220000000800 */
[C---:B------:R-:W-:Y:S01]  /*21500*/  LEA R16, P3, R68.reuse, R3, 0x1 ;  /* 0x0000000344107211 */ /* 0x040fe200078608ff */
[----:B------:R2:W-:Y:S03]  /*21510*/  STG.E.U16 desc[UR60][R66.64], R70 ;  /* 0x0000004642007986 */ /* 0x0005e6000c10153c */
[----:B------:R-:W-:Y:S02]  /*21520*/  LEA.HI.X.SX32 R17, R68, R9, 0x1, P3 ;  /* 0x0000000944117211 */ /* 0x000fe400018f0eff */
[----:B------:R-:W-:Y:S02]  /*21530*/  LEA R68, R73, R68, 0x1 ;  /* 0x0000004449447211 */ /* 0x000fe400078e08ff */
[-C--:B------:R-:W-:Y:S01]  /*21540*/  LEA R14, P4, R2, R3.reuse, 0x1 ;  /* 0x00000003020e7211 */ /* 0x080fe200078808ff */
[----:B------:R-:W1:Y:S01]  /*21550*/  LDC R73, c[0x0][0x278] ;  /* 0x00009e00ff497b82 */ /* 0x000e620000000800 */
[----:B------:R-:W-:Y:S01]  /*21560*/  LEA R18, P3, R68, R3, 0x1 ;  /* 0x0000000344127211 */ /* 0x000fe200078608ff */
[----:B---3--:R-:W-:-:S06]  /*21570*/  IMAD R0, R75, 0x2, R68 ;  /* 0x000000024b007824 */ /* 0x008fcc00078e0244 */
[----:B--2---:R-:W2:Y:S01]  /*21580*/  LDC R67, c[0x0][0x278] ;  /* 0x00009e00ff437b82 */ /* 0x004ea20000000800 */
[-C--:B------:R-:W-:Y:S01]  /*21590*/  LEA.HI.X.SX32 R15, R2, R9.reuse, 0x1, P4 ;  /* 0x00000009020f7211 */ /* 0x080fe200020f0eff */
[----:B------:R3:W-:Y:S01]  /*215a0*/  STG.E.U16 desc[UR60][R12.64], R20 ;  /* 0x000000140c007986 */ /* 0x0007e2000c10153c */
[----:B------:R-:W-:Y:S02]  /*215b0*/  LEA.HI.X.SX32 R19, R68, R9, 0x1, P3 ;  /* 0x0000000944137211 */ /* 0x000fe400018f0eff */
[----:B0-----:R-:W-:-:S03]  /*215c0*/  LEA R2, R69, R0, 0x1 ;  /* 0x0000000045027211 */ /* 0x001fc600078e08ff */
[----:B------:R-:W0:Y:S01]  /*215d0*/  LDC R69, c[0x0][0x278] ;  /* 0x00009e00ff457b82 */ /* 0x000e220000000800 */
[----:B------:R4:W-:Y:S01]  /*215e0*/  STG.E.U16 desc[UR60][R14.64], R21 ;  /* 0x000000150e007986 */ /* 0x0009e2000c10153c */
[----:B---3--:R-:W-:-:S03]  /*215f0*/  LEA R12, P3, R0, R3, 0x1 ;  /* 0x00000003000c7211 */ /* 0x008fc600078608ff */
[----:B------:R3:W-:Y:S01]  /*21600*/  STG.E.U16 desc[UR60][R16.64], R22 ;  /* 0x0000001610007986 */ /* 0x0007e2000c10153c */
[----:B------:R-:W-:Y:S01]  /*21610*/  LEA.HI.X.SX32 R13, R0, R9, 0x1, P3 ;  /* 0x00000009000d7211 */ /* 0x000fe200018f0eff */
[----:B----4-:R-:W-:Y:S01]  /*21620*/  IMAD R0, R65, 0x2, R2 ;  /* 0x0000000241007824 */ /* 0x010fe200078e0202 */
[C---:B------:R-:W-:Y:S01]  /*21630*/  LEA R14, P3, R2.reuse, R3, 0x1 ;  /* 0x00000003020e7211 */ /* 0x040fe200078608ff */
[----:B------:R-:W4:Y:S03]  /*21640*/  LDC R65, c[0x0][0x278] ;  /* 0x00009e00ff417b82 */ /* 0x000f260000000800 */
[----:B------:R-:W-:Y:S02]  /*21650*/  LEA.HI.X.SX32 R15, R2, R9, 0x1, P3 ;  /* 0x00000009020f7211 */ /* 0x000fe400018f0eff */
[----:B---3--:R-:W-:Y:S02]  /*21660*/  PRMT R17, R20, 0x7632, R17 ;  /* 0x0000763214117816 */ /* 0x008fe40000000011 */
[----:B------:R-:W-:-:S02]  /*21670*/  LEA R16, P3, R0, R3, 0x1 ;  /* 0x0000000300107211 */ /* 0x000fc400078608ff */
[----:B-1----:R-:W-:Y:S01]  /*21680*/  LEA R2, R71, R0, 0x1 ;  /* 0x0000000047027211 */ /* 0x002fe200078e08ff */
[----:B------:R1:W-:Y:S04]  /*21690*/  STG.E.U16 desc[UR60][R18.64], R23 ;  /* 0x0000001712007986 */ /* 0x0003e8000c10153c */
[----:B------:R3:W-:Y:S01]  /*216a0*/  STG.E.U16 desc[UR60][R12.64], R17 ;  /* 0x000000110c007986 */ /* 0x0007e2000c10153c */
[----:B------:R-:W-:Y:S02]  /*216b0*/  PRMT R64, R21, 0x7632, R64 ;  /* 0x0000763215407816 */ /* 0x000fe40000000040 */
[----:B------:R-:W-:Y:S02]  /*216c0*/  PRMT R68, R23, 0x7632, R68 ;  /* 0x0000763217447816 */ /* 0x000fe40000000044 */
[----:B------:R-:W-:Y:S01]  /*216d0*/  PRMT R66, R22, 0x7632, R66 ;  /* 0x0000763216427816 */ /* 0x000fe20000000042 */
[----:B-1----:R-:W1:Y:S01]  /*216e0*/  LDC R23, c[0x0][0x278] ;  /* 0x00009e00ff177b82 */ /* 0x002e620000000800 */
[----:B---3--:R-:W-:Y:S01]  /*216f0*/  LEA.HI.X.SX32 R17, R0, R9, 0x1, P3 ;  /* 0x0000000900117211 */ /* 0x008fe200018f0eff */
[----:B--2---:R-:W-:Y:S01]  /*21700*/  IMAD R0, R67, 0x2, R2 ;  /* 0x0000000243007824 */ /* 0x004fe200078e0202 */
[----:B------:R-:W-:-:S05]  /*21710*/  LEA R20, P3, R2, R3, 0x1 ;  /* 0x0000000302147211 */ /* 0x000fca00078608ff */
[----:B------:R-:W2:Y:S01]  /*21720*/  LDC R67, c[0x0][0x278] ;  /* 0x00009e00ff437b82 */ /* 0x000ea20000000800 */
[----:B------:R-:W-:Y:S02]  /*21730*/  LEA.HI.X.SX32 R21, R2, R9, 0x1, P3 ;  /* 0x0000000902157211 */ /* 0x000fe400018f0eff */
[----:B------:R-:W-:Y:S02]  /*21740*/  LEA R2, R73, R0, 0x1 ;  /* 0x0000000049027211 */ /* 0x000fe400078e08ff */
[----:B------:R-:W-:-:S03]  /*21750*/  LEA R12, P3, R0, R3, 0x1 ;  /* 0x00000003000c7211 */ /* 0x000fc600078608ff */
[----:B0-----:R-:W-:Y:S01]  /*21760*/  IMAD R22, R69, 0x2, R2 ;  /* 0x0000000245167824 */ /* 0x001fe200078e0202 */
[----:B------:R0:W-:Y:S01]  /*21770*/  STG.E.U16 desc[UR60][R14.64], R64 ;  /* 0x000000400e007986 */ /* 0x0001e2000c10153c */
[----:B------:R-:W-:Y:S01]  /*21780*/  LEA.HI.X.SX32 R13, R0, R9, 0x1, P3 ;  /* 0x00000009000d7211 */ /* 0x000fe200018f0eff */
[----:B------:R-:W3:Y:S02]  /*21790*/  LDC R69, c[0x0][0x278] ;  /* 0x00009e00ff457b82 */ /* 0x000ee40000000800 */
[----:B0-----:R-:W-:-:S04]  /*217a0*/  LEA R14, P3, R22, R3, 0x1 ;  /* 0x00000003160e7211 */ /* 0x001fc800078608ff */
[----:B------:R-:W-:Y:S02]  /*217b0*/  LEA.HI.X.SX32 R15, R22, R9, 0x1, P3 ;  /* 0x00000009160f7211 */ /* 0x000fe400018f0eff */
[----:B----4-:R-:W-:Y:S02]  /*217c0*/  LEA R22, R65, R22, 0x1 ;  /* 0x0000001641167211 */ /* 0x010fe400078e08ff */
[----:B------:R-:W0:Y:S01]  /*217d0*/  LDC R65, c[0x0][0x278] ;  /* 0x00009e00ff417b82 */ /* 0x000e220000000800 */
[----:B------:R4:W-:Y:S04]  /*217e0*/  STG.E.U16 desc[UR60][R16.64], R66 ;  /* 0x0000004210007986 */ /* 0x0009e8000c10153c */
[----:B------:R5:W-:Y:S01]  /*217f0*/  STG.E.U16 desc[UR60][R20.64], R68 ;  /* 0x0000004414007986 */ /* 0x000be2000c10153c */
[----:B------:R-:W-:Y:S01]  /*21800*/  LEA R18, P4, R2, R3, 0x1 ;  /* 0x0000000302127211 */ /* 0x000fe200078808ff */
[----:B-1----:R-:W-:-:S02]  /*21810*/  IMAD R0, R23, 0x2, R22 ;  /* 0x0000000217007824 */ /* 0x002fc400078e0216 */
[----:B------:R-:W1:Y:S01]  /*21820*/  LDC R23, c[0x0][0x278] ;  /* 0x00009e00ff177b82 */ /* 0x000e620000000800 */
[----:B------:R-:W-:Y:S02]  /*21830*/  LEA.HI.X.SX32 R19, R2, R9, 0x1, P4 ;  /* 0x0000000902137211 */ /* 0x000fe400020f0eff */
[----:B----4-:R-:W-:-:S05]  /*21840*/  LEA R16, P3, R22, R3, 0x1 ;  /* 0x0000000316107211 */ /* 0x010fca00078608ff */
[----:B-----5:R-:W4:Y:S01]  /*21850*/  LDC R21, c[0x0][0x278] ;  /* 0x00009e00ff157b82 */ /* 0x020f220000000800 */
[----:B------:R5:W-:Y:S01]  /*21860*/  STG.E.U16 desc[UR60][R12.64], R104 ;  /* 0x000000680c007986 */ /* 0x000be2000c10153c */
[----:B------:R-:W-:Y:S02]  /*21870*/  LEA.HI.X.SX32 R17, R22, R9, 0x1, P3 ;  /* 0x0000000916117211 */ /* 0x000fe400018f0eff */
[----:B--2---:R-:W-:Y:S01]  /*21880*/  LEA R2, R67, R0, 0x1 ;  /* 0x0000000043027211 */ /* 0x004fe200078e08ff */
[----:B------:R2:W-:Y:S03]  /*21890*/  STG.E.U16 desc[UR60][R18.64], R105 ;  /* 0x0000006912007986 */ /* 0x0005e6000c10153c */
[----:B------:R-:W1:Y:S01]  /*218a0*/  LDC R67, c[0x0][0x278] ;  /* 0x00009e00ff437b82 */ /* 0x000e620000000800 */
[----:B------:R2:W-:Y:S01]  /*218b0*/  STG.E.U16 desc[UR60][R14.64], R106 ;  /* 0x0000006a0e007986 */ /* 0x0005e2000c10153c */
[----:B-----5:R-:W-:-:S04]  /*218c0*/  LEA R12, P3, R0, R3, 0x1 ;  /* 0x00000003000c7211 */ /* 0x020fc800078608ff */
[----:B------:R-:W-:Y:S01]  /*218d0*/  LEA.HI.X.SX32 R13, R0, R9, 0x1, P3 ;  /* 0x00000009000d7211 */ /* 0x000fe200018f0eff */
[----:B---3--:R-:W-:Y:S01]  /*218e0*/  IMAD R0, R69, 0x2, R2 ;  /* 0x0000000245007824 */ /* 0x008fe200078e0202 */
[----:B--2---:R-:W-:Y:S01]  /*218f0*/  PRMT R19, R104, 0x7632, R19 ;  /* 0x0000763268137816 */ /* 0x004fe20000000013 */
[----:B------:R-:W2:Y:S01]  /*21900*/  LDC R69, c[0x0][0x278] ;  /* 0x00009e00ff457b82 */ /* 0x000ea20000000800 */
[C---:B------:R-:W-:Y:S01]  /*21910*/  LEA R14, P3, R2.reuse, R3, 0x1 ;  /* 0x00000003020e7211 */ /* 0x040fe200078608ff */
[----:B------:R-:W-:Y:S03]  /*21920*/  STG.E.U16 desc[UR60][R16.64], R107 ;  /* 0x0000006b10007986 */ /* 0x000fe6000c10153c */
[----:B------:R-:W-:Y:S02]  /*21930*/  LEA.HI.X.SX32 R15, R2, R9, 0x1, P3 ;  /* 0x00000009020f7211 */ /* 0x000fe400018f0eff */
[----:B------:R-:W-:-:S02]  /*21940*/  LEA R18, P3, R0, R3, 0x1 ;  /* 0x0000000300127211 */ /* 0x000fc400078608ff */
[----:B0-----:R-:W-:Y:S01]  /*21950*/  LEA R2, R65, R0, 0x1 ;  /* 0x0000000041027211 */ /* 0x001fe200078e08ff */
[----:B------:R0:W-:Y:S01]  /*21960*/  STG.E.U16 desc[UR60][R12.64], R19 ;  /* 0x000000130c007986 */ /* 0x0001e2000c10153c */
[----:B------:R-:W3:Y:S01]  /*21970*/  LDC R65, c[0x0][0x278] ;  /* 0x00009e00ff417b82 */ /* 0x000ee20000000800 */
[----:B------:R-:W-:Y:S02]  /*21980*/  PRMT R64, R105, 0x7632, R64 ;  /* 0x0000763269407816 */ /* 0x000fe40000000040 */
[----:B0-----:R-:W-:Y:S01]  /*21990*/  LEA.HI.X.SX32 R19, R0, R9, 0x1, P3 ;  /* 0x0000000900137211 */ /* 0x001fe200018f0eff */
[----:B----4-:R-:W-:Y:S01]  /*219a0*/  IMAD R0, R21, 0x2, R2 ;  /* 0x0000000215007824 */ /* 0x010fe200078e0202 */
[----:B------:R-:W-:-:S04]  /*219b0*/  LEA R20, P3, R2, R3, 0x1 ;  /* 0x0000000302147211 */ /* 0x000fc800078608ff */
[----:B------:R-:W-:Y:S02]  /*219c0*/  LEA.HI.X.SX32 R21, R2, R9, 0x1, P3 ;  /* 0x0000000902157211 */ /* 0x000fe400018f0eff */
[----:B-1----:R-:W-:Y:S02]  /*219d0*/  LEA R2, R23, R0, 0x1 ;  /* 0x0000000017027211 */ /* 0x002fe400078e08ff */
[C---:B------:R-:W-:Y:S01]  /*219e0*/  LEA R12, P3, R0.reuse, R3, 0x1 ;  /* 0x00000003000c7211 */ /* 0x040fe200078608ff */
[----:B------:R-:W0:Y:S02]  /*219f0*/  LDC R23, c[0x0][0x278] ;  /* 0x00009e00ff177b82 */ /* 0x000e240000000800 */
[----:B------:R-:W-:Y:S01]  /*21a00*/  IMAD R22, R67, 0x2, R2 ;  /* 0x0000000243167824 */ /* 0x000fe200078e0202 */
[----:B------:R1:W-:Y:S01]  /*21a10*/  STG.E.U16 desc[UR60][R14.64], R64 ;  /* 0x000000400e007986 */ /* 0x0003e2000c10153c */
[----:B------:R-:W-:-:S04]  /*21a20*/  LEA.HI.X.SX32 R13, R0, R9, 0x1, P3 ;  /* 0x00000009000d7211 */ /* 0x000fc800018f0eff */
[----:B------:R-:W4:Y:S01]  /*21a30*/  LDC R67, c[0x0][0x278] ;  /* 0x00009e00ff437b82 */ /* 0x000f220000000800 */
[----:B------:R-:W-:Y:S02]  /*21a40*/  PRMT R66, R106, 0x7632, R66 ;  /* 0x000076326a427816 */ /* 0x000fe40000000042 */
[C---:B-1----:R-:W-:Y:S02]  /*21a50*/  LEA R14, P3, R22.reuse, R3, 0x1 ;  /* 0x00000003160e7211 */ /* 0x042fe400078608ff */
[----:B------:R-:W-:Y:S02]  /*21a60*/  PRMT R68, R107, 0x7632, R68 ;  /* 0x000076326b447816 */ /* 0x000fe40000000044 */
[----:B------:R-:W-:Y:S02]  /*21a70*/  LEA.HI.X.SX32 R15, R22, R9, 0x1, P3 ;  /* 0x00000009160f7211 */ /* 0x000fe400018f0eff */
[----:B--2---:R-:W-:Y:S02]  /*21a80*/  LEA R22, R69, R22, 0x1 ;  /* 0x0000001645167211 */ /* 0x004fe400078e08ff */
[----:B------:R-:W1:Y:S01]  /*21a90*/  LDC R69, c[0x0][0x278] ;  /* 0x00009e00ff457b82 */ /* 0x000e620000000800 */
[C---:B------:R-:W-:Y:S01]  /*21aa0*/  LEA R16, P4, R2.reuse, R3, 0x1 ;  /* 0x0000000302107211 */ /* 0x040fe200078808ff */
[----:B------:R2:W-:Y:S04]  /*21ab0*/  STG.E.U16 desc[UR60][R18.64], R66 ;  /* 0x0000004212007986 */ /* 0x0005e8000c10153c */
[----:B------:R5:W-:Y:S01]  /*21ac0*/  STG.E.U16 desc[UR60][R20.64], R68 ;  /* 0x0000004414007986 */ /* 0x000be2000c10153c */
[----:B------:R-:W-:Y:S01]  /*21ad0*/  LEA.HI.X.SX32 R17, R2, R9, 0x1, P4 ;  /* 0x0000000902117211 */ /* 0x000fe200020f0eff */
[----:B---3--:R-:W-:-:S02]  /*21ae0*/  IMAD R0, R65, 0x2, R22 ;  /* 0x0000000241007824 */ /* 0x008fc400078e0216 */
[----:B------:R-:W-:Y:S01]  /*21af0*/  STG.E.U16 desc[UR60][R12.64], R4 ;  /* 0x000000040c007986 */ /* 0x000fe2000c10153c */
[----:B------:R-:W3:Y:S01]  /*21b00*/  LDC R65, c[0x0][0x278] ;  /* 0x00009e00ff417b82 */ /* 0x000ee20000000800 */
[----:B--2---:R-:W-:-:S07]  /*21b10*/  LEA R18, P3, R22, R3, 0x1 ;  /* 0x0000000316127211 */ /* 0x004fce00078608ff */
[----:B-----5:R-:W2:Y:S01]  /*21b20*/  LDC R21, c[0x0][0x278] ;  /* 0x00009e00ff157b82 */ /* 0x020ea20000000800 */
[----:B------:R5:W-:Y:S01]  /*21b30*/  STG.E.U16 desc[UR60][R16.64], R5 ;  /* 0x0000000510007986 */ /* 0x000be2000c10153c */
[----:B------:R-:W-:-:S03]  /*21b40*/  LEA.HI.X.SX32 R19, R22, R9, 0x1, P3 ;  /* 0x0000000916137211 */ /* 0x000fc600018f0eff */
[----:B------:R4:W-:Y:S01]  /*21b50*/  STG.E.U16 desc[UR60][R14.64], R6 ;  /* 0x000000060e007986 */ /* 0x0009e2000c10153c */
[----:B0-----:R-:W-:Y:S02]  /*21b60*/  LEA R2, R23, R0, 0x1 ;  /* 0x0000000017027211 */ /* 0x001fe400078e08ff */
[----:B------:R-:W0:Y:S01]  /*21b70*/  LDC R23, c[0x0][0x278] ;  /* 0x00009e00ff177b82 */ /* 0x000e220000000800 */
[----:B-----5:R-:W-:Y:S02]  /*21b80*/  PRMT R17, R5, 0x7632, R17 ;  /* 0x0000763205117816 */ /* 0x020fe40000000011 */
[----:B----4-:R-:W-:Y:S02]  /*21b90*/  PRMT R15, R4, 0x7632, R15 ;  /* 0x00007632040f7816 */ /* 0x010fe4000000000f */
[----:B------:R-:W-:-:S04]  /*21ba0*/  LEA R4, P3, R0, R3, 0x1 ;  /* 0x0000000300047211 */ /* 0x000fc800078608ff */
[----:B------:R-:W-:Y:S01]  /*21bb0*/  LEA.HI.X.SX32 R5, R0, R9, 0x1, P3 ;  /* 0x0000000900057211 */ /* 0x000fe200018f0eff */
[----:B------:R-:W-:Y:S01]  /*21bc0*/  IMAD R0, R67, 0x2, R2 ;  /* 0x0000000243007824 */ /* 0x000fe200078e0202 */
[C---:B------:R-:W-:Y:S01]  /*21bd0*/  LEA R12, P3, R2.reuse, R3, 0x1 ;  /* 0x00000003020c7211 */ /* 0x040fe200078608ff */
[----:B------:R-:W4:Y:S03]  /*21be0*/  LDC R67, c[0x0][0x278] ;  /* 0x00009e00ff437b82 */ /* 0x000f260000000800 */
[----:B------:R-:W-:Y:S02]  /*21bf0*/  LEA.HI.X.SX32 R13, R2, R9, 0x1, P3 ;  /* 0x00000009020d7211 */ /* 0x000fe400018f0eff */
[C---:B------:R-:W-:Y:S02]  /*21c00*/  LEA R14, P3, R0.reuse, R3, 0x1 ;  /* 0x00000003000e7211 */ /* 0x040fe400078608ff */
[----:B-1----:R-:W-:Y:S01]  /*21c10*/  LEA R2, R69, R0, 0x1 ;  /* 0x0000000045027211 */ /* 0x002fe200078e08ff */
[----:B------:R1:W-:Y:S04]  /*21c20*/  STG.E.U16 desc[UR60][R18.64], R7 ;  /* 0x0000000712007986 */ /* 0x0003e8000c10153c */
[----:B------:R5:W-:Y:S04]  /*21c30*/  STG.E.U16 desc[UR60][R4.64], R15 ;  /* 0x0000000f04007986 */ /* 0x000be8000c10153c */
[----:B------:R3:W-:Y:S01]  /*21c40*/  STG.E.U16 desc[UR60][R12.64], R17 ;  /* 0x000000110c007986 */ /* 0x0007e2000c10153c */
[----:B-1----:R-:W1:Y:S01]  /*21c50*/  LDC R19, c[0x0][0x278] ;  /* 0x00009e00ff137b82 */ /* 0x002e620000000800 */
[----:B-----5:R-:W-:Y:S01]  /*21c60*/  LEA.HI.X.SX32 R15, R0, R9, 0x1, P3 ;  /* 0x00000009000f7211 */ /* 0x020fe200018f0eff */
[----:B--2---:R-:W-:Y:S01]  /*21c70*/  IMAD R0, R21, 0x2, R2 ;  /* 0x0000000215007824 */ /* 0x004fe200078e0202 */
[----:B------:R-:W-:-:S05]  /*21c80*/  LEA R16, P3, R2, R3, 0x1 ;  /* 0x0000000302107211 */ /* 0x000fca00078608ff */
[----:B------:R-:W2:Y:S01]  /*21c90*/  LDC R21, c[0x0][0x278] ;  /* 0x00009e00ff157b82 */ /* 0x000ea20000000800 */
[----:B---3--:R-:W-:Y:S02]  /*21ca0*/  LEA.HI.X.SX32 R17, R2, R9, 0x1, P3 ;  /* 0x0000000902117211 */ /* 0x008fe400018f0eff */
[----:B------:R-:W-:Y:S02]  /*21cb0*/  LEA R2, R65, R0, 0x1 ;  /* 0x0000000041027211 */ /* 0x000fe400078e08ff */
[----:B------:R-:W-:Y:S02]  /*21cc0*/  LEA R4, P3, R0, R3, 0x1 ;  /* 0x0000000300047211 */ /* 0x000fe400078608ff */
[----:B------:R-:W-:Y:S01]  /*21cd0*/  PRMT R20, R6, 0x7632, R20 ;  /* 0x0000763206147816 */ /* 0x000fe20000000014 */
[----:B0-----:R-:W-:Y:S01]  /*21ce0*/  IMAD R18, R23, 0x2, R2 ;  /* 0x0000000217127824 */ /* 0x001fe200078e0202 */
[----:B------:R-:W-:Y:S01]  /*21cf0*/  PRMT R22, R7, 0x7632, R22 ;  /* 0x0000763207167816 */ /* 0x000fe20000000016 */
[----:B------:R-:W0:Y:S01]  /*21d00*/  LDC R23, c[0x0][0x278] ;  /* 0x00009e00ff177b82 */ /* 0x000e220000000800 */
[----:B------:R-:W-:-:S02]  /*21d10*/  LEA.HI.X.SX32 R5, R0, R9, 0x1, P3 ;  /* 0x0000000900057211 */ /* 0x000fc400018f0eff */
[C---:B------:R-:W-:Y:S01]  /*21d20*/  LEA R12, P3, R18.reuse, R3, 0x1 ;  /* 0x00000003120c7211 */ /* 0x040fe200078608ff */
[----:B------:R3:W-:Y:S04]  /*21d30*/  STG.E.U16 desc[UR60][R14.64], R20 ;  /* 0x000000140e007986 */ /* 0x0007e8000c10153c */
[----:B------:R-:W5:Y:S01]  /*21d40*/  LDC R65, c[0x0][0x278] ;  /* 0x00009e00ff417b82 */ /* 0x000f620000000800 */
[----:B------:R-:W-:Y:S01]  /*21d50*/  LEA.HI.X.SX32 R13, R18, R9, 0x1, P3 ;  /* 0x00000009120d7211 */ /* 0x000fe200018f0eff */
[----:B------:R1:W-:Y:S01]  /*21d60*/  STG.E.U16 desc[UR60][R16.64], R22 ;  /* 0x0000001610007986 */ /* 0x0003e2000c10153c */
[----:B----4-:R-:W-:Y:S02]  /*21d70*/  LEA R18, R67, R18, 0x1 ;  /* 0x0000001243127211 */ /* 0x010fe400078e08ff */
[----:B------:R-:W-:-:S02]  /*21d80*/  LEA R6, P4, R2, R3, 0x1 ;  /* 0x0000000302067211 */ /* 0x000fc400078808ff */
[----:B---3--:R-:W-:Y:S01]  /*21d90*/  LEA R14, P3, R18, R3, 0x1 ;  /* 0x00000003120e7211 */ /* 0x008fe200078608ff */
[----:B-1----:R-:W-:Y:S02]  /*21da0*/  IMAD R0, R19, 0x2, R18 ;  /* 0x0000000213007824 */ /* 0x002fe400078e0212 */
[----:B------:R-:W1:Y:S08]  /*21db0*/  LDC R19, c[0x0][0x278] ;  /* 0x00009e00ff137b82 */ /* 0x000e700000000800 */
[----:B------:R-:W3:Y:S01]  /*21dc0*/  LDC R17, c[0x0][0x278] ;  /* 0x00009e00ff117b82 */ /* 0x000ee20000000800 */
[-C--:B------:R-:W-:Y:S01]  /*21dd0*/  LEA.HI.X.SX32 R7, R2, R9.reuse, 0x1, P4 ;  /* 0x0000000902077211 */ /* 0x080fe200020f0eff */
[----:B------:R4:W-:Y:S01]  /*21de0*/  STG.E.U16 desc[UR60][R4.64], R128 ;  /* 0x0000008004007986 */ /* 0x0009e2000c10153c */
[----:B------:R-:W-:-:S02]  /*21df0*/  LEA.HI.X.SX32 R15, R18, R9, 0x1, P3 ;  /* 0x00000009120f7211 */ /* 0x000fc400018f0eff */
[----:B--2---:R-:W-:-:S03]  /*21e00*/  LEA R2, R21, R0, 0x1 ;  /* 0x0000000015027211 */ /* 0x004fc600078e08ff */
[----:B------:R-:W2:Y:S01]  /*21e10*/  LDC R21, c[0x0][0x278] ;  /* 0x00009e00ff157b82 */ /* 0x000ea20000000800 */
[----:B------:R5:W-:Y:S01]  /*21e20*/  STG.E.U16 desc[UR60][R6.64], R129 ;  /* 0x0000008106007986 */ /* 0x000be2000c10153c */
[----:B----4-:R-:W-:-:S03]  /*21e30*/  LEA R4, P3, R0, R3, 0x1 ;  /* 0x0000000300047211 */ /* 0x010fc600078608ff */
[----:B------:R4:W-:Y:S01]  /*21e40*/  STG.E.U16 desc[UR60][R12.64], R130 ;  /* 0x000000820c007986 */ /* 0x0009e2000c10153c */
[----:B------:R-:W-:Y:S01]  /*21e50*/  LEA.HI.X.SX32 R5, R0, R9, 0x1, P3 ;  /* 0x0000000900057211 */ /* 0x000fe200018f0eff */
[----:B0-----:R-:W-:Y:S01]  /*21e60*/  IMAD R0, R23, 0x2, R2 ;  /* 0x0000000217007824 */ /* 0x001fe200078e0202 */
[C---:B-----5:R-:W-:Y:S01]  /*21e70*/  LEA R6, P3, R2.reuse, R3, 0x1 ;  /* 0x0000000302067211 */ /* 0x060fe200078608ff */
[----:B------:R-:W0:Y:S03]  /*21e80*/  LDC R23, c[0x0][0x278] ;  /* 0x00009e00ff177b82 */ /* 0x000e260000000800 */
[----:B------:R-:W-:Y:S02]  /*21e90*/  LEA.HI.X.SX32 R7, R2, R9, 0x1, P3 ;  /* 0x0000000902077211 */ /* 0x000fe400018f0eff */
[----:B----4-:R-:W-:Y:S02]  /*21ea0*/  PRMT R13, R128, 0x7632, R13 ;  /* 0x00007632800d7816 */ /* 0x010fe4000000000d */
[----:B------:R-:W-:-:S02]  /*21eb0*/  LEA R12, P3, R0, R3, 0x1 ;  /* 0x00000003000c7211 */ /* 0x000fc400078608ff */
[----:B------:R-:W-:Y:S01]  /*21ec0*/  LEA R2, R65, R0, 0x1 ;  /* 0x0000000041027211 */ /* 0x000fe200078e08ff */
[----:B------:R-:W-:Y:S01]  /*21ed0*/  STG.E.U16 desc[UR60][R14.64], R131 ;  /* 0x000000830e007986 */ /* 0x000fe2000c10153c */
[----:B------:R-:W4:Y:S03]  /*21ee0*/  LDC R65, c[0x0][0x278] ;  /* 0x00009e00ff417b82 */ /* 0x000f260000000800 */
[----:B------:R5:W-:Y:S01]  /*21ef0*/  STG.E.U16 desc[UR60][R4.64], R13 ;  /* 0x0000000d04007986 */ /* 0x000be2000c10153c */
[----:B------:R-:W-:Y:S02]  /*21f00*/  PRMT R20, R129, 0x7632, R20 ;  /* 0x0000763281147816 */ /* 0x000fe40000000014 */
[----:B-----5:R-:W-:Y:S01]  /*21f10*/  LEA.HI.X.SX32 R13, R0, R9, 0x1, P3 ;  /* 0x00000009000d7211 */ /* 0x020fe200018f0eff */
[----:B---3--:R-:W-:Y:S01]  /*21f20*/  IMAD R0, R17, 0x2, R2 ;  /* 0x0000000211007824 */ /* 0x008fe200078e0202 */
[----:B------:R-:W-:-:S04]  /*21f30*/  LEA R16, P3, R2, R3, 0x1 ;  /* 0x0000000302107211 */ /* 0x000fc800078608ff */
[----:B------:R-:W-:Y:S02]  /*21f40*/  LEA.HI.X.SX32 R17, R2, R9, 0x1, P3 ;  /* 0x0000000902117211 */ /* 0x000fe400018f0eff */
[----:B-1----:R-:W-:Y:S02]  /*21f50*/  LEA R2, R19, R0, 0x1 ;  /* 0x0000000013027211 */ /* 0x002fe400078e08ff */
[C---:B------:R-:W-:Y:S01]  /*21f60*/  LEA R4, P3, R0.reuse, R3, 0x1 ;  /* 0x0000000300047211 */ /* 0x040fe200078608ff */
[----:B------:R-:W1:Y:S02]  /*21f70*/  LDC R19, c[0x0][0x278] ;  /* 0x00009e00ff137b82 */ /* 0x000e640000000800 */
[----:B--2---:R-:W-:Y:S01]  /*21f80*/  IMAD R18, R21, 0x2, R2 ;  /* 0x0000000215127824 */ /* 0x004fe200078e0202 */
[----:B------:R2:W-:Y:S01]  /*21f90*/  STG.E.U16 desc[UR60][R6.64], R20 ;  /* 0x0000001406007986 */ /* 0x0005e2000c10153c */
[----:B------:R-:W-:-:S04]  /*21fa0*/  LEA.HI.X.SX32 R5, R0, R9, 0x1, P3 ;  /* 0x0000000900057211 */ /* 0x000fc800018f0eff */
[----:B------:R-:W3:Y:S01]  /*21fb0*/  LDC R21, c[0x0][0x278] ;  /* 0x00009e00ff157b82 */ /* 0x000ee20000000800 */
[----:B------:R-:W-:Y:S02]  /*21fc0*/  PRMT R22, R130, 0x7632, R22 ;  /* 0x0000763282167816 */ /* 0x000fe40000000016 */
[C---:B--2---:R-:W-:Y:S02]  /*21fd0*/  LEA R6, P3, R18.reuse, R3, 0x1 ;  /* 0x0000000312067211 */ /* 0x044fe400078608ff */
[----:B------:R-:W-:Y:S02]  /*21fe0*/  PRMT R64, R131, 0x7632, R64 ;  /* 0x0000763283407816 */ /* 0x000fe40000000040 */
[----:B------:R-:W-:Y:S02]  /*21ff0*/  LEA.HI.X.SX32 R7, R18, R9, 0x1, P3 ;  /* 0x0000000912077211 */ /* 0x000fe400018f0eff */
[----:B0-----:R-:W-:Y:S02]  /*22000*/  LEA R18, R23, R18, 0x1 ;  /* 0x0000001217127211 */ /* 0x001fe400078e08ff */
[----:B------:R-:W0:Y:S01]  /*22010*/  LDC R23, c[0x0][0x278] ;  /* 0x00009e00ff177b82 */ /* 0x000e220000000800 */
[----:B------:R2:W-:Y:S04]  /*22020*/  STG.E.U16 desc[UR60][R12.64], R22 ;  /* 0x000000160c007986 */ /* 0x0005e8000c10153c */
[----:B------:R5:W-:Y:S01]  /*22030*/  STG.E.U16 desc[UR60][R16.64], R64 ;  /* 0x0000004010007986 */ /* 0x000be2000c10153c */
[----:B------:R-:W-:Y:S01]  /*22040*/  LEA R14, P4, R2, R3, 0x1 ;  /* 0x00000003020e7211 */ /* 0x000fe200078808ff */
[----:B----4-:R-:W-:-:S02]  /*22050*/  IMAD R0, R65, 0x2, R18 ;  /* 0x0000000241007824 */ /* 0x010fc400078e0212 */
[----:B------:R-:W4:Y:S01]  /*22060*/  LDC R65, c[0x0][0x278] ;  /* 0x00009e00ff417b82 */ /* 0x000f220000000800 */
[----:B------:R-:W-:Y:S02]  /*22070*/  LEA.HI.X.SX32 R15, R2, R9, 0x1, P4 ;  /* 0x00000009020f7211 */ /* 0x000fe400020f0eff */
[----:B--2---:R-:W-:-:S05]  /*22080*/  LEA R12, P3, R18, R3, 0x1 ;  /* 0x00000003120c7211 */ /* 0x004fca00078608ff */
[----:B-----5:R-:W2:Y:S01]  /*22090*/  LDC R17, c[0x0][0x278] ;  /* 0x00009e00ff117b82 */ /* 0x020ea20000000800 */
[----:B------:R5:W-:Y:S01]  /*220a0*/  STG.E.U16 desc[UR60][R4.64], R124 ;  /* 0x0000007c04007986 */ /* 0x000be2000c10153c */
[----:B------:R-:W-:Y:S02]  /*220b0*/  LEA.HI.X.SX32 R13, R18, R9, 0x1, P3 ;  /* 0x00000009120d7211 */ /* 0x000fe400018f0eff */
[----:B-1----:R-:W-:Y:S01]  /*220c0*/  LEA R2, R19, R0, 0x1 ;  /* 0x0000000013027211 */ /* 0x002fe200078e08ff */
[----:B------:R1:W-:Y:S03]  /*220d0*/  STG.E.U16 desc[UR60][R14.64], R125 ;  /* 0x0000007d0e007986 */ /* 0x0003e6000c10153c */
[----:B------:R-:W4:Y:S01]  /*220e0*/  LDC R19, c[0x0][0x278] ;  /* 0x00009e00ff137b82 */ /* 0x000f220000000800 */
[----:B------:R1:W-:Y:S01]  /*220f0*/  STG.E.U16 desc[UR60][R6.64], R126 ;  /* 0x0000007e06007986 */ /* 0x0003e2000c10153c */
[----:B-----5:R-:W-:-:S04]  /*22100*/  LEA R4, P3, R0, R3, 0x1 ;  /* 0x0000000300047211 */ /* 0x020fc800078608ff */
[----:B------:R-:W-:Y:S01]  /*22110*/  LEA.HI.X.SX32 R5, R0, R9, 0x1, P3 ;  /* 0x0000000900057211 */ /* 0x000fe200018f0eff */
[----:B---3--:R-:W-:Y:S01]  /*22120*/  IMAD R0, R21, 0x2, R2 ;  /* 0x0000000215007824 */ /* 0x008fe200078e0202 */
[----:B-1----:R-:W-:Y:S01]  /*22130*/  PRMT R15, R124, 0x7632, R15 ;  /* 0x000076327c0f7816 */ /* 0x002fe2000000000f */
[----:B------:R-:W1:Y:S01]  /*22140*/  LDC R21, c[0x0][0x278] ;  /* 0x00009e00ff157b82 */ /* 0x000e620000000800 */
        /* <DEDUP_REMOVED lines=9> */
[----:B--2---:R-:W-:Y:S01]  /*221e0*/  IMAD R0, R17, 0x2, R2 ;  /* 0x0000000211007824 */ /* 0x004fe200078e0202 */
[----:B------:R-:W-:-:S04]  /*221f0*/  LEA R16, P3, R2, R3, 0x1 ;  /* 0x0000000302107211 */ /* 0x000fc800078608ff */
[----:B------:R-:W-:Y:S02]  /*22200*/  LEA.HI.X.SX32 R17, R2, R9, 0x1, P3 ;  /* 0x0000000902117211 */ /* 0x000fe400018f0eff */
[----:B----4-:R-:W-:Y:S02]  /*22210*/  LEA R2, R65, R0, 0x1 ;  /* 0x0000000041027211 */ /* 0x010fe400078e08ff */
[C---:B------:R-:W-:Y:S01]  /*22220*/  LEA R4, P3, R0.reuse, R3, 0x1 ;  /* 0x0000000300047211 */ /* 0x040fe200078608ff */
[----:B------:R-:W0:Y:S02]  /*22230*/  LDC R65, c[0x0][0x278] ;  /* 0x00009e00ff417b82 */ /* 0x000e240000000800 */
[----:B------:R-:W-:Y:S01]  /*22240*/  IMAD R18, R19, 0x2, R2 ;  /* 0x0000000213127824 */ /* 0x000fe200078e0202 */
[----:B------:R2:W-:Y:S01]  /*22250*/  STG.E.U16 desc[UR60][R6.64], R20 ;  /* 0x0000001406007986 */ /* 0x0005e2000c10153c */
[----:B------:R-:W-:-:S04]  /*22260*/  LEA.HI.X.SX32 R5, R0, R9, 0x1, P3 ;  /* 0x0000000900057211 */ /* 0x000fc800018f0eff */
[----:B------:R-:W4:Y:S01]  /*22270*/  LDC R19, c[0x0][0x278] ;  /* 0x00009e00ff137b82 */ /* 0x000f220000000800 */
[----:B------:R-:W-:Y:S02]  /*22280*/  PRMT R22, R126, 0x7632, R22 ;  /* 0x000076327e167816 */ /* 0x000fe40000000016 */
[C---:B--2---:R-:W-:Y:S02]  /*22290*/  LEA R6, P3, R18.reuse, R3, 0x1 ;  /* 0x0000000312067211 */ /* 0x044fe400078608ff */
[----:B------:R-:W-:Y:S02]  /*222a0*/  PRMT R64, R127, 0x7632, R64 ;  /* 0x000076327f407816 */ /* 0x000fe40000000040 */
[----:B------:R-:W-:Y:S02]  /*222b0*/  LEA.HI.X.SX32 R7, R18, R9, 0x1, P3 ;  /* 0x0000000912077211 */ /* 0x000fe400018f0eff */
[----:B-1----:R-:W-:Y:S02]  /*222c0*/  LEA R18, R21, R18, 0x1 ;  /* 0x0000001215127211 */ /* 0x002fe400078e08ff */
[----:B------:R-:W1:Y:S01]  /*222d0*/  LDC R21, c[0x0][0x278] ;  /* 0x00009e00ff157b82 */ /* 0x000e620000000800 */
[----:B------:R2:W-:Y:S04]  /*222e0*/  STG.E.U16 desc[UR60][R14.64], R22 ;  /* 0x000000160e007986 */ /* 0x0005e8000c10153c */
[----:B------:R5:W-:Y:S01]  /*222f0*/  STG.E.U16 desc[UR60][R16.64], R64 ;  /* 0x0000004010007986 */ /* 0x000be2000c10153c */
[----:B------:R-:W-:Y:S01]  /*22300*/  LEA R12, P4, R2, R3, 0x1 ;  /* 0x00000003020c7211 */ /* 0x000fe200078808ff */
[----:B---3--:R-:W-:-:S02]  /*22310*/  IMAD R0, R23, 0x2, R18 ;  /* 0x0000000217007824 */ /* 0x008fc400078e0212 */
[----:B------:R-:W3:Y:S01]  /*22320*/  LDC R23, c[0x0][0x278] ;  /* 0x00009e00ff177b82 */ /* 0x000ee20000000800 */
[----:B------:R-:W-:Y:S02]  /*22330*/  LEA.HI.X.SX32 R13, R2, R9, 0x1, P4 ;  /* 0x00000009020d7211 */ /* 0x000fe400020f0eff */
[----:B--2---:R-:W-:-:S05]  /*22340*/  LEA R14, P3, R18, R3, 0x1 ;  /* 0x00000003120e7211 */ /* 0x004fca00078608ff */
[----:B-----5:R-:W2:Y:S01]  /*22350*/  LDC R17, c[0x0][0x278] ;  /* 0x00009e00ff117b82 */ /* 0x020ea20000000800 */
[----:B------:R5:W-:Y:S01]  /*22360*/  STG.E.U16 desc[UR60][R4.64], R120 ;  /* 0x0000007804007986 */ /* 0x000be2000c10153c */
[----:B------:R-:W-:Y:S02]  /*22370*/  LEA.HI.X.SX32 R15, R18, R9, 0x1, P3 ;  /* 0x00000009120f7211 */ /* 0x000fe400018f0eff */
[----:B0-----:R-:W-:Y:S01]  /*22380*/  LEA R2, R65, R0, 0x1 ;  /* 0x0000000041027211 */ /* 0x001fe200078e08ff */
[----:B------:R0:W-:Y:S03]  /*22390*/  STG.E.U16 desc[UR60][R12.64], R121 ;  /* 0x000000790c007986 */ /* 0x0001e6000c10153c */
[----:B------:R-:W3:Y:S01]  /*223a0*/  LDC R65, c[0x0][0x278] ;  /* 0x00009e00ff417b82 */ /* 0x000ee20000000800 */
[----:B------:R0:W-:Y:S01]  /*223b0*/  STG.E.U16 desc[UR60][R6.64], R122 ;  /* 0x0000007a06007986 */ /* 0x0001e2000c10153c */
[----:B-----5:R-:W-:-:S04]  /*223c0*/  LEA R4, P3, R0, R3, 0x1 ;  /* 0x0000000300047211 */ /* 0x020fc800078608ff */
[----:B------:R-:W-:Y:S01]  /*223d0*/  LEA.HI.X.SX32 R5, R0, R9, 0x1, P3 ;  /* 0x0000000900057211 */ /* 0x000fe200018f0eff */
[----:B----4-:R-:W-:Y:S01]  /*223e0*/  IMAD R0, R19, 0x2, R2 ;  /* 0x0000000213007824 */ /* 0x010fe200078e0202 */
[----:B0-----:R-:W-:Y:S01]  /*223f0*/  PRMT R13, R120, 0x7632, R13 ;  /* 0x00007632780d7816 */ /* 0x001fe2000000000d */
[----:B------:R-:W0:Y:S01]  /*22400*/  LDC R19, c[0x0][0x278] ;  /* 0x00009e00ff137b82 */ /* 0x000e220000000800 */
[C---:B------:R-:W-:Y:S01]  /*22410*/  LEA R6, P3, R2.reuse, R3, 0x1 ;  /* 0x0000000302067211 */ /* 0x040fe200078608ff */
[----:B------:R-:W-:Y:S03]  /*22420*/  STG.E.U16 desc[UR60][R14.64], R123 ;  /* 0x0000007b0e007986 */ /* 0x000fe6000c10153c */
[----:B------:R-:W-:Y:S02]  /*22430*/  LEA.HI.X.SX32 R7, R2, R9, 0x1, P3 ;  /* 0x0000000902077211 */ /* 0x000fe400018f0eff */
[----:B------:R-:W-:-:S02]  /*22440*/  LEA R12, P3, R0, R3, 0x1 ;  /* 0x00000003000c7211 */ /* 0x000fc400078608ff */
[----:B-1----:R-:W-:Y:S01]  /*22450*/  LEA R2, R21, R0, 0x1 ;  /* 0x0000000015027211 */ /* 0x002fe200078e08ff */
[----:B------:R1:W-:Y:S01]  /*22460*/  STG.E.U16 desc[UR60][R4.64], R13 ;  /* 0x0000000d04007986 */ /* 0x0003e2000c10153c */
[----:B------:R-:W4:Y:S01]  /*22470*/  LDC R21, c[0x0][0x278] ;  /* 0x00009e00ff157b82 */ /* 0x000f220000000800 */
[----:B------:R-:W-:Y:S02]  /*22480*/  PRMT R20, R121, 0x7632, R20 ;  /* 0x0000763279147816 */ /* 0x000fe40000000014 */
[----:B-1----:R-:W-:Y:S01]  /*22490*/  LEA.HI.X.SX32 R13, R0, R9, 0x1, P3 ;  /* 0x00000009000d7211 */ /* 0x002fe200018f0eff */
[----:B--2---:R-:W-:Y:S01]  /*224a0*/  IMAD R0, R17, 0x2, R2 ;  /* 0x0000000211007824 */ /* 0x004fe200078e0202 */
[----:B------:R-:W-:-:S04]  /*224b0*/  LEA R16, P3, R2, R3, 0x1 ;  /* 0x0000000302107211 */ /* 0x000fc800078608ff */
[----:B------:R-:W-:Y:S02]  /*224c0*/  LEA.HI.X.SX32 R17, R2, R9, 0x1, P3 ;  /* 0x0000000902117211 */ /* 0x000fe400018f0eff */
[----:B---3--:R-:W-:Y:S02]  /*224d0*/  LEA R2, R23, R0, 0x1 ;  /* 0x0000000017027211 */ /* 0x008fe400078e08ff */
[C---:B------:R-:W-:Y:S01]  /*224e0*/  LEA R4, P3, R0.reuse, R3, 0x1 ;  /* 0x0000000300047211 */ /* 0x040fe200078608ff */
[----:B------:R-:W1:Y:S02]  /*224f0*/  LDC R23, c[0x0][0x278] ;  /* 0x00009e00ff177b82 */ /* 0x000e640000000800 */
[----:B------:R-:W-:Y:S01]  /*22500*/  IMAD R18, R65, 0x2, R2 ;  /* 0x0000000241127824 */ /* 0x000fe200078e0202 */
        /* <DEDUP_REMOVED lines=372> */
[----:B------:R-:W-:Y:S03]  /*23c50*/  STG.E.U16 desc[UR60][R14.64], R25 ;  /* 0x000000190e007986 */ /* 0x000fe6000c10153c */
[----:B------:R-:W1:Y:S01]  /*23c60*/  LDC R23, c[0x0][0x278] ;  /* 0x00009e00ff177b82 */ /* 0x000e620000000800 */
[----:B------:R0:W-:Y:S01]  /*23c70*/  STG.E.U16 desc[UR60][R6.64], R26 ;  /* 0x0000001a06007986 */ /* 0x0001e2000c10153c */
[----:B-----5:R-:W-:-:S04]  /*23c80*/  LEA R4, P3, R0, R3, 0x1 ;  /* 0x0000000300047211 */ /* 0x020fc800078608ff */
[----:B------:R-:W-:Y:S01]  /*23c90*/  LEA.HI.X.SX32 R5, R0, R9, 0x1, P3 ;  /* 0x0000000900057211 */ /* 0x000fe200018f0eff */
[----:B---3--:R-:W-:Y:S01]  /*23ca0*/  IMAD R0, R65, 0x2, R2 ;  /* 0x0000000241007824 */ /* 0x008fe200078e0202 */
[----:B0-----:R-:W-:Y:S02]  /*23cb0*/  LEA R6, P3, R2, R3, 0x1 ;  /* 0x0000000302067211 */ /* 0x001fe400078608ff */
[----:B------:R-:W-:Y:S02]  /*23cc0*/  PRMT R15, R24, 0x7632, R15 ;  /* 0x00007632180f7816 */ /* 0x000fe4000000000f */
[----:B------:R-:W-:Y:S02]  /*23cd0*/  LEA.HI.X.SX32 R7, R2, R9, 0x1, P3 ;  /* 0x0000000902077211 */ /* 0x000fe400018f0eff */
[----:B------:R-:W-:Y:S02]  /*23ce0*/  PRMT R20, R25, 0x7632, R20 ;  /* 0x0000763219147816 */ /* 0x000fe40000000014 */
[C---:B------:R-:W-:Y:S01]  /*23cf0*/  LEA R14, P3, R0.reuse, R3, 0x1 ;  /* 0x00000003000e7211 */ /* 0x040fe200078608ff */
[----:B------:R-:W0:Y:S01]  /*23d00*/  LDC R25, c[0x0][0x278] ;  /* 0x00009e00ff197b82 */ /* 0x000e220000000800 */
[----:B------:R-:W-:Y:S01]  /*23d10*/  LEA R2, R19, R0, 0x1 ;  /* 0x0000000013027211 */ /* 0x000fe200078e08ff */
[----:B------:R-:W-:Y:S04]  /*23d20*/  STG.E.U16 desc[UR60][R12.64], R27 ;  /* 0x0000001b0c007986 */ /* 0x000fe8000c10153c */
[----:B------:R3:W-:Y:S02]  /*23d30*/  STG.E.U16 desc[UR60][R4.64], R15 ;  /* 0x0000000f04007986 */ /* 0x0007e4000c10153c */
[----:B------:R-:W5:Y:S01]  /*23d40*/  LDC R19, c[0x0][0x278] ;  /* 0x00009e00ff137b82 */ /* 0x000f620000000800 */
[----:B---3--:R-:W-:Y:S01]  /*23d50*/  LEA.HI.X.SX32 R15, R0, R9, 0x1, P3 ;  /* 0x00000009000f7211 */ /* 0x008fe200018f0eff */
[----:B--2---:R-:W-:Y:S01]  /*23d60*/  IMAD R0, R17, 0x2, R2 ;  /* 0x0000000211007824 */ /* 0x004fe200078e0202 */
[----:B------:R-:W-:-:S04]  /*23d70*/  LEA R16, P3, R2, R3, 0x1 ;  /* 0x0000000302107211 */ /* 0x000fc800078608ff */
[----:B------:R-:W-:Y:S02]  /*23d80*/  LEA.HI.X.SX32 R17, R2, R9, 0x1, P3 ;  /* 0x0000000902117211 */ /* 0x000fe400018f0eff */
[----:B----4-:R-:W-:Y:S02]  /*23d90*/  LEA R2, R21, R0, 0x1 ;  /* 0x0000000015027211 */ /* 0x010fe400078e08ff */
[C---:B------:R-:W-:Y:S01]  /*23da0*/  LEA R4, P3, R0.reuse, R3, 0x1 ;  /* 0x0000000300047211 */ /* 0x040fe200078608ff */
[----:B------:R-:W2:Y:S02]  /*23db0*/  LDC R21, c[0x0][0x278] ;  /* 0x00009e00ff157b82 */ /* 0x000ea40000000800 */
[----:B-1----:R-:W-:Y:S01]  /*23dc0*/  IMAD R18, R23, 0x2, R2 ;  /* 0x0000000217127824 */ /* 0x002fe200078e0202 */
[----:B------:R1:W-:Y:S01]  /*23dd0*/  STG.E.U16 desc[UR60][R6.64], R20 ;  /* 0x0000001406007986 */ /* 0x0003e2000c10153c */
[----:B------:R-:W-:-:S04]  /*23de0*/  LEA.HI.X.SX32 R5, R0, R9, 0x1, P3 ;  /* 0x0000000900057211 */ /* 0x000fc800018f0eff */
[----:B------:R-:W3:Y:S01]  /*23df0*/  LDC R23, c[0x0][0x278] ;  /* 0x00009e00ff177b82 */ /* 0x000ee20000000800 */
[----:B------:R-:W-:Y:S02]  /*23e00*/  PRMT R22, R26, 0x7632, R22 ;  /* 0x000076321a167816 */ /* 0x000fe40000000016 */
[C---:B-1----:R-:W-:Y:S02]  /*23e10*/  LEA R6, P3, R18.reuse, R3, 0x1 ;  /* 0x0000000312067211 */ /* 0x042fe400078608ff */
[----:B------:R-:W-:Y:S02]  /*23e20*/  PRMT R24, R27, 0x7632, R24 ;  /* 0x000076321b187816 */ /* 0x000fe40000000018 */
[----:B------:R-:W-:Y:S01]  /*23e30*/  LEA.HI.X.SX32 R7, R18, R9, 0x1, P3 ;  /* 0x0000000912077211 */ /* 0x000fe200018f0eff */
[----:B------:R1:W-:Y:S01]  /*23e40*/  STG.E.U16 desc[UR60][R14.64], R22 ;  /* 0x000000160e007986 */ /* 0x0003e2000c10153c */
[----:B0-----:R-:W-:Y:S01]  /*23e50*/  LEA R18, R25, R18, 0x1 ;  /* 0x0000001219127211 */ /* 0x001fe200078e08ff */
[----:B------:R-:W0:Y:S02]  /*23e60*/  LDC R27, c[0x0][0x278] ;  /* 0x00009e00ff1b7b82 */ /* 0x000e240000000800 */
[----:B------:R4:W-:Y:S06]  /*23e70*/  STG.E.U16 desc[UR60][R16.64], R24 ;  /* 0x0000001810007986 */ /* 0x0009ec000c10153c */
[----:B------:R-:W0:Y:S01]  /*23e80*/  LDC R25, c[0x0][0x278] ;  /* 0x00009e00ff197b82 */ /* 0x000e220000000800 */
[-C--:B------:R-:W-:Y:S01]  /*23e90*/  LEA R12, P4, R2, R3.reuse, 0x1 ;  /* 0x00000003020c7211 */ /* 0x080fe200078808ff */
[----:B-----5:R-:W-:Y:S01]  /*23ea0*/  IMAD R0, R19, 0x2, R18 ;  /* 0x0000000213007824 */ /* 0x020fe200078e0212 */
[----:B-1----:R-:W-:-:S05]  /*23eb0*/  LEA R14, P3, R18, R3, 0x1 ;  /* 0x00000003120e7211 */ /* 0x002fca00078608ff */
[----:B----4-:R-:W1:Y:S01]  /*23ec0*/  LDC R17, c[0x0][0x278] ;  /* 0x00009e00ff117b82 */ /* 0x010e620000000800 */
[-C--:B------:R-:W-:Y:S01]  /*23ed0*/  LEA.HI.X.SX32 R13, R2, R9.reuse, 0x1, P4 ;  /* 0x00000009020d7211 */ /* 0x080fe200020f0eff */
[----:B------:R4:W-:Y:S01]  /*23ee0*/  STG.E.U16 desc[UR60][R4.64], R36 ;  /* 0x0000002404007986 */ /* 0x0009e2000c10153c */
[----:B------:R-:W-:-:S05]  /*23ef0*/  LEA.HI.X.SX32 R15, R18, R9, 0x1, P3 ;  /* 0x00000009120f7211 */ /* 0x000fca00018f0eff */
[----:B------:R-:W5:Y:S01]  /*23f00*/  LDC R19, c[0x0][0x278] ;  /* 0x00009e00ff137b82 */ /* 0x000f620000000800 */
[----:B--2---:R-:W-:Y:S01]  /*23f10*/  LEA R2, R21, R0, 0x1 ;  /* 0x0000000015027211 */ /* 0x004fe200078e08ff */
[----:B------:R2:W-:Y:S01]  /*23f20*/  STG.E.U16 desc[UR60][R12.64], R37 ;  /* 0x000000250c007986 */ /* 0x0005e2000c10153c */
[----:B----4-:R-:W-:-:S05]  /*23f30*/  LEA R4, P3, R0, R3, 0x1 ;  /* 0x0000000300047211 */ /* 0x010fca00078608ff */
[----:B------:R-:W4:Y:S01]  /*23f40*/  LDC R21, c[0x0][0x278] ;  /* 0x00009e00ff157b82 */ /* 0x000f220000000800 */
[----:B------:R0:W-:Y:S01]  /*23f50*/  STG.E.U16 desc[UR60][R6.64], R38 ;  /* 0x0000002606007986 */ /* 0x0001e2000c10153c */
[----:B------:R-:W-:Y:S01]  /*23f60*/  LEA.HI.X.SX32 R5, R0, R9, 0x1, P3 ;  /* 0x0000000900057211 */ /* 0x000fe200018f0eff */
[----:B---3--:R-:W-:Y:S01]  /*23f70*/  IMAD R0, R23, 0x2, R2 ;  /* 0x0000000217007824 */ /* 0x008fe200078e0202 */
[----:B--2---:R-:W-:Y:S01]  /*23f80*/  PRMT R13, R36, 0x7632, R13 ;  /* 0x00007632240d7816 */ /* 0x004fe2000000000d */
[----:B------:R-:W-:Y:S03]  /*23f90*/  STG.E.U16 desc[UR60][R14.64], R39 ;  /* 0x000000270e007986 */ /* 0x000fe6000c10153c */
[----:B------:R-:W2:Y:S01]  /*23fa0*/  LDC R23, c[0x0][0x278] ;  /* 0x00009e00ff177b82 */ /* 0x000ea20000000800 */
[----:B0-----:R-:W-:-:S04]  /*23fb0*/  LEA R6, P3, R2, R3, 0x1 ;  /* 0x0000000302067211 */ /* 0x001fc800078608ff */
[----:B------:R-:W-:Y:S02]  /*23fc0*/  LEA.HI.X.SX32 R7, R2, R9, 0x1, P3 ;  /* 0x0000000902077211 */ /* 0x000fe400018f0eff */
[C---:B------:R-:W-:Y:S02]  /*23fd0*/  LEA R12, P3, R0.reuse, R3, 0x1 ;  /* 0x00000003000c7211 */ /* 0x040fe400078608ff */
[----:B------:R-:W-:Y:S01]  /*23fe0*/  LEA R2, R25, R0, 0x1 ;  /* 0x0000000019027211 */ /* 0x000fe200078e08ff */
[----:B------:R0:W-:Y:S01]  /*23ff0*/  STG.E.U16 desc[UR60][R4.64], R13 ;  /* 0x0000000d04007986 */ /* 0x0001e2000c10153c */
[----:B------:R-:W3:Y:S01]  /*24000*/  LDC R25, c[0x0][0x278] ;  /* 0x00009e00ff197b82 */ /* 0x000ee20000000800 */
[----:B------:R-:W-:Y:S02]  /*24010*/  PRMT R20, R37, 0x7632, R20 ;  /* 0x0000763225147816 */ /* 0x000fe40000000014 */
[----:B0-----:R-:W-:Y:S01]  /*24020*/  LEA.HI.X.SX32 R13, R0, R9, 0x1, P3 ;  /* 0x00000009000d7211 */ /* 0x001fe200018f0eff */
[----:B-1----:R-:W-:Y:S01]  /*24030*/  IMAD R0, R17, 0x2, R2 ;  /* 0x0000000211007824 */ /* 0x002fe200078e0202 */
[----:B------:R-:W-:-:S04]  /*24040*/  LEA R16, P3, R2, R3, 0x1 ;  /* 0x0000000302107211 */ /* 0x000fc800078608ff */
[----:B------:R-:W-:Y:S02]  /*24050*/  LEA.HI.X.SX32 R17, R2, R9, 0x1, P3 ;  /* 0x0000000902117211 */ /* 0x000fe400018f0eff */
[----:B-----5:R-:W-:Y:S02]  /*24060*/  LEA R2, R19, R0, 0x1 ;  /* 0x0000000013027211 */ /* 0x020fe400078e08ff */
[C---:B------:R-:W-:Y:S01]  /*24070*/  LEA R4, P3, R0.reuse, R3, 0x1 ;  /* 0x0000000300047211 */ /* 0x040fe200078608ff */
[----:B------:R-:W0:Y:S02]  /*24080*/  LDC R19, c[0x0][0x278] ;  /* 0x00009e00ff137b82 */ /* 0x000e240000000800 */
[----:B----4-:R-:W-:Y:S01]  /*24090*/  IMAD R18, R21, 0x2, R2 ;  /* 0x0000000215127824 */ /* 0x010fe200078e0202 */
        /* <DEDUP_REMOVED lines=434> */
[----:B------:R-:W-:-:S03]  /*25bc0*/  LEA R16, P3, R2, R3, 0x1 ;  /* 0x0000000302107211 */ /* 0x000fc600078608ff */
[----:B------:R-:W0:Y:S01]  /*25bd0*/  LDC R29, c[0x0][0x278] ;  /* 0x00009e00ff1d7b82 */ /* 0x000e220000000800 */
[----:B------:R-:W-:Y:S02]  /*25be0*/  LEA.HI.X.SX32 R17, R2, R9, 0x1, P3 ;  /* 0x0000000902117211 */ /* 0x000fe400018f0eff */
[----:B----4-:R-:W-:Y:S02]  /*25bf0*/  LEA R2, R23, R0, 0x1 ;  /* 0x0000000017027211 */ /* 0x010fe400078e08ff */
[----:B------:R-:W-:-:S03]  /*25c00*/  LEA R4, P3, R0, R3, 0x1 ;  /* 0x0000000300047211 */ /* 0x000fc600078608ff */
[----:B------:R-:W2:Y:S01]  /*25c10*/  LDC R23, c[0x0][0x278] ;  /* 0x00009e00ff177b82 */ /* 0x000ea20000000800 */
[----:B------:R-:W-:Y:S01]  /*25c20*/  IMAD R18, R25, 0x2, R2 ;  /* 0x0000000219127824 */ /* 0x000fe200078e0202 */
[----:B------:R4:W-:Y:S01]  /*25c30*/  STG.E.U16 desc[UR60][R6.64], R20 ;  /* 0x0000001406007986 */ /* 0x0009e2000c10153c */
[----:B------:R-:W-:-:S05]  /*25c40*/  LEA.HI.X.SX32 R5, R0, R9, 0x1, P3 ;  /* 0x0000000900057211 */ /* 0x000fca00018f0eff */
[----:B------:R-:W5:Y:S01]  /*25c50*/  LDC R25, c[0x0][0x278] ;  /* 0x00009e00ff197b82 */ /* 0x000f620000000800 */
[----:B------:R-:W-:Y:S02]  /*25c60*/  PRMT R22, R30, 0x7632, R22 ;  /* 0x000076321e167816 */ /* 0x000fe40000000016 */
[C---:B----4-:R-:W-:Y:S02]  /*25c70*/  LEA R6, P3, R18.reuse, R3, 0x1 ;  /* 0x0000000312067211 */ /* 0x050fe400078608ff */
[----:B------:R-:W-:Y:S02]  /*25c80*/  PRMT R24, R31, 0x7632, R24 ;  /* 0x000076321f187816 */ /* 0x000fe40000000018 */
[----:B------:R-:W-:Y:S01]  /*25c90*/  LEA.HI.X.SX32 R7, R18, R9, 0x1, P3 ;  /* 0x0000000912077211 */ /* 0x000fe200018f0eff */
[----:B------:R4:W-:Y:S01]  /*25ca0*/  STG.E.U16 desc[UR60][R12.64], R22 ;  /* 0x000000160c007986 */ /* 0x0009e2000c10153c */
[----:B-1----:R-:W-:Y:S01]  /*25cb0*/  LEA R18, R19, R18, 0x1 ;  /* 0x0000001213127211 */ /* 0x002fe200078e08ff */
[----:B------:R-:W1:Y:S02]  /*25cc0*/  LDC R31, c[0x0][0x278] ;  /* 0x00009e00ff1f7b82 */ /* 0x000e640000000800 */
[----:B------:R0:W-:Y:S06]  /*25cd0*/  STG.E.U16 desc[UR60][R16.64], R24 ;  /* 0x0000001810007986 */ /* 0x0001ec000c10153c */
[----:B------:R-:W1:Y:S01]  /*25ce0*/  LDC R19, c[0x0][0x278] ;  /* 0x00009e00ff137b82 */ /* 0x000e620000000800 */
[-C--:B------:R-:W-:Y:S01]  /*25cf0*/  LEA R14, P4, R2, R3.reuse, 0x1 ;  /* 0x00000003020e7211 */ /* 0x080fe200078808ff */
[----:B---3--:R-:W-:Y:S01]  /*25d00*/  IMAD R0, R21, 0x2, R18 ;  /* 0x0000000215007824 */ /* 0x008fe200078e0212 */
[----:B----4-:R-:W-:-:S05]  /*25d10*/  LEA R12, P3, R18, R3, 0x1 ;  /* 0x00000003120c7211 */ /* 0x010fca00078608ff */
[----:B0-----:R-:W0:Y:S01]  /*25d20*/  LDC R17, c[0x0][0x278] ;  /* 0x00009e00ff117b82 */ /* 0x001e220000000800 */
[-C--:B------:R-:W-:Y:S01]  /*25d30*/  LEA.HI.X.SX32 R15, R2, R9.reuse, 0x1, P4 ;  /* 0x00000009020f7211 */ /* 0x080fe200020f0eff */
[----:B------:R3:W-:Y:S01]  /*25d40*/  STG.E.U16 desc[UR60][R4.64], R52 ;  /* 0x0000003404007986 */ /* 0x0007e2000c10153c */
[----:B------:R-:W-:-:S05]  /*25d50*/  LEA.HI.X.SX32 R13, R18, R9, 0x1, P3 ;  /* 0x00000009120d7211 */ /* 0x000fca00018f0eff */
[----:B------:R-:W4:Y:S01]  /*25d60*/  LDC R21, c[0x0][0x278] ;  /* 0x00009e00ff157b82 */ /* 0x000f220000000800 */
[----:B--2---:R-:W-:Y:S01]  /*25d70*/  LEA R2, R23, R0, 0x1 ;  /* 0x0000000017027211 */ /* 0x004fe200078e08ff */
[----:B------:R2:W-:Y:S01]  /*25d80*/  STG.E.U16 desc[UR60][R14.64], R53 ;  /* 0x000000350e007986 */ /* 0x0005e2000c10153c */
[----:B---3--:R-:W-:-:S05]  /*25d90*/  LEA R4, P3, R0, R3, 0x1 ;  /* 0x0000000300047211 */ /* 0x008fca00078608ff */
[----:B------:R-:W3:Y:S01]  /*25da0*/  LDC R23, c[0x0][0x278] ;  /* 0x00009e00ff177b82 */ /* 0x000ee20000000800 */
[----:B------:R1:W-:Y:S01]  /*25db0*/  STG.E.U16 desc[UR60][R6.64], R54 ;  /* 0x0000003606007986 */ /* 0x0003e2000c10153c */
[----:B------:R-:W-:Y:S01]  /*25dc0*/  LEA.HI.X.SX32 R5, R0, R9, 0x1, P3 ;  /* 0x0000000900057211 */ /* 0x000fe200018f0eff */
[----:B-----5:R-:W-:Y:S01]  /*25dd0*/  IMAD R0, R25, 0x2, R2 ;  /* 0x0000000219007824 */ /* 0x020fe200078e0202 */
[----:B--2---:R-:W-:Y:S01]  /*25de0*/  PRMT R15, R52, 0x7632, R15 ;  /* 0x00007632340f7816 */ /* 0x004fe2000000000f */
[----:B------:R-:W-:Y:S03]  /*25df0*/  STG.E.U16 desc[UR60][R12.64], R55 ;  /* 0x000000370c007986 */ /* 0x000fe6000c10153c */
[----:B------:R-:W2:Y:S01]  /*25e00*/  LDC R25, c[0x0][0x278] ;  /* 0x00009e00ff197b82 */ /* 0x000ea20000000800 */
[----:B-1----:R-:W-:-:S04]  /*25e10*/  LEA R6, P3, R2, R3, 0x1 ;  /* 0x0000000302067211 */ /* 0x002fc800078608ff */
[----:B------:R-:W-:Y:S02]  /*25e20*/  LEA.HI.X.SX32 R7, R2, R9, 0x1, P3 ;  /* 0x0000000902077211 */ /* 0x000fe400018f0eff */
[C---:B------:R-:W-:Y:S02]  /*25e30*/  LEA R14, P3, R0.reuse, R3, 0x1 ;  /* 0x00000003000e7211 */ /* 0x040fe400078608ff */
[----:B------:R-:W-:Y:S01]  /*25e40*/  LEA R2, R19, R0, 0x1 ;  /* 0x0000000013027211 */ /* 0x000fe200078e08ff */
[----:B------:R1:W-:Y:S01]  /*25e50*/  STG.E.U16 desc[UR60][R4.64], R15 ;  /* 0x0000000f04007986 */ /* 0x0003e2000c10153c */
[----:B------:R-:W5:Y:S01]  /*25e60*/  LDC R19, c[0x0][0x278] ;  /* 0x00009e00ff137b82 */ /* 0x000f620000000800 */
[----:B------:R-:W-:Y:S02]  /*25e70*/  PRMT R20, R53, 0x7632, R20 ;  /* 0x0000763235147816 */ /* 0x000fe40000000014 */
[----:B-1----:R-:W-:Y:S01]  /*25e80*/  LEA.HI.X.SX32 R15, R0, R9, 0x1, P3 ;  /* 0x00000009000f7211 */ /* 0x002fe200018f0eff */
[----:B0-----:R-:W-:Y:S01]  /*25e90*/  IMAD R0, R17, 0x2, R2 ;  /* 0x0000000211007824 */ /* 0x001fe200078e0202 */
[----:B------:R-:W-:-:S04]  /*25ea0*/  LEA R16, P3, R2, R3, 0x1 ;  /* 0x0000000302107211 */ /* 0x000fc800078608ff */
[----:B------:R-:W-:Y:S02]  /*25eb0*/  LEA.HI.X.SX32 R17, R2, R9, 0x1, P3 ;  /* 0x0000000902117211 */ /* 0x000fe400018f0eff */
[----:B----4-:R-:W-:Y:S02]  /*25ec0*/  LEA R2, R21, R0, 0x1 ;  /* 0x0000000015027211 */ /* 0x010fe400078e08ff */
[C---:B------:R-:W-:Y:S01]  /*25ed0*/  LEA R4, P3, R0.reuse, R3, 0x1 ;  /* 0x0000000300047211 */ /* 0x040fe200078608ff */
[----:B------:R-:W0:Y:S02]  /*25ee0*/  LDC R21, c[0x0][0x278] ;  /* 0x00009e00ff157b82 */ /* 0x000e240000000800 */
[----:B---3--:R-:W-:Y:S01]  /*25ef0*/  IMAD R18, R23, 0x2, R2 ;  /* 0x0000000217127824 */ /* 0x008fe200078e0202 */
[----:B------:R1:W-:Y:S01]  /*25f00*/  STG.E.U16 desc[UR60][R6.64], R20 ;  /* 0x0000001406007986 */ /* 0x0003e2000c10153c */
[----:B------:R-:W-:-:S04]  /*25f10*/  LEA.HI.X.SX32 R5, R0, R9, 0x1, P3 ;  /* 0x0000000900057211 */ /* 0x000fc800018f0eff */
[----:B------:R-:W3:Y:S01]  /*25f20*/  LDC R23, c[0x0][0x278] ;  /* 0x00009e00ff177b82 */ /* 0x000ee20000000800 */
        /* <DEDUP_REMOVED lines=9> */
[----:B-----5:R-:W-:-:S02]  /*25fc0*/  IMAD R0, R19, 0x2, R18 ;  /* 0x0000000213007824 */ /* 0x020fc400078e0212 */
[----:B------:R-:W5:Y:S01]  /*25fd0*/  LDC R19, c[0x0][0x278] ;  /* 0x00009e00ff137b82 */ /* 0x000f620000000800 */
[----:B------:R-:W-:Y:S02]  /*25fe0*/  LEA.HI.X.SX32 R13, R2, R9, 0x1, P4 ;  /* 0x00000009020d7211 */ /* 0x000fe400020f0eff */
[----:B--2---:R-:W-:-:S05]  /*25ff0*/  LEA R14, P3, R18, R3, 0x1 ;  /* 0x00000003120e7211 */ /* 0x004fca00078608ff */
[----:B----4-:R-:W2:Y:S01]  /*26000*/  LDC R17, c[0x0][0x278] ;  /* 0x00009e00ff117b82 */ /* 0x010ea20000000800 */
[----:B------:R4:W-:Y:S01]  /*26010*/  STG.E.U16 desc[UR60][R4.64], R48 ;  /* 0x0000003004007986 */ /* 0x0009e2000c10153c */
[----:B------:R-:W-:Y:S02]  /*26020*/  LEA.HI.X.SX32 R15, R18, R9, 0x1, P3 ;  /* 0x00000009120f7211 */ /* 0x000fe400018f0eff */
[----:B0-----:R-:W-:Y:S01]  /*26030*/  LEA R2, R21, R0, 0x1 ;  /* 0x0000000015027211 */ /* 0x001fe200078e08ff */
[----:B------:R0:W-:Y:S03]  /*26040*/  STG.E.U16 desc[UR60][R12.64], R49 ;  /* 0x000000310c007986 */ /* 0x0001e6000c10153c */
[----:B------:R-:W5:Y:S01]  /*26050*/  LDC R21, c[0x0][0x278] ;  /* 0x00009e00ff157b82 */ /* 0x000f620000000800 */
[----:B------:R0:W-:Y:S01]  /*26060*/  STG.E.U16 desc[UR60][R6.64], R50 ;  /* 0x0000003206007986 */ /* 0x0001e2000c10153c */
[----:B----4-:R-:W-:-:S04]  /*26070*/  LEA R4, P3, R0, R3, 0x1 ;  /* 0x0000000300047211 */ /* 0x010fc800078608ff */
[----:B------:R-:W-:Y:S01]  /*26080*/  LEA.HI.X.SX32 R5, R0, R9, 0x1, P3 ;  /* 0x0000000900057211 */ /* 0x000fe200018f0eff */
[----:B---3--:R-:W-:Y:S01]  /*26090*/  IMAD R0, R23, 0x2, R2 ;  /* 0x0000000217007824 */ /* 0x008fe200078e0202 */
        /* <DEDUP_REMOVED lines=8> */
[----:B------:R-:W3:Y:S01]  /*26120*/  LDC R25, c[0x0][0x278] ;  /* 0x00009e00ff197b82 */ /* 0x000ee20000000800 */
[----:B------:R-:W-:Y:S02]  /*26130*/  PRMT R20, R49, 0x7632, R20 ;  /* 0x0000763231147816 */ /* 0x000fe40000000014 */
[----:B-1----:R-:W-:Y:S01]  /*26140*/  LEA.HI.X.SX32 R13, R0, R9, 0x1, P3 ;  /* 0x00000009000d7211 */ /* 0x002fe200018f0eff */
[----:B--2---:R-:W-:Y:S01]  /*26150*/  IMAD R0, R17, 0x2, R2 ;  /* 0x0000000211007824 */ /* 0x004fe200078e0202 */
[----:B------:R-:W-:-:S04]  /*26160*/  LEA R16, P3, R2, R3, 0x1 ;  /* 0x0000000302107211 */ /* 0x000fc800078608ff */
[----:B-----5:R-:W-:Y:S02]  /*26170*/  LEA R18, R19, R0, 0x1 ;  /* 0x0000000013127211 */ /* 0x020fe400078e08ff */
[----:B------:R-:W1:Y:S01]  /*26180*/  LDC R19, c[0x0][0x278] ;  /* 0x00009e00ff137b82 */ /* 0x000e620000000800 */
[----:B------:R-:W-:Y:S02]  /*26190*/  LEA.HI.X.SX32 R17, R2, R9, 0x1, P3 ;  /* 0x0000000902117211 */ /* 0x000fe400018f0eff */
[----:B------:R-:W-:Y:S01]  /*261a0*/  LEA R14, P4, R0, R3, 0x1 ;  /* 0x00000003000e7211 */ /* 0x000fe200078808ff */
[----:B------:R-:W-:Y:S01]  /*261b0*/  IMAD R2, R21, 0x2, R18 ;  /* 0x0000000215027824 */ /* 0x000fe200078e0212 */
[----:B------:R-:W-:Y:S01]  /*261c0*/  PRMT R22, R50, 0x7632, R22 ;  /* 0x0000763232167816 */ /* 0x000fe20000000016 */
[----:B------:R2:W-:Y:S01]  /*261d0*/  STG.E.U16 desc[UR60][R6.64], R20 ;  /* 0x0000001406007986 */ /* 0x0005e2000c10153c */
[----:B------:R-:W-:Y:S02]  /*261e0*/  LEA.HI.X.SX32 R15, R0, R9, 0x1, P4 ;  /* 0x00000009000f7211 */ /* 0x000fe400020f0eff */
[----:B------:R-:W-:Y:S01]  /*261f0*/  PRMT R24, R51, 0x7632, R24 ;  /* 0x0000763233187816 */ /* 0x000fe20000000018 */
[----:B------:R-:W-:Y:S01]  /*26200*/  STG.E.U16 desc[UR60][R12.64], R22 ;  /* 0x000000160c007986 */ /* 0x000fe2000c10153c */
[----:B------:R-:W-:-:S02]  /*26210*/  LEA R4, P3, R18, R3, 0x1 ;  /* 0x0000000312047211 */ /* 0x000fc400078608ff */
[C---:B--2---:R-:W-:Y:S01]  /*26220*/  LEA R6, P4, R2.reuse, R3, 0x1 ;  /* 0x0000000302067211 */ /* 0x044fe200078808ff */
[----:B------:R2:W-:Y:S03]  /*26230*/  STG.E.U16 desc[UR60][R16.64], R24 ;  /* 0x0000001810007986 */ /* 0x0005e6000c10153c */
[-C--:B------:R-:W-:Y:S02]  /*26240*/  LEA.HI.X.SX32 R7, R2, R9.reuse, 0x1, P4 ;  /* 0x0000000902077211 */ /* 0x080fe400020f0eff */
[----:B0-----:R-:W-:Y:S02]  /*26250*/  LEA R2, R23, R2, 0x1 ;  /* 0x0000000217027211 */ /* 0x001fe400078e08ff */
[----:B------:R-:W-:Y:S01]  /*26260*/  LEA.HI.X.SX32 R5, R18, R9, 0x1, P3 ;  /* 0x0000000912057211 */ /* 0x000fe200018f0eff */
[----:B--2---:R-:W0:Y:S01]  /*26270*/  LDC R17, c[0x0][0x278] ;  /* 0x00009e00ff117b82 */ /* 0x004e220000000800 */
[C---:B------:R-:W-:Y:S01]  /*26280*/  LEA R12, P3, R2.reuse, R3, 0x1 ;  /* 0x00000003020c7211 */ /* 0x040fe200078608ff */
[----:B---3--:R-:W-:Y:S01]  /*26290*/  IMAD R0, R25, 0x2, R2 ;  /* 0x0000000219007824 */ /* 0x008fe200078e0202 */
[----:B------:R-:W-:Y:S02]  /*262a0*/  STG.E.U16 desc[UR60][R14.64], R56 ;  /* 0x000000380e007986 */ /* 0x000fe4000c10153c */
[----:B------:R-:W-:-:S02]  /*262b0*/  LEA.HI.X.SX32 R13, R2, R9, 0x1, P3 ;  /* 0x00000009020d7211 */ /* 0x000fc400018f0eff */
[----:B------:R-:W2:Y:S01]  /*262c0*/  LDS.128 R20, [R8] ;  /* 0x0000000008147984 */ /* 0x000ea20000000c00 */
[----:B------:R-:W3:Y:S01]  /*262d0*/  LDC R25, c[0x0][0x278] ;  /* 0x00009e00ff197b82 */ /* 0x000ee20000000800 */
[----:B-1----:R-:W-:Y:S02]  /*262e0*/  LEA R2, R19, R0, 0x1 ;  /* 0x0000000013027211 */ /* 0x002fe400078e08ff */
[----:B------:R1:W-:Y:S05]  /*262f0*/  STG.E.U16 desc[UR60][R4.64], R57 ;  /* 0x0000003904007986 */ /* 0x0003ea000c10153c */
[----:B------:R-:W4:Y:S01]  /*26300*/  LDC R19, c[0x0][0x278] ;  /* 0x00009e00ff137b82 */ /* 0x000f220000000800 */
[----:B------:R5:W-:Y:S01]  /*26310*/  STG.E.U16 desc[UR60][R6.64], R58 ;  /* 0x0000003a06007986 */ /* 0x000be2000c10153c */
[----:B-1----:R-:W-:-:S04]  /*26320*/  LEA R4, P3, R0, R3, 0x1 ;  /* 0x0000000300047211 */ /* 0x002fc800078608ff */
[----:B------:R-:W-:Y:S01]  /*26330*/  LEA.HI.X.SX32 R5, R0, R9, 0x1, P3 ;  /* 0x0000000900057211 */ /* 0x000fe200018f0eff */
[----:B------:R-:W-:Y:S01]  /*26340*/  IMAD R0, R27, 0x2, R2 ;  /* 0x000000021b007824 */ /* 0x000fe200078e0202 */
[----:B-----5:R-:W-:Y:S01]  /*26350*/  LEA R6, P3, R2, R3, 0x1 ;  /* 0x0000000302067211 */ /* 0x020fe200078608ff */
[----:B------:R-:W1:Y:S01]  /*26360*/  LDC R27, c[0x0][0x278] ;  /* 0x00009e00ff1b7b82 */ /* 0x000e620000000800 */
[----:B------:R-:W-:Y:S02]  /*26370*/  PRMT R15, R56, 0x7632, R15 ;  /* 0x00007632380f7816 */ /* 0x000fe4000000000f */
[----:B------:R-:W-:Y:S02]  /*26380*/  LEA.HI.X.SX32 R7, R2, R9, 0x1, P3 ;  /* 0x0000000902077211 */ /* 0x000fe400018f0eff */
[----:B------:R-:W-:Y:S02]  /*26390*/  LEA R14, P3, R0, R3, 0x1 ;  /* 0x00000003000e7211 */ /* 0x000fe400078608ff */
[----:B------:R-:W-:Y:S01]  /*263a0*/  LEA R2, R29, R0, 0x1 ;  /* 0x000000001d027211 */ /* 0x000fe200078e08ff */
[----:B------:R-:W-:Y:S01]  /*263b0*/  STG.E.U16 desc[UR60][R12.64], R59 ;  /* 0x0000003b0c007986 */ /* 0x000fe2000c10153c */
[----:B------:R-:W5:Y:S03]  /*263c0*/  LDC R29, c[0x0][0x278] ;  /* 0x00009e00ff1d7b82 */ /* 0x000f660000000800 */
[----:B------:R2:W-:Y:S01]  /*263d0*/  STG.E.U16 desc[UR60][R4.64], R15 ;  /* 0x0000000f04007986 */ /* 0x0005e2000c10153c */
[----:B------:R-:W-:-:S02]  /*263e0*/  PRMT R18, R57, 0x7632, R18 ;  /* 0x0000763239127816 */ /* 0x000fc40000000012 */
[----:B--2---:R-:W-:Y:S01]  /*263f0*/  LEA.HI.X.SX32 R15, R0, R9, 0x1, P3 ;  /* 0x00000009000f7211 */ /* 0x004fe200018f0eff */
[----:B0-----:R-:W-:Y:S01]  /*26400*/  IMAD R0, R17, 0x2, R2 ;  /* 0x0000000211007824 */ /* 0x001fe200078e0202 */
[----:B------:R-:W-:-:S04]  /*26410*/  LEA R16, P3, R2, R3, 0x1 ;  /* 0x0000000302107211 */ /* 0x000fc800078608ff */
[----:B------:R-:W-:Y:S02]  /*26420*/  LEA.HI.X.SX32 R17, R2, R9, 0x1, P3 ;  /* 0x0000000902117211 */ /* 0x000fe400018f0eff */
[C---:B------:R-:W-:Y:S02]  /*26430*/  LEA R4, P3, R0.reuse, R3, 0x1 ;  /* 0x0000000300047211 */ /* 0x040fe400078608ff */
[----:B---3--:R-:W-:Y:S02]  /*26440*/  LEA R2, R25, R0, 0x1 ;  /* 0x0000000019027211 */ /* 0x008fe400078e08ff */
[----:B------:R-:W0:Y:S01]  /*26450*/  LDC R25, c[0x0][0x278] ;  /* 0x00009e00ff197b82 */ /* 0x000e220000000800 */
[----:B------:R2:W-:Y:S01]  /*26460*/  STG.E.U16 desc[UR60][R6.64], R18 ;  /* 0x0000001206007986 */ /* 0x0005e2000c10153c */
[----:B------:R-:W-:Y:S01]  /*26470*/  LEA.HI.X.SX32 R5, R0, R9, 0x1, P3 ;  /* 0x0000000900057211 */ /* 0x000fe200018f0eff */
[----:B----4-:R-:W-:Y:S01]  /*26480*/  IMAD R0, R19, 0x2, R2 ;  /* 0x0000000213007824 */ /* 0x010fe200078e0202 */
[----:B------:R-:W-:-:S04]  /*26490*/  PRMT R24, R58, 0x7632, R24 ;  /* 0x000076323a187816 */ /* 0x000fc80000000018 */
[----:B------:R-:W3:Y:S01]  /*264a0*/  LDC R19, c[0x0][0x278] ;  /* 0x00009e00ff137b82 */ /* 0x000ee20000000800 */
[-C--:B--2---:R-:W-:Y:S02]  /*264b0*/  LEA R6, P3, R2, R3.reuse, 0x1 ;  /* 0x0000000302067211 */ /* 0x084fe400078608ff */
[----:B------:R-:W-:Y:S02]  /*264c0*/  LEA R12, P4, R0, R3, 0x1 ;  /* 0x00000003000c7211 */ /* 0x000fe400078808ff */
[-C--:B------:R-:W-:Y:S02]  /*264d0*/  LEA.HI.X.SX32 R7, R2, R9.reuse, 0x1, P3 ;  /* 0x0000000902077211 */ /* 0x080fe400018f0eff */
[----:B-1----:R-:W-:Y:S01]  /*264e0*/  LEA R2, R27, R0, 0x1 ;  /* 0x000000001b027211 */ /* 0x002fe200078e08ff */
[----:B------:R1:W-:Y:S01]  /*264f0*/  STG.E.U16 desc[UR60][R14.64], R24 ;  /* 0x000000180e007986 */ /* 0x0003e2000c10153c */
[----:B------:R-:W-:-:S03]  /*26500*/  LEA.HI.X.SX32 R13, R0, R9, 0x1, P4 ;  /* 0x00000009000d7211 */ /* 0x000fc600020f0eff */
[----:B-----5:R-:W-:Y:S01]  /*26510*/  IMAD R0, R29, 0x2, R2 ;  /* 0x000000021d007824 */ /* 0x020fe200078e0202 */
[----:B------:R-:W-:Y:S02]  /*26520*/  PRMT R26, R59, 0x7632, R26 ;  /* 0x000076323b1a7816 */ /* 0x000fe4000000001a */
[----:B-1----:R-:W-:-:S03]  /*26530*/  LEA R14, P3, R2, R3, 0x1 ;  /* 0x00000003020e7211 */ /* 0x002fc600078608ff */
[----:B------:R1:W-:Y:S01]  /*26540*/  STG.E.U16 desc[UR60][R16.64], R26 ;  /* 0x0000001a10007986 */ /* 0x0003e2000c10153c */
[----:B------:R-:W-:Y:S02]  /*26550*/  LEA.HI.X.SX32 R15, R2, R9, 0x1, P3 ;  /* 0x00000009020f7211 */ /* 0x000fe400018f0eff */
[----:B------:R-:W-:Y:S01]  /*26560*/  LEA R2, R31, R0, 0x1 ;  /* 0x000000001f027211 */ /* 0x000fe200078e08ff */
[----:B------:R2:W-:Y:S04]  /*26570*/  STG.E.U16 desc[UR60][R4.64], R20 ;  /* 0x0000001404007986 */ /* 0x0005e8000c10153c */
[----:B0-----:R-:W-:Y:S01]  /*26580*/  IMAD R8, R25, 0x2, R2 ;  /* 0x0000000219087824 */ /* 0x001fe200078e0202 */
[C---:B-1----:R-:W-:Y:S01]  /*26590*/  LEA R16, P3, R0.reuse, R3, 0x1 ;  /* 0x0000000300107211 */ /* 0x042fe200078608ff */
[----:B------:R0:W-:Y:S03]  /*265a0*/  STG.E.U16 desc[UR60][R6.64], R21 ;  /* 0x0000001506007986 */ /* 0x0001e6000c10153c */
[----:B------:R-:W-:Y:S01]  /*265b0*/  LEA.HI.X.SX32 R17, R0, R9, 0x1, P3 ;  /* 0x0000000900117211 */ /* 0x000fe200018f0eff */
[----:B------:R3:W-:Y:S01]  /*265c0*/  STG.E.U16 desc[UR60][R12.64], R22 ;  /* 0x000000160c007986 */ /* 0x0007e2000c10153c */
[----:B--2---:R-:W-:-:S04]  /*265d0*/  LEA R4, P3, R2, R3, 0x1 ;  /* 0x0000000302047211 */ /* 0x004fc800078608ff */
[----:B------:R-:W-:Y:S02]  /*265e0*/  LEA.HI.X.SX32 R5, R2, R9, 0x1, P3 ;  /* 0x0000000902057211 */ /* 0x000fe400018f0eff */
[-C--:B------:R-:W-:Y:S02]  /*265f0*/  LEA R2, P3, R8, R3.reuse, 0x1 ;  /* 0x0000000308027211 */ /* 0x080fe400078608ff */
[----:B0-----:R-:W-:Y:S02]  /*26600*/  PRMT R7, R20, 0x7632, R7 ;  /* 0x0000763214077816 */ /* 0x001fe40000000007 */
[----:B---3--:R-:W-:Y:S01]  /*26610*/  LEA R12, R19, R8, 0x1 ;  /* 0x00000008130c7211 */ /* 0x008fe200078e08ff */
[----:B------:R-:W-:Y:S01]  /*26620*/  STG.E.U16 desc[UR60][R14.64], R23 ;  /* 0x000000170e007986 */ /* 0x000fe2000c10153c */
[----:B------:R-:W-:Y:S02]  /*26630*/  PRMT R18, R21, 0x7632, R18 ;  /* 0x0000763215127816 */ /* 0x000fe40000000012 */
[----:B------:R-:W-:Y:S01]  /*26640*/  LEA R6, P4, R12, R3, 0x1 ;  /* 0x000000030c067211 */ /* 0x000fe200078808ff */
[----:B------:R0:W-:Y:S01]  /*26650*/  STG.E.U16 desc[UR60][R16.64], R7 ;  /* 0x0000000710007986 */ /* 0x0001e2000c10153c */
[----:B------:R-:W-:-:S02]  /*26660*/  PRMT R24, R22, 0x7632, R24 ;  /* 0x0000763216187816 */ /* 0x000fc40000000018 */
[-C--:B------:R-:W-:Y:S02]  /*26670*/  LEA.HI.X.SX32 R3, R8, R9.reuse, 0x1, P3 ;  /* 0x0000000908037211 */ /* 0x080fe400018f0eff */
[----:B------:R-:W-:Y:S01]  /*26680*/  PRMT R20, R23, 0x7632, R20 ;  /* 0x0000763217147816 */ /* 0x000fe20000000014 */
[----:B------:R1:W-:Y:S01]  /*26690*/  STG.E.U16 desc[UR60][R4.64], R18 ;  /* 0x0000001204007986 */ /* 0x0003e2000c10153c */
[----:B0-----:R-:W-:-:S03]  /*266a0*/  LEA.HI.X.SX32 R7, R12, R9, 0x1, P4 ;  /* 0x000000090c077211 */ /* 0x001fc600020f0eff */
[----:B------:R1:W-:Y:S04]  /*266b0*/  STG.E.U16 desc[UR60][R2.64], R24 ;  /* 0x0000001802007986 */ /* 0x0003e8000c10153c */
[----:B------:R1:W-:Y:S01]  /*266c0*/  STG.E.U16 desc[UR60][R6.64], R20 ;  /* 0x0000001406007986 */ /* 0x0003e2000c10153c */
[----:B------:R-:W-:Y:S02]  /*266d0*/  FSEL R0, R171, -INF , P1 ;  /* 0xff800000ab007808 */ /* 0x000fe40000800000 */
[----:B------:R-:W-:-:S03]  /*266e0*/  FSEL R13, R170, -INF , P2 ;  /* 0xff800000aa0d7808 */ /* 0x000fc60001000000 */
[----:B------:R-:W-:Y:S02]  /*266f0*/  FFMA R12, R0, 0.69314718246459960938, R11 ;  /* 0x3f317218000c7823 */ /* 0x000fe4000000000b */
[----:B------:R-:W-:Y:S01]  /*26700*/  FFMA R13, R13, 0.69314718246459960938, R10 ;  /* 0x3f3172180d0d7823 */ /* 0x000fe2000000000a */
[----:B------:R-:W-:Y:S01]  /*26710*/  BAR.SYNC.DEFER_BLOCKING 0x0 ;  /* 0x0000000000007b1d */ /* 0x000fe20000010000 */
[----:B------:R-:W-:-:S07]  /*26720*/  LOP3.LUT P0, RZ, R172, 0x80, RZ, 0xc0, !PT ;  /* 0x00000080acff7812 */ /* 0x000fce000780c0ff */
[----:B------:R-:W0:Y:S01]  /*26730*/  LDC R0, c[0x0][0x27c] ;  /* 0x00009f00ff007b82 */ /* 0x000e220000000800 */
[----:B------:R1:W-:Y:S07]  /*26740*/  STS.64 [R169], R12 ;  /* 0x0000000ca9007388 */ /* 0x0003ee0000000a00 */
[----:B------:R-:W-:Y:S06]  /*26750*/  BAR.SYNC.DEFER_BLOCKING 0x0 ;  /* 0x0000000000007b1d */ /* 0x000fec0000010000 */
[----:B------:R-:W-:Y:S05]  /*26760*/  @P0 EXIT ;  /* 0x000000000000094d */ /* 0x000fea0003800000 */
[----:B-1----:R-:W2:Y:S01]  /*26770*/  LDL.LU R169, [R1+0x208] ;  /* 0x0002080001a97983 */ /* 0x002ea20000300800 */
[----:B------:R-:W1:Y:S01]  /*26780*/  LDC.64 R6, c[0x0][0x230] ;  /* 0x00008c00ff067b82 */ /* 0x000e620000000a00 */
[----:B0-----:R-:W-:Y:S01]  /*26790*/  IMAD R0, R168, R0, RZ ;  /* 0x00000000a8007224 */ /* 0x001fe200078e02ff */
[C---:B------:R-:W-:Y:S01]  /*267a0*/  SHF.L.U32 R2, R82.reuse, 0x2, RZ ;  /* 0x0000000252027819 */ /* 0x040fe200000006ff */
[----:B------:R-:W-:-:S04]  /*267b0*/  IMAD.HI R4, R82, 0x4, RZ ;  /* 0x0000000452047827 */ /* 0x000fc800078e02ff */
[C---:B------:R-:W-:Y:S02]  /*267c0*/  IMAD.SHL.U32 R3, R0.reuse, 0x4, RZ ;  /* 0x0000000400037824 */ /* 0x040fe400078e00ff */
[----:B------:R-:W-:-:S03]  /*267d0*/  IMAD.HI R0, R0, 0x4, RZ ;  /* 0x0000000400007827 */ /* 0x000fc600078e02ff */
[----:B-1----:R-:W-:-:S04]  /*267e0*/  IADD3 R2, P0, P1, R2, R6, R3 ;  /* 0x0000000602027210 */ /* 0x002fc8000791e003 */
[----:B------:R-:W-:Y:S01]  /*267f0*/  IADD3.X R3, R4, R7, R0, P0, P1 ;  /* 0x0000000704037210 */ /* 0x000fe200007e2400 */
[----:B--2---:R-:W0:Y:S04]  /*26800*/  LDS R5, [R169] ;  /* 0x00000000a9057984 */ /* 0x004e280000000800 */
[----:B0-----:R-:W-:Y:S01]  /*26810*/  STG.E desc[UR60][R2.64], R5 ;  /* 0x0000000502007986 */ /* 0x001fe2000c10193c */
[----:B------:R-:W-:Y:S05]  /*26820*/  EXIT ;  /* 0x000000000000794d */ /* 0x000fea0003800000 */
.L_x_2:
[----:B------:R-:W-:-:S00]  /*26830*/  BRA `(.L_x_2) ;  /* 0xfffffffc00fc7947 */ /* 0x000fc0000383ffff */
[----:B------:R-:W-:-:S00]  /*26840*/  NOP ;  /* 0x0000000000007918 */ /* 0x000fc00000000000 */
        /* <DEDUP_REMOVED lines=11> */
.L_x_3:


//--------------------- .nv.global.init           --------------------------
	.section	.nv.global.init,"aw",@progbits
.nv.global.init:
	.type		_$_str,@object
	.size		_$_str,(.L_0 - _$_str)
_$_str:
        /*0000*/ 	.byte	0x5f, 0x5f, 0x43, 0x55, 0x44, 0x41, 0x5f, 0x46, 0x54, 0x5a, 0x00
.L_0:


//--------------------- .nv.shared.attn_fwd       --------------------------
	.section	.nv.shared.attn_fwd,"aw",@nobits
	.sectionflags	@""
	.align	16
	.zero		1024


//--------------------- .nv.shared.reserved.0     --------------------------
	.section	.nv.shared.reserved.0,"aw",@nobits
	.weak		__nv_reservedSMEM_offset_0_alias
	.size		__nv_reservedSMEM_offset_0_alias, 0, 0
	.other		__nv_reservedSMEM_offset_0_alias,@"STO_CUDA_RESERVED_SHARED STV_DEFAULT"
__nv_reservedSMEM_offset_0_alias:
	.zero		0


//--------------------- .nv.constant0.attn_fwd    --------------------------
	.section	.nv.constant0.attn_fwd,"a",@progbits
	.sectionflags	@""
	.align	4
.nv.constant0.attn_fwd:
	.zero		664


//--------------------- SYMBOLS --------------------------

	.type		.nv.reservedSmem.offset0,@object
	.size		.nv.reservedSmem.offset0,0x4
